	.target	sm_90a

	.elftype	@"ET_EXEC"


//--------------------- .note.nv.tkinfo           --------------------------
	.section	.note.nv.tkinfo,"",@"SHT_NOTE"
	.sectionflags	@"SHF_NOTE_NV_TKINFO"
	.tkinfo
        /*0018*/ 	.word	0x00000002
        /*0030*/ 	.string	""
        /*0030*/ 	.string	"ptxas"
        /*0030*/ 	.string	"Cuda compilation tools, release 13.0, V13.0.88"
        /*0030*/ 	.string	"Build cuda_13.0.r13.0/compiler.36424714_0"
        /*0030*/ 	.string	"-arch sm_90a -m 64 "



//--------------------- .note.nv.cuinfo           --------------------------
	.section	.note.nv.cuinfo,"",@"SHT_NOTE"
	.sectionflags	@"SHF_NOTE_NV_CUINFO"
        /*0018*/ 	.short	0x0002
        /*001a*/ 	.short	0x005a
        /*001c*/ 	.short	0x0082
	.zero		2


//--------------------- .nv.info                  --------------------------
	.section	.nv.info,"",@"SHT_CUDA_INFO"
	.align	4


	//----- nvinfo : EIATTR_REGCOUNT
	.align		4
        /*0000*/ 	.byte	0x04, 0x2f
        /*0002*/ 	.short	(.L_16 - .L_15)
	.align		4
.L_15:
        /*0004*/ 	.word	index@(_ZN7cutlass13device_kernelINS_4fmha6kernel13FmhaKernelTmaINS1_10collective15FmhaMainloopTmaINS_10bfloat16_tEfN4cute5tupleIJNS7_1CILi64EEENS9_ILi128EEENS9_ILi224EEEEEENS4_14ResidualFusionEJEEENS4_15FmhaFwdEpilogueIS6_fNS8_IJSA_SC_SB_EEEEEJEEEEEvNT_6ParamsE)
        /*0008*/ 	.word	0x000000ee


	//----- nvinfo : EIATTR_FRAME_SIZE
	.align		4
.L_16:
        /*000c*/ 	.byte	0x04, 0x11
        /*000e*/ 	.short	(.L_18 - .L_17)
	.align		4
.L_17:
        /*0010*/ 	.word	index@($__internal_0_$__cuda_sm20_rcp_rn_f32_slowpath)
        /*0014*/ 	.word	0x00000000


	//----- nvinfo : EIATTR_FRAME_SIZE
	.align		4
.L_18:
        /*0018*/ 	.byte	0x04, 0x11
        /*001a*/ 	.short	(.L_20 - .L_19)
	.align		4
.L_19:
        /*001c*/ 	.word	index@(_ZN7cutlass13device_kernelINS_4fmha6kernel13FmhaKernelTmaINS1_10collective15FmhaMainloopTmaINS_10bfloat16_tEfN4cute5tupleIJNS7_1CILi64EEENS9_ILi128EEENS9_ILi224EEEEEENS4_14ResidualFusionEJEEENS4_15FmhaFwdEpilogueIS6_fNS8_IJSA_SC_SB_EEEEEJEEEEEvNT_6ParamsE)
        /*0020*/ 	.word	0x00000000


	//----- nvinfo : EIATTR_MIN_STACK_SIZE
	.align		4
.L_20:
        /*0024*/ 	.byte	0x04, 0x12
        /*0026*/ 	.short	(.L_22 - .L_21)
	.align		4
.L_21:
        /*0028*/ 	.word	index@(_ZN7cutlass13device_kernelINS_4fmha6kernel13FmhaKernelTmaINS1_10collective15FmhaMainloopTmaINS_10bfloat16_tEfN4cute5tupleIJNS7_1CILi64EEENS9_ILi128EEENS9_ILi224EEEEEENS4_14ResidualFusionEJEEENS4_15FmhaFwdEpilogueIS6_fNS8_IJSA_SC_SB_EEEEEJEEEEEvNT_6ParamsE)
        /*002c*/ 	.word	0x00000000
.L_22:


//--------------------- .nv.compat                --------------------------
	.section	.nv.compat,"",@"SHT_CUDA_COMPAT_INFO"
	.align	4
        /*0000*/ 	.byte	0x02, 0x09, 0x01, 0x00, 0x02, 0x02, 0x04, 0x00, 0x02, 0x05, 0x05, 0x00, 0x03, 0x07, 0x01, 0x01
        /*0010*/ 	.byte	0x02, 0x03, 0x01, 0x00, 0x02, 0x06, 0x01, 0x00, 0x04, 0x0b, 0x08, 0x00, 0x00, 0x00, 0x00, 0x00
        /*0020*/ 	.byte	0x00, 0x00, 0x00, 0x00


//--------------------- .nv.info._ZN7cutlass13device_kernelINS_4fmha6kernel13FmhaKernelTmaINS1_10collective15FmhaMainloopTmaINS_10bfloat16_tEfN4cute5tupleIJNS7_1CILi64EEENS9_ILi128EEENS9_ILi224EEEEEENS4_14ResidualFusionEJEEENS4_15FmhaFwdEpilogueIS6_fNS8_IJSA_SC_SB_EEEEEJEEEEEvNT_6ParamsE --------------------------
	.section	.nv.info._ZN7cutlass13device_kernelINS_4fmha6kernel13FmhaKernelTmaINS1_10collective15FmhaMainloopTmaINS_10bfloat16_tEfN4cute5tupleIJNS7_1CILi64EEENS9_ILi128EEENS9_ILi224EEEEEENS4_14ResidualFusionEJEEENS4_15FmhaFwdEpilogueIS6_fNS8_IJSA_SC_SB_EEEEEJEEEEEvNT_6ParamsE,"",@"SHT_CUDA_INFO"
	.sectionflags	@""
	.align	4


	//----- nvinfo : EIATTR_CUDA_API_VERSION
	.align		4
        /*0000*/ 	.byte	0x04, 0x37
        /*0002*/ 	.short	(.L_24 - .L_23)
.L_23:
        /*0004*/ 	.word	0x00000082


	//----- nvinfo : EIATTR_KPARAM_INFO
	.align		4
.L_24:
        /*0008*/ 	.byte	0x04, 0x17
        /*000a*/ 	.short	(.L_26 - .L_25)
.L_25:
        /*000c*/ 	.word	0x00000000
        /*0010*/ 	.short	0x0000
        /*0012*/ 	.short	0x0070
        /*0014*/ 	.byte	0x00, 0xf0, 0x01, 0x20


	//----- nvinfo : EIATTR_SPARSE_MMA_MASK
	.align		4
.L_26:
        /*0018*/ 	.byte	0x03, 0x50
        /*001a*/ 	.short	0x0000


	//----- nvinfo : EIATTR_MAXREG_COUNT
	.align		4
        /*001c*/ 	.byte	0x03, 0x1b
        /*001e*/ 	.short	0x00ff


	//----- nvinfo : EIATTR_NUM_BARRIERS
	.align		4
        /*0020*/ 	.byte	0x02, 0x4c
        /*0022*/ 	.byte	0x02
	.zero		1


	//----- nvinfo : EIATTR_EXTERNS
	.align		4
        /*0024*/ 	.byte	0x04, 0x0f
        /*0026*/ 	.short	(.L_28 - .L_27)


	//   ....[0]....
	.align		4
.L_27:
        /*0028*/ 	.word	index@(__assertfail)


	//----- nvinfo : EIATTR_MERCURY_ISA_VERSION
	.align		4
.L_28:
        /*002c*/ 	.byte	0x03, 0x5f
        /*002e*/ 	.short	0x0101


	//----- nvinfo : EIATTR_COOP_GROUP_MASK_REGIDS
	.align		4
        /*0030*/ 	.byte	0x04, 0x29
        /*0032*/ 	.short	(.L_30 - .L_29)


	//   ....[0]....
.L_29:
        /*0034*/ 	.word	0xffffffff


	//   ....[1]....
        /*0038*/ 	.word	0xffffffff


	//   ....[2]....
        /*003c*/ 	.word	0xffffffff


	//   ....[3]....
        /*0040*/ 	.word	0xffffffff


	//   ....[4]....
        /*0044*/ 	.word	0xffffffff


	//   ....[5]....
        /*0048*/ 	.word	0xffffffff


	//   ....[6]....
        /*004c*/ 	.word	0xffffffff


	//   ....[7]....
        /*0050*/ 	.word	0xffffffff


	//   ....[8]....
        /*0054*/ 	.word	0xffffffff


	//   ....[9]....
        /*0058*/ 	.word	0xffffffff


	//   ....[10]....
        /*005c*/ 	.word	0xffffffff


	//   ....[11]....
        /*0060*/ 	.word	0xffffffff


	//   ....[12]....
        /*0064*/ 	.word	0xffffffff


	//   ....[13]....
        /*0068*/ 	.word	0xffffffff


	//   ....[14]....
        /*006c*/ 	.word	0xffffffff


	//   ....[15]....
        /*0070*/ 	.word	0xffffffff


	//   ....[16]....
        /*0074*/ 	.word	0xffffffff


	//   ....[17]....
        /*0078*/ 	.word	0xffffffff


	//   ....[18]....
        /*007c*/ 	.word	0xffffffff


	//   ....[19]....
        /*0080*/ 	.word	0xffffffff


	//   ....[20]....
        /*0084*/ 	.word	0xffffffff


	//----- nvinfo : EIATTR_COOP_GROUP_INSTR_OFFSETS
	.align		4
.L_30:
        /*0088*/ 	.byte	0x04, 0x28
        /*008a*/ 	.short	(.L_32 - .L_31)


	//   ....[0]....
.L_31:
        /*008c*/ 	.word	0x00000050


	//   ....[1]....
        /*0090*/ 	.word	0x00000140


	//   ....[2]....
        /*0094*/ 	.word	0x00000270


	//   ....[3]....
        /*0098*/ 	.word	0x00000410


	//   ....[4]....
        /*009c*/ 	.word	0x000005b0


	//   ....[5]....
        /*00a0*/ 	.word	0x00003550


	//   ....[6]....
        /*00a4*/ 	.word	0x00003630


	//   ....[7]....
        /*00a8*/ 	.word	0x00003650


	//   ....[8]....
        /*00ac*/ 	.word	0x000036a0


	//   ....[9]....
        /*00b0*/ 	.word	0x00007640


	//   ....[10]....
        /*00b4*/ 	.word	0x00007680


	//   ....[11]....
        /*00b8*/ 	.word	0x000076b0


	//   ....[12]....
        /*00bc*/ 	.word	0x000076d0


	//   ....[13]....
        /*00c0*/ 	.word	0x0000cbd0


	//   ....[14]....
        /*00c4*/ 	.word	0x0000cc00


	//   ....[15]....
        /*00c8*/ 	.word	0x0000cc50


	//   ....[16]....
        /*00cc*/ 	.word	0x0000cc60


	//   ....[17]....
        /*00d0*/ 	.word	0x00010c90


	//   ....[18]....
        /*00d4*/ 	.word	0x00010cd0


	//   ....[19]....
        /*00d8*/ 	.word	0x00010d20


	//   ....[20]....
        /*00dc*/ 	.word	0x00010d30


	//----- nvinfo : EIATTR_SYSCALL_OFFSETS
	.align		4
.L_32:
        /*00e0*/ 	.byte	0x04, 0x46
        /*00e2*/ 	.short	(.L_34 - .L_33)


	//   ....[0]....
.L_33:
        /*00e4*/ 	.word	0x00011b60


	//   ....[1]....
        /*00e8*/ 	.word	0x00011c80


	//----- nvinfo : EIATTR_MBARRIER_INSTR_OFFSETS
	.align		4
.L_34:
        /*00ec*/ 	.byte	0x04, 0x39
        /*00ee*/ 	.short	(.L_36 - .L_35)


	//   ....[0]....
.L_35:
        /*00f0*/ 	.word	0x00000240
        /*00f4*/ 	.word	0x000000ff
        /*00f8*/ 	.word	0x0003f040
        /*00fc*/ 	.short	0x0100
        /*00fe*/ 	.byte	0x08
	.zero		1


	//   ....[1]....
        /*0100*/ 	.word	0x00000250
        /*0104*/ 	.word	0x000000ff
        /*0108*/ 	.word	0x0003f048
        /*010c*/ 	.short	0x0100
        /*010e*/ 	.byte	0x08
	.zero		1


	//   ....[2]....
        /*0110*/ 	.word	0x00000380
        /*0114*/ 	.word	0x000000ff
        /*0118*/ 	.word	0x0003f000
        /*011c*/ 	.short	0x0100
        /*011e*/ 	.byte	0x08
	.zero		1


	//   ....[3]....
        /*0120*/ 	.word	0x00000390
        /*0124*/ 	.word	0x000000ff
        /*0128*/ 	.word	0x0003f020
        /*012c*/ 	.short	0x0100
        /*012e*/ 	.byte	0x08
	.zero		1


	//   ....[4]....
        /*0130*/ 	.word	0x000003a0
        /*0134*/ 	.word	0x000000ff
        /*0138*/ 	.word	0x0003f008
        /*013c*/ 	.short	0x0100
        /*013e*/ 	.byte	0x08
	.zero		1


	//   ....[5]....
        /*0140*/ 	.word	0x000003b0
        /*0144*/ 	.word	0x000000ff
        /*0148*/ 	.word	0x0003f028
        /*014c*/ 	.short	0x0100
        /*014e*/ 	.byte	0x08
	.zero		1


	//   ....[6]....
        /*0150*/ 	.word	0x000003c0
        /*0154*/ 	.word	0x000000ff
        /*0158*/ 	.word	0x0003f010
        /*015c*/ 	.short	0x0100
        /*015e*/ 	.byte	0x08
	.zero		1


	//   ....[7]....
        /*0160*/ 	.word	0x000003d0
        /*0164*/ 	.word	0x000000ff
        /*0168*/ 	.word	0x0003f030
        /*016c*/ 	.short	0x0100
        /*016e*/ 	.byte	0x08
	.zero		1


	//   ....[8]....
        /*0170*/ 	.word	0x000003e0
        /*0174*/ 	.word	0x000000ff
        /*0178*/ 	.word	0x0003f018
        /*017c*/ 	.short	0x0100
        /*017e*/ 	.byte	0x08
	.zero		1


	//   ....[9]....
        /*0180*/ 	.word	0x000003f0
        /*0184*/ 	.word	0x000000ff
        /*0188*/ 	.word	0x0003f038
        /*018c*/ 	.short	0x0100
        /*018e*/ 	.byte	0x08
	.zero		1


	//   ....[10]....
        /*0190*/ 	.word	0x00000520
        /*0194*/ 	.word	0x000000ff
        /*0198*/ 	.word	0x0003f050
        /*019c*/ 	.short	0x0100
        /*019e*/ 	.byte	0x08
	.zero		1


	//   ....[11]....
        /*01a0*/ 	.word	0x00000530
        /*01a4*/ 	.word	0x000000ff
        /*01a8*/ 	.word	0x0003f070
        /*01ac*/ 	.short	0x0100
        /*01ae*/ 	.byte	0x08
	.zero		1


	//   ....[12]....
        /*01b0*/ 	.word	0x00000540
        /*01b4*/ 	.word	0x000000ff
        /*01b8*/ 	.word	0x0003f058
        /*01bc*/ 	.short	0x0100
        /*01be*/ 	.byte	0x08
	.zero		1


	//   ....[13]....
        /*01c0*/ 	.word	0x00000550
        /*01c4*/ 	.word	0x000000ff
        /*01c8*/ 	.word	0x0003f078
        /*01cc*/ 	.short	0x0100
        /*01ce*/ 	.byte	0x08
	.zero		1


	//   ....[14]....
        /*01d0*/ 	.word	0x00000560
        /*01d4*/ 	.word	0x000000ff
        /*01d8*/ 	.word	0x0003f060
        /*01dc*/ 	.short	0x0100
        /*01de*/ 	.byte	0x08
	.zero		1


	//   ....[15]....
        /*01e0*/ 	.word	0x00000570
        /*01e4*/ 	.word	0x000000ff
        /*01e8*/ 	.word	0x0003f080
        /*01ec*/ 	.short	0x0100
        /*01ee*/ 	.byte	0x08
	.zero		1


	//   ....[16]....
        /*01f0*/ 	.word	0x00000580
        /*01f4*/ 	.word	0x000000ff
        /*01f8*/ 	.word	0x0003f068
        /*01fc*/ 	.short	0x0100
        /*01fe*/ 	.byte	0x08
	.zero		1


	//   ....[17]....
        /*0200*/ 	.word	0x00000590
        /*0204*/ 	.word	0x000000ff
        /*0208*/ 	.word	0x0003f088
        /*020c*/ 	.short	0x0100
        /*020e*/ 	.byte	0x08
	.zero		1


	//   ....[18]....
        /*0210*/ 	.word	0x000006f0
        /*0214*/ 	.word	0x00000003
        /*0218*/ 	.word	0x0003f048
        /*021c*/ 	.short	0x010a
        /*021e*/ 	.byte	0x3f
	.zero		1


	//   ....[19]....
        /*0220*/ 	.word	0x00000c00
        /*0224*/ 	.word	0x00000003
        /*0228*/ 	.word	0x0003f020
        /*022c*/ 	.short	0x010a
        /*022e*/ 	.byte	0x3f
	.zero		1


	//   ....[20]....
        /*0230*/ 	.word	0x00000f70
        /*0234*/ 	.word	0x00000002
        /*0238*/ 	.word	0x0003f020
        /*023c*/ 	.short	0x010a
        /*023e*/ 	.byte	0x3f
	.zero		1


	//   ....[21]....
        /*0240*/ 	.word	0x000013f0
        /*0244*/ 	.word	0x00000003
        /*0248*/ 	.word	0x0003f020
        /*024c*/ 	.short	0x010a
        /*024e*/ 	.byte	0x3f
	.zero		1


	//   ....[22]....
        /*0250*/ 	.word	0x00001820
        /*0254*/ 	.word	0x00000003
        /*0258*/ 	.word	0x0003f020
        /*025c*/ 	.short	0x010a
        /*025e*/ 	.byte	0x3f
	.zero		1


	//   ....[23]....
        /*0260*/ 	.word	0x00001cb0
        /*0264*/ 	.word	0x00000002
        /*0268*/ 	.word	0x0003f040
        /*026c*/ 	.short	0x010a
        /*026e*/ 	.byte	0x3f
	.zero		1


	//   ....[24]....
        /*0270*/ 	.word	0x00001cd0
        /*0274*/ 	.word	0x00000002
        /*0278*/ 	.word	0x0003f000
        /*027c*/ 	.short	0x010a
        /*027e*/ 	.byte	0x3f
	.zero		1


	//   ....[25]....
        /*0280*/ 	.word	0x000043a0
        /*0284*/ 	.word	0x00000002
        /*0288*/ 	.word	0x0003f008
        /*028c*/ 	.short	0x010a
        /*028e*/ 	.byte	0x3f
	.zero		1


	//   ....[26]....
        /*0290*/ 	.word	0x00006690
        /*0294*/ 	.word	0x0000000f
        /*0298*/ 	.word	0x00000000
        /*029c*/ 	.short	0x0101
        /*029e*/ 	.byte	0x3f
	.zero		1


	//   ....[27]....
        /*02a0*/ 	.word	0x00006770
        /*02a4*/ 	.word	0x00000011
        /*02a8*/ 	.word	0x0003f000
        /*02ac*/ 	.short	0x010a
        /*02ae*/ 	.byte	0x3f
	.zero		1


	//   ....[28]....
        /*02b0*/ 	.word	0x00006e40
        /*02b4*/ 	.word	0x0000000e
        /*02b8*/ 	.word	0x0003f020
        /*02bc*/ 	.short	0x010a
        /*02be*/ 	.byte	0x3f
	.zero		1


	//   ....[29]....
        /*02c0*/ 	.word	0x00007710
        /*02c4*/ 	.word	0x000000d8
        /*02c8*/ 	.word	0x00000000
        /*02cc*/ 	.short	0x0101
        /*02ce*/ 	.byte	0x3f
	.zero		1


	//   ....[30]....
        /*02d0*/ 	.word	0x00007740
        /*02d4*/ 	.word	0x000000db
        /*02d8*/ 	.word	0x0003f000
        /*02dc*/ 	.short	0x010a
        /*02de*/ 	.byte	0x3f
	.zero		1


	//   ....[31]....
        /*02e0*/ 	.word	0x0000adf0
        /*02e4*/ 	.word	0x00000018
        /*02e8*/ 	.word	0x00000000
        /*02ec*/ 	.short	0x0101
        /*02ee*/ 	.byte	0x3f
	.zero		1


	//   ....[32]....
        /*02f0*/ 	.word	0x0000aea0
        /*02f4*/ 	.word	0x00000018
        /*02f8*/ 	.word	0x0003f020
        /*02fc*/ 	.short	0x010a
        /*02fe*/ 	.byte	0x3f
	.zero		1


	//   ....[33]....
        /*0300*/ 	.word	0x0000b330
        /*0304*/ 	.word	0x00000011
        /*0308*/ 	.word	0x0003f000
        /*030c*/ 	.short	0x010a
        /*030e*/ 	.byte	0x3f
	.zero		1


	//   ....[34]....
        /*0310*/ 	.word	0x0000bba0
        /*0314*/ 	.word	0x0000000e
        /*0318*/ 	.word	0x0003f020
        /*031c*/ 	.short	0x010a
        /*031e*/ 	.byte	0x3f
	.zero		1


	//   ....[35]....
        /*0320*/ 	.word	0x0000cc10
        /*0324*/ 	.word	0x0000003b
        /*0328*/ 	.word	0x00000000
        /*032c*/ 	.short	0x0101
        /*032e*/ 	.byte	0x3f
	.zero		1


	//   ....[36]....
        /*0330*/ 	.word	0x0000cc20
        /*0334*/ 	.word	0x00000041
        /*0338*/ 	.word	0x0003f000
        /*033c*/ 	.short	0x010a
        /*033e*/ 	.byte	0x3f
	.zero		1


	//   ....[37]....
        /*0340*/ 	.word	0x00010750
        /*0344*/ 	.word	0x00000006
        /*0348*/ 	.word	0x00000000
        /*034c*/ 	.short	0x0101
        /*034e*/ 	.byte	0x3f
	.zero		1


	//   ....[38]....
        /*0350*/ 	.word	0x000107d0
        /*0354*/ 	.word	0x00000006
        /*0358*/ 	.word	0x0003f020
        /*035c*/ 	.short	0x010a
        /*035e*/ 	.byte	0x3f
	.zero		1


	//   ....[39]....
        /*0360*/ 	.word	0x000133e0
        /*0364*/ 	.word	0x00000003
        /*0368*/ 	.word	0x0003f048
        /*036c*/ 	.short	0x010a
        /*036e*/ 	.byte	0x3f
	.zero		1


	//   ....[40]....
        /*0370*/ 	.word	0x00013430
        /*0374*/ 	.word	0x00000003
        /*0378*/ 	.word	0x0003f020
        /*037c*/ 	.short	0x010a
        /*037e*/ 	.byte	0x3f
	.zero		1


	//   ....[41]....
        /*0380*/ 	.word	0x00013480
        /*0384*/ 	.word	0x00000002
        /*0388*/ 	.word	0x0003f020
        /*038c*/ 	.short	0x010a
        /*038e*/ 	.byte	0x3f
	.zero		1


	//   ....[42]....
        /*0390*/ 	.word	0x000134d0
        /*0394*/ 	.word	0x00000003
        /*0398*/ 	.word	0x0003f020
        /*039c*/ 	.short	0x010a
        /*039e*/ 	.byte	0x3f
	.zero		1


	//   ....[43]....
        /*03a0*/ 	.word	0x00013520
        /*03a4*/ 	.word	0x00000003
        /*03a8*/ 	.word	0x0003f020
        /*03ac*/ 	.short	0x010a
        /*03ae*/ 	.byte	0x3f
	.zero		1


	//   ....[44]....
        /*03b0*/ 	.word	0x00013570
        /*03b4*/ 	.word	0x00000002
        /*03b8*/ 	.word	0x0003f040
        /*03bc*/ 	.short	0x010a
        /*03be*/ 	.byte	0x3f
	.zero		1


	//   ....[45]....
        /*03c0*/ 	.word	0x000135c0
        /*03c4*/ 	.word	0x00000002
        /*03c8*/ 	.word	0x0003f000
        /*03cc*/ 	.short	0x010a
        /*03ce*/ 	.byte	0x3f
	.zero		1


	//   ....[46]....
        /*03d0*/ 	.word	0x00013610
        /*03d4*/ 	.word	0x00000002
        /*03d8*/ 	.word	0x0003f008
        /*03dc*/ 	.short	0x010a
        /*03de*/ 	.byte	0x3f
	.zero		1


	//   ....[47]....
        /*03e0*/ 	.word	0x00013660
        /*03e4*/ 	.word	0x00000011
        /*03e8*/ 	.word	0x0003f000
        /*03ec*/ 	.short	0x010a
        /*03ee*/ 	.byte	0x3f
	.zero		1


	//   ....[48]....
        /*03f0*/ 	.word	0x000136b0
        /*03f4*/ 	.word	0x0000000e
        /*03f8*/ 	.word	0x0003f020
        /*03fc*/ 	.short	0x010a
        /*03fe*/ 	.byte	0x3f
	.zero		1


	//   ....[49]....
        /*0400*/ 	.word	0x00013700
        /*0404*/ 	.word	0x000000db
        /*0408*/ 	.word	0x0003f000
        /*040c*/ 	.short	0x010a
        /*040e*/ 	.byte	0x3f
	.zero		1


	//   ....[50]....
        /*0410*/ 	.word	0x00013750
        /*0414*/ 	.word	0x00000018
        /*0418*/ 	.word	0x0003f020
        /*041c*/ 	.short	0x010a
        /*041e*/ 	.byte	0x3f
	.zero		1


	//   ....[51]....
        /*0420*/ 	.word	0x000137a0
        /*0424*/ 	.word	0x00000011
        /*0428*/ 	.word	0x0003f000
        /*042c*/ 	.short	0x010a
        /*042e*/ 	.byte	0x3f
	.zero		1


	//   ....[52]....
        /*0430*/ 	.word	0x000137f0
        /*0434*/ 	.word	0x0000000e
        /*0438*/ 	.word	0x0003f020
        /*043c*/ 	.short	0x010a
        /*043e*/ 	.byte	0x3f
	.zero		1


	//   ....[53]....
        /*0440*/ 	.word	0x00013840
        /*0444*/ 	.word	0x00000041
        /*0448*/ 	.word	0x0003f000
        /*044c*/ 	.short	0x010a
        /*044e*/ 	.byte	0x3f
	.zero		1


	//   ....[54]....
        /*0450*/ 	.word	0x00013890
        /*0454*/ 	.word	0x00000006
        /*0458*/ 	.word	0x0003f020
        /*045c*/ 	.short	0x010a
        /*045e*/ 	.byte	0x3f
	.zero		1


	//----- nvinfo : EIATTR_NUM_MBARRIERS
	.align		4
.L_36:
        /*0460*/ 	.byte	0x03, 0x38
        /*0462*/ 	.short	0x0012


	//----- nvinfo : EIATTR_EXIT_INSTR_OFFSETS
	.align		4
        /*0464*/ 	.byte	0x04, 0x1c
        /*0466*/ 	.short	(.L_38 - .L_37)


	//   ....[0]....
.L_37:
        /*0468*/ 	.word	0x000133d0


	//----- nvinfo : EIATTR_MAX_THREADS
	.align		4
.L_38:
        /*046c*/ 	.byte	0x04, 0x05
        /*046e*/ 	.short	(.L_40 - .L_39)
.L_39:
        /*0470*/ 	.word	0x00000080
        /*0474*/ 	.word	0x00000001
        /*0478*/ 	.word	0x00000001


	//----- nvinfo : EIATTR_CRS_STACK_SIZE
	.align		4
.L_40:
        /*047c*/ 	.byte	0x04, 0x1e
        /*047e*/ 	.short	(.L_42 - .L_41)
.L_41:
        /*0480*/ 	.word	0x00000000


	//----- nvinfo : EIATTR_CBANK_PARAM_SIZE
	.align		4
.L_42:
        /*0484*/ 	.byte	0x03, 0x19
        /*0486*/ 	.short	0x0870


	//----- nvinfo : EIATTR_PARAM_CBANK
	.align		4
        /*0488*/ 	.byte	0x04, 0x0a
        /*048a*/ 	.short	(.L_44 - .L_43)
	.align		4
.L_43:
        /*048c*/ 	.word	index@(.nv.constant0._ZN7cutlass13device_kernelINS_4fmha6kernel13FmhaKernelTmaINS1_10collective15FmhaMainloopTmaINS_10bfloat16_tEfN4cute5tupleIJNS7_1CILi64EEENS9_ILi128EEENS9_ILi224EEEEEENS4_14ResidualFusionEJEEENS4_15FmhaFwdEpilogueIS6_fNS8_IJSA_SC_SB_EEEEEJEEEEEvNT_6ParamsE)
        /*0490*/ 	.short	0x0210
        /*0492*/ 	.short	0x0870


	//----- nvinfo : EIATTR_SW_WAR
	.align		4
.L_44:
        /*0494*/ 	.byte	0x04, 0x36
        /*0496*/ 	.short	(.L_46 - .L_45)
.L_45:
        /*0498*/ 	.word	0x00000008
.L_46:


//--------------------- .nv.callgraph             --------------------------
	.section	.nv.callgraph,"",@"SHT_CUDA_CALLGRAPH"
	.align	4
	.sectionentsize	8
	.align		4
        /*0000*/ 	.word	0x00000000
	.align		4
        /*0004*/ 	.word	0xffffffff
	.align		4
        /*0008*/ 	.word	index@(_ZN7cutlass13device_kernelINS_4fmha6kernel13FmhaKernelTmaINS1_10collective15FmhaMainloopTmaINS_10bfloat16_tEfN4cute5tupleIJNS7_1CILi64EEENS9_ILi128EEENS9_ILi224EEEEEENS4_14ResidualFusionEJEEENS4_15FmhaFwdEpilogueIS6_fNS8_IJSA_SC_SB_EEEEEJEEEEEvNT_6ParamsE)
	.align		4
        /*000c*/ 	.word	index@(__assertfail)
	.align		4
        /*0010*/ 	.word	0x00000000
	.align		4
        /*0014*/ 	.word	0xfffffffe
	.align		4
        /*0018*/ 	.word	0x00000000
	.align		4
        /*001c*/ 	.word	0xfffffffd
	.align		4
        /*0020*/ 	.word	0x00000000
	.align		4
        /*0024*/ 	.word	0xfffffffc


//--------------------- .nv.constant4             --------------------------
	.section	.nv.constant4,"a",@progbits
	.align	8
	.align		8
.nv.constant4:
        /*0000*/ 	.dword	__assertfail
	.align		8
        /*0008*/ 	.dword	__unnamed_1
	.align		8
        /*0010*/ 	.dword	__unnamed_2
	.align		8
        /*0018*/ 	.dword	_ZN39_INTERNAL_b42d1e5b_4_k_cu_2838e21b_31124cuda3std3__45__cpo5beginE
	.align		8
        /*0020*/ 	.dword	_ZN39_INTERNAL_b42d1e5b_4_k_cu_2838e21b_31124cuda3std3__45__cpo3endE
	.align		8
        /*0028*/ 	.dword	_ZN39_INTERNAL_b42d1e5b_4_k_cu_2838e21b_31124cuda3std3__45__cpo6cbeginE
	.align		8
        /*0030*/ 	.dword	_ZN39_INTERNAL_b42d1e5b_4_k_cu_2838e21b_31124cuda3std3__45__cpo4cendE
	.align		8
        /*0038*/ 	.dword	_ZN39_INTERNAL_b42d1e5b_4_k_cu_2838e21b_31124cuda3std3__441_GLOBAL__N__b42d1e5b_4_k_cu_2838e21b_31126ignoreE
	.align		8
        /*0040*/ 	.dword	_ZN39_INTERNAL_b42d1e5b_4_k_cu_2838e21b_31124cuda3std3__419piecewise_constructE
	.align		8
        /*0048*/ 	.dword	_ZN39_INTERNAL_b42d1e5b_4_k_cu_2838e21b_31124cuda3std3__48in_placeE
	.align		8
        /*0050*/ 	.dword	_ZN39_INTERNAL_b42d1e5b_4_k_cu_2838e21b_31124cuda3std6ranges3__45__cpo4swapE
	.align		8
        /*0058*/ 	.dword	_ZN39_INTERNAL_b42d1e5b_4_k_cu_2838e21b_31124cuda3std6ranges3__45__cpo9iter_moveE
	.align		8
        /*0060*/ 	.dword	_ZN39_INTERNAL_b42d1e5b_4_k_cu_2838e21b_31124cute7productE
	.align		8
        /*0068*/ 	.dword	_ZN39_INTERNAL_b42d1e5b_4_k_cu_2838e21b_31124cute1_E
	.align		8
        /*0070*/ 	.dword	$str$23
	.align		8
        /*0078*/ 	.dword	$str$24


//--------------------- .text._ZN7cutlass13device_kernelINS_4fmha6kernel13FmhaKernelTmaINS1_10collective15FmhaMainloopTmaINS_10bfloat16_tEfN4cute5tupleIJNS7_1CILi64EEENS9_ILi128EEENS9_ILi224EEEEEENS4_14ResidualFusionEJEEENS4_15FmhaFwdEpilogueIS6_fNS8_IJSA_SC_SB_EEEEEJEEEEEvNT_6ParamsE --------------------------
	.section	.text._ZN7cutlass13device_kernelINS_4fmha6kernel13FmhaKernelTmaINS1_10collective15FmhaMainloopTmaINS_10bfloat16_tEfN4cute5tupleIJNS7_1CILi64EEENS9_ILi128EEENS9_ILi224EEEEEENS4_14ResidualFusionEJEEENS4_15FmhaFwdEpilogueIS6_fNS8_IJSA_SC_SB_EEEEEJEEEEEvNT_6ParamsE,"ax",@progbits
	.align	128
.text._ZN7cutlass13device_kernelINS_4fmha6kernel13FmhaKernelTmaINS1_10collective15FmhaMainloopTmaINS_10bfloat16_tEfN4cute5tupleIJNS7_1CILi64EEENS9_ILi128EEENS9_ILi224EEEEEENS4_14ResidualFusionEJEEENS4_15FmhaFwdEpilogueIS6_fNS8_IJSA_SC_SB_EEEEEJEEEEEvNT_6ParamsE:
        .type           _ZN7cutlass13device_kernelINS_4fmha6kernel13FmhaKernelTmaINS1_10collective15FmhaMainloopTmaINS_10bfloat16_tEfN4cute5tupleIJNS7_1CILi64EEENS9_ILi128EEENS9_ILi224EEEEEENS4_14ResidualFusionEJEEENS4_15FmhaFwdEpilogueIS6_fNS8_IJSA_SC_SB_EEEEEJEEEEEvNT_6ParamsE,@function
        .size           _ZN7cutlass13device_kernelINS_4fmha6kernel13FmhaKernelTmaINS1_10collective15FmhaMainloopTmaINS_10bfloat16_tEfN4cute5tupleIJNS7_1CILi64EEENS9_ILi128EEENS9_ILi224EEEEEENS4_14ResidualFusionEJEEENS4_15FmhaFwdEpilogueIS6_fNS8_IJSA_SC_SB_EEEEEJEEEEEvNT_6ParamsE,(.L_x_103 - _ZN7cutlass13device_kernelINS_4fmha6kernel13FmhaKernelTmaINS1_10collective15FmhaMainloopTmaINS_10bfloat16_tEfN4cute5tupleIJNS7_1CILi64EEENS9_ILi128EEENS9_ILi224EEEEEENS4_14ResidualFusionEJEEENS4_15FmhaFwdEpilogueIS6_fNS8_IJSA_SC_SB_EEEEEJEEEEEvNT_6ParamsE)
        .other          _ZN7cutlass13device_kernelINS_4fmha6kernel13FmhaKernelTmaINS1_10collective15FmhaMainloopTmaINS_10bfloat16_tEfN4cute5tupleIJNS7_1CILi64EEENS9_ILi128EEENS9_ILi224EEEEEENS4_14ResidualFusionEJEEENS4_15FmhaFwdEpilogueIS6_fNS8_IJSA_SC_SB_EEEEEJEEEEEvNT_6ParamsE,@"STO_CUDA_ENTRY STV_DEFAULT"
_ZN7cutlass13device_kernelINS_4fmha6kernel13FmhaKernelTmaINS1_10collective15FmhaMainloopTmaINS_10bfloat16_tEfN4cute5tupleIJNS7_1CILi64EEENS9_ILi128EEENS9_ILi224EEEEEENS4_14ResidualFusionEJEEENS4_15FmhaFwdEpilogueIS6_fNS8_IJSA_SC_SB_EEEEEJEEEEEvNT_6ParamsE:
[----:B------:R-:W1:Y:S01]  /*0000*/  LDC R1, c[0x0][0x28] ;  /* 0x00000a00ff017b82 */ /* 0x000e620000000800 */
[----:B------:R-:W2:Y:S01]  /*0010*/  S2R R16, SR_TID.X ;  /* 0x0000000000107919 */ /* 0x000ea20000002100 */
[----:B------:R-:W-:Y:S01]  /*0020*/  ELECT P0, URZ, PT ;  /* 0x00000000003f782f */ /* 0x000fe20003800000 */
[----:B------:R-:W-:Y:S01]  /*0030*/  BSSY B0, `(.L_x_0) ;  /* 0x0000010000007945 */ /* 0x000fe20003800000 */
[----:B--2---:R-:W-:-:S05]  /*0040*/  SHF.R.U32.HI R9, RZ, 0x5, R16 ;  /* 0x00000005ff097819 */ /* 0x004fca0000011610 */
[----:B------:R-:W2:Y:S02]  /*0050*/  SHFL.IDX PT, R0, R9, RZ, 0x1f ;  /* 0x00001fff09007589 */ /* 0x000ea400000e0000 */
[----:B--2---:R-:W-:-:S13]  /*0060*/  ISETP.NE.OR P0, PT, R0, RZ, !P0 ;  /* 0x000000ff0000720c */ /* 0x004fda0004705670 */
[----:B-1----:R-:W-:Y:S05]  /*0070*/  @P0 BRA `(.L_x_1) ;  /* 0x00000000002c0947 */ /* 0x002fea0003800000 */
[----:B------:R-:W-:Y:S02]  /*0080*/  ULDC.64 UR4, c[0x0][0x198] ;  /* 0x0000660000047ab9 */ /* 0x000fe40000000a00 */
[----:B------:R-:W-:Y:S02]  /*0090*/  UIADD3 UR6, UP0, UR4, 0xf0, URZ ;  /* 0x000000f004067890 */ /* 0x000fe4000ff1e03f */
[----:B------:R-:W-:Y:S02]  /*00a0*/  UIADD3 UR8, UP1, UR4, 0x1f0, URZ ;  /* 0x000001f004087890 */ /* 0x000fe4000ff3e03f */
[----:B------:R-:W-:Y:S02]  /*00b0*/  UIADD3 UR4, UP2, UR4, 0x2f0, URZ ;  /* 0x000002f004047890 */ /* 0x000fe4000ff5e03f */
[----:B------:R-:W-:Y:S02]  /*00c0*/  UIADD3.X UR7, URZ, UR5, URZ, UP0, !UPT ;  /* 0x000000053f077290 */ /* 0x000fe400087fe43f */
[----:B------:R-:W-:-:S02]  /*00d0*/  UIADD3.X UR9, URZ, UR5, URZ, UP1, !UPT ;  /* 0x000000053f097290 */ /* 0x000fc40008ffe43f */
[----:B------:R-:W-:-:S05]  /*00e0*/  UIADD3.X UR5, URZ, UR5, URZ, UP2, !UPT ;  /* 0x000000053f057290 */ /* 0x000fca00097fe43f */
[----:B------:R1:W-:Y:S02]  /*00f0*/  UTMACCTL.PF [UR6] ;  /* 0x00000000060079b9 */ /* 0x0003e40008040000 */
[----:B------:R1:W-:Y:S02]  /*0100*/  UTMACCTL.PF [UR8] ;  /* 0x00000000080079b9 */ /* 0x0003e40008040000 */
[----:B------:R1:W-:Y:S02]  /*0110*/  UTMACCTL.PF [UR4] ;  /* 0x00000000040079b9 */ /* 0x0003e40008040000 */
[----:B-1----:R-:W-:Y:S01]  /*0120*/  NOP ;  /* 0x0000000000007918 */ /* 0x002fe20000000000 */
.L_x_1:
[----:B------:R-:W-:Y:S05]  /*0130*/  BSYNC B0 ;  /* 0x0000000000007941 */ /* 0x000fea0003800000 */
.L_x_0:
[----:B------:R-:W1:Y:S02]  /*0140*/  SHFL.IDX PT, R0, R9, RZ, 0x1f ;  /* 0x00001fff09007589 */ /* 0x000e6400000e0000 */
[----:B-1----:R-:W-:-:S13]  /*0150*/  ISETP.NE.AND P0, PT, R0, RZ, PT ;  /* 0x000000ff0000720c */ /* 0x002fda0003f05270 */
[----:B------:R-:W-:Y:S05]  /*0160*/  @P0 BRA `(.L_x_2) ;  /* 0x0000000000400947 */ /* 0x000fea0003800000 */
[----:B------:R-:W1:Y:S01]  /*0170*/  S2UR UR8, SR_CgaCtaId ;  /* 0x00000000000879c3 */ /* 0x000e620000008800 */
[----:B------:R-:W-:Y:S01]  /*0180*/  UMOV UR4, 0x400 ;  /* 0x0000040000047882 */ /* 0x000fe20000000000 */
[----:B------:R-:W-:Y:S01]  /*0190*/  UMOV UR5, 0x1 ;  /* 0x0000000100057882 */ /* 0x000fe20000000000 */
[----:B------:R-:W-:Y:S01]  /*01a0*/  UMOV UR6, 0x80 ;  /* 0x0000008000067882 */ /* 0x000fe20000000000 */
[----:B------:R-:W-:Y:S01]  /*01b0*/  ELECT P0, URZ, PT ;  /* 0x00000000003f782f */ /* 0x000fe20003800000 */
[----:B------:R-:W-:-:S04]  /*01c0*/  UIADD3 UR6, -UR6, 0x100000, URZ ;  /* 0x0010000006067890 */ /* 0x000fc8000fffe13f */
[----:B------:R-:W-:Y:S02]  /*01d0*/  USHF.L.U32 UR7, UR6, 0xb, URZ ;  /* 0x0000000b06077899 */ /* 0x000fe4000800063f */
[----:B------:R-:W-:Y:S02]  /*01e0*/  USHF.L.U32 UR6, UR6, 0x1, URZ ;  /* 0x0000000106067899 */ /* 0x000fe4000800063f */
[----:B-1----:R-:W-:Y:S02]  /*01f0*/  ULEA UR8, UR8, UR4, 0x18 ;  /* 0x0000000408087291 */ /* 0x002fe4000f8ec03f */
[----:B------:R-:W-:-:S04]  /*0200*/  UIADD3 UR4, -UR5, 0x100000, URZ ;  /* 0x0010000005047890 */ /* 0x000fc8000fffe13f */
[----:B------:R-:W-:Y:S02]  /*0210*/  USHF.L.U32 UR5, UR4, 0xb, URZ ;  /* 0x0000000b04057899 */ /* 0x000fe4000800063f */
[----:B------:R-:W-:Y:S01]  /*0220*/  USHF.L.U32 UR4, UR4, 0x1, URZ ;  /* 0x0000000104047899 */ /* 0x000fe2000800063f */
[----:B------:R-:W1:Y:S11]  /*0230*/  FENCE.VIEW.ASYNC.S ;  /* 0x00000000000073c6 */ /* 0x000e760000000000 */
[----:B-1----:R1:W2:Y:S01]  /*0240*/  SYNCS.EXCH.64 URZ, [UR8+0x3f040], UR4 ;  /* 0x03f04004083f75b2 */ /* 0x0022a20008000100 */
[----:B------:R1:W3:Y:S01]  /*0250*/  SYNCS.EXCH.64 URZ, [UR8+0x3f048], UR6 ;  /* 0x03f04806083f75b2 */ /* 0x0002e20008000100 */
[----:B------:R-:W-:Y:S01]  /*0260*/  NOP ;  /* 0x0000000000007918 */ /* 0x000fe20000000000 */
.L_x_2:
[----:B------:R-:W4:Y:S01]  /*0270*/  SHFL.IDX PT, R0, R9, RZ, 0x1f ;  /* 0x00001fff09007589 */ /* 0x000f2200000e0000 */
[----:B------:R-:W-:Y:S01]  /*0280*/  NOP ;  /* 0x0000000000007918 */ /* 0x000fe20000000000 */
[----:B----4-:R-:W-:-:S13]  /*0290*/  ISETP.NE.AND P0, PT, R0, RZ, PT ;  /* 0x000000ff0000720c */ /* 0x010fda0003f05270 */
[----:B------:R-:W-:Y:S05]  /*02a0*/  @P0 BRA `(.L_x_3) ;  /* 0x0000000000580947 */ /* 0x000fea0003800000 */
[----:B-1----:R-:W1:Y:S01]  /*02b0*/  S2UR UR5, SR_CgaCtaId ;  /* 0x00000000000579c3 */ /* 0x002e620000008800 */
[----:B------:R-:W-:Y:S01]  /*02c0*/  UMOV UR4, 0x400 ;  /* 0x0000040000047882 */ /* 0x000fe20000000000 */
[----:B------:R-:W-:Y:S01]  /*02d0*/  UMOV UR6, 0x1 ;  /* 0x0000000100067882 */ /* 0x000fe20000000000 */
[----:B------:R-:W-:Y:S01]  /*02e0*/  UMOV UR7, 0x80 ;  /* 0x0000008000077882 */ /* 0x000fe20000000000 */
[----:B------:R-:W-:Y:S01]  /*02f0*/  ELECT P0, URZ, PT ;  /* 0x00000000003f782f */ /* 0x000fe20003800000 */
[----:B-1----:R-:W-:Y:S02]  /*0300*/  ULEA UR8, UR5, UR4, 0x18 ;  /* 0x0000000405087291 */ /* 0x002fe4000f8ec03f */
[----:B------:R-:W-:-:S04]  /*0310*/  UIADD3 UR4, -UR6, 0x100000, URZ ;  /* 0x0010000006047890 */ /* 0x000fc8000fffe13f */
[----:B------:R-:W-:Y:S02]  /*0320*/  USHF.L.U32 UR5, UR4, 0xb, URZ ;  /* 0x0000000b04057899 */ /* 0x000fe4000800063f */
[----:B------:R-:W-:Y:S02]  /*0330*/  USHF.L.U32 UR4, UR4, 0x1, URZ ;  /* 0x0000000104047899 */ /* 0x000fe4000800063f */
[----:B------:R-:W-:-:S04]  /*0340*/  UIADD3 UR6, -UR7, 0x100000, URZ ;  /* 0x0010000007067890 */ /* 0x000fc8000fffe13f */
[----:B------:R-:W-:Y:S02]  /*0350*/  USHF.L.U32 UR7, UR6, 0xb, URZ ;  /* 0x0000000b06077899 */ /* 0x000fe4000800063f */
[----:B------:R-:W-:Y:S01]  /*0360*/  USHF.L.U32 UR6, UR6, 0x1, URZ ;  /* 0x0000000106067899 */ /* 0x000fe2000800063f */
[----:B------:R-:W1:Y:S03]  /*0370*/  FENCE.VIEW.ASYNC.S ;  /* 0x00000000000073c6 */ /* 0x000e660000000000 */
[----:B-1----:R4:W1:Y:S08]  /*0380*/  SYNCS.EXCH.64 URZ, [UR8+0x3f000], UR4 ;  /* 0x03f00004083f75b2 */ /* 0x0028700008000100 */
[----:B------:R4:W1:Y:S01]  /*0390*/  SYNCS.EXCH.64 URZ, [UR8+0x3f020], UR6 ;  /* 0x03f02006083f75b2 */ /* 0x0008620008000100 */
[----:B------:R4:W1:Y:S01]  /*03a0*/  SYNCS.EXCH.64 URZ, [UR8+0x3f008], UR4 ;  /* 0x03f00804083f75b2 */ /* 0x0008620008000100 */
[----:B------:R4:W1:Y:S01]  /*03b0*/  SYNCS.EXCH.64 URZ, [UR8+0x3f028], UR6 ;  /* 0x03f02806083f75b2 */ /* 0x0008620008000100 */
[----:B------:R4:W1:Y:S01]  /*03c0*/  SYNCS.EXCH.64 URZ, [UR8+0x3f010], UR4 ;  /* 0x03f01004083f75b2 */ /* 0x0008620008000100 */
[----:B------:R4:W1:Y:S01]  /*03d0*/  SYNCS.EXCH.64 URZ, [UR8+0x3f030], UR6 ;  /* 0x03f03006083f75b2 */ /* 0x0008620008000100 */
[----:B------:R4:W1:Y:S01]  /*03e0*/  SYNCS.EXCH.64 URZ, [UR8+0x3f018], UR4 ;  /* 0x03f01804083f75b2 */ /* 0x0008620008000100 */
[----:B------:R4:W1:Y:S02]  /*03f0*/  SYNCS.EXCH.64 URZ, [UR8+0x3f038], UR6 ;  /* 0x03f03806083f75b2 */ /* 0x0008640008000100 */
[----:B----4-:R-:W-:Y:S01]  /*0400*/  NOP ;  /* 0x0000000000007918 */ /* 0x010fe20000000000 */
.L_x_3:
        /* <DEDUP_REMOVED lines=26> */
.L_x_4:
[----:B------:R-:W4:Y:S01]  /*05b0*/  SHFL.IDX PT, R9, R9, RZ, 0x1f ;  /* 0x00001fff09097589 */ /* 0x000f2200000e0000 */
[----:B------:R-:W-:Y:S02]  /*05c0*/  ELECT P0, URZ, PT ;  /* 0x00000000003f782f */ /* 0x000fe40003800000 */
[----:B------:R-:W-:Y:S01]  /*05d0*/  SHF.R.S32.HI R3, RZ, 0x1f, R16 ;  /* 0x0000001fff037819 */ /* 0x000fe20000011410 */
[----:B------:R-:W-:Y:S01]  /*05e0*/  NOP ;  /* 0x0000000000007918 */ /* 0x000fe20000000000 */
[----:B------:R-:W4:Y:S01]  /*05f0*/  S2UR UR36, SR_CTAID.Y ;  /* 0x00000000002479c3 */ /* 0x000f220000002600 */
[----:B------:R-:W-:Y:S01]  /*0600*/  BSSY B0, `(.L_x_5) ;  /* 0x0000049000007945 */ /* 0x000fe20003800000 */
[----:B------:R-:W-:Y:S02]  /*0610*/  LEA.HI R3, R3, R16, RZ, 0x7 ;  /* 0x0000001003037211 */ /* 0x000fe400078f38ff */
[----:B------:R-:W-:Y:S02]  /*0620*/  MOV R8, RZ ;  /* 0x000000ff00087202 */ /* 0x000fe40000000f00 */
[----:B------:R-:W-:-:S02]  /*0630*/  LOP3.LUT R3, R3, 0xffffff80, RZ, 0xc0, !PT ;  /* 0xffffff8003037812 */ /* 0x000fc400078ec0ff */
[----:B------:R-:W4:Y:S03]  /*0640*/  S2UR UR37, SR_CTAID.Z ;  /* 0x00000000002579c3 */ /* 0x000f260000002700 */
[----:B------:R-:W-:-:S05]  /*0650*/  IMAD.IADD R0, R16, 0x1, -R3 ;  /* 0x0000000110007824 */ /* 0x000fca00078e0a03 */
[----:B-123--:R-:W-:Y:S01]  /*0660*/  BAR.SYNC.DEFER_BLOCKING 0x0 ;  /* 0x0000000000007b1d */ /* 0x00efe20000010000 */
[----:B----4-:R-:W-:-:S13]  /*0670*/  ISETP.EQ.AND P1, PT, R9, RZ, P0 ;  /* 0x000000ff0900720c */ /* 0x010fda0000722270 */
[----:B------:R-:W-:Y:S05]  /*0680*/  @!P1 BRA `(.L_x_6) ;  /* 0x0000000400009947 */ /* 0x000fea0003800000 */
[----:B------:R-:W1:Y:S01]  /*0690*/  S2R R3, SR_CgaCtaId ;  /* 0x0000000000037919 */ /* 0x000e620000008800 */
[----:B------:R-:W-:Y:S02]  /*06a0*/  MOV R2, 0x400 ;  /* 0x0000040000027802 */ /* 0x000fe40000000f00 */
[----:B------:R-:W-:Y:S02]  /*06b0*/  MOV R4, 0x1 ;  /* 0x0000000100047802 */ /* 0x000fe40000000f00 */
[----:B------:R-:W-:Y:S02]  /*06c0*/  ISETP.NE.AND P3, PT, R0, RZ, PT ;  /* 0x000000ff0000720c */ /* 0x000fe40003f65270 */
[----:B-1----:R-:W-:Y:S02]  /*06d0*/  LEA R3, R3, R2, 0x18 ;  /* 0x0000000203037211 */ /* 0x002fe400078ec0ff */
[----:B------:R-:W-:-:S04]  /*06e0*/  SHF.L.U32 R2, R4, 0x1f, RZ ;  /* 0x0000001f04027819 */ /* 0x000fc800000006ff */
[----:B------:R-:W1:Y:S02]  /*06f0*/  SYNCS.PHASECHK.TRANS64.TRYWAIT P2, [R3+URZ+0x3f048], R2 ;  /* 0x03f04802030075a7 */ /* 0x000e64000804017f */
[----:B-1----:R-:W-:Y:S05]  /*0700*/  @!P2 BRA `(.L_x_7) ;  /* 0x0000012c0034a947 */ /* 0x002fea0003800000 */
.L_x_82:
[----:B------:R-:W-:Y:S05]  /*0710*/  @P3 BRA `(.L_x_8) ;  /* 0x0000000000143947 */ /* 0x000fea0003800000 */
[----:B------:R-:W-:Y:S01]  /*0720*/  LOP3.LUT P2, RZ, R16, 0x1f, RZ, 0xc0, !PT ;  /* 0x0000001f10ff7812 */ /* 0x000fe2000784c0ff */
[----:B-1----:R-:W-:-:S04]  /*0730*/  IMAD.MOV.U32 R2, RZ, RZ, 0x7000 ;  /* 0x00007000ff027424 */ /* 0x002fc800078e00ff */
[----:B------:R2:W-:Y:S08]  /*0740*/  SYNCS.ARRIVE.TRANS64 RZ, [R3+URZ+0x3f040], R2 ;  /* 0x03f0400203ff79a7 */ /* 0x0005f0000800003f */
[----:B------:R-:W-:Y:S05]  /*0750*/  @!P2 BRA `(.L_x_8) ;  /* 0x000000000004a947 */ /* 0x000fea0003800000 */
[----:B------:R-:W-:Y:S01]  /*0760*/  BPT.TRAP 0x1 ;  /* 0x000000040000795c */ /* 0x000fe20000300000 */
.L_x_8:
[----:B------:R-:W3:Y:S01]  /*0770*/  S2UR UR11, SR_CTAID.X ;  /* 0x00000000000b79c3 */ /* 0x000ee20000002500 */
[----:B------:R-:W-:Y:S01]  /*0780*/  R2UR UR8, R3 ;  /* 0x00000000030872ca */ /* 0x000fe200000e0000 */
[----:B------:R-:W-:Y:S01]  /*0790*/  ULDC.64 UR4, c[0x0][0x198] ;  /* 0x0000660000047ab9 */ /* 0x000fe20000000a00 */
[----:B------:R-:W-:Y:S01]  /*07a0*/  UMOV UR6, 0x0 ;  /* 0x0000000000067882 */ /* 0x000fe20000000000 */
[----:B------:R-:W-:Y:S01]  /*07b0*/  UIADD3 UR4, UP0, UR4, 0xf0, URZ ;  /* 0x000000f004047890 */ /* 0x000fe2000ff1e03f */
[----:B------:R-:W-:Y:S01]  /*07c0*/  UMOV UR7, 0x10000000 ;  /* 0x1000000000077882 */ /* 0x000fe20000000000 */
[----:B------:R-:W-:Y:S02]  /*07d0*/  UMOV UR10, URZ ;  /* 0x0000003f000a7c82 */ /* 0x000fe40008000000 */
[----:B------:R-:W-:Y:S01]  /*07e0*/  UIADD3.X UR5, URZ, UR5, URZ, UP0, !UPT ;  /* 0x000000053f057290 */ /* 0x000fe200087fe43f */
[----:B------:R-:W-:Y:S01]  /*07f0*/  UMOV UR12, UR36 ;  /* 0x00000024000c7c82 */ /* 0x000fe20008000000 */
[----:B------:R-:W-:Y:S01]  /*0800*/  UMOV UR13, UR37 ;  /* 0x00000025000d7c82 */ /* 0x000fe20008000000 */
[----:B------:R-:W-:Y:S01]  /*0810*/  UMOV UR50, 0x20 ;  /* 0x0000002000327882 */ /* 0x000fe20000000000 */
[----:B------:R-:W-:-:S02]  /*0820*/  UMOV UR52, UR36 ;  /* 0x0000002400347c82 */ /* 0x000fc40008000000 */
[----:B------:R-:W-:Y:S02]  /*0830*/  UIADD3 UR9, UR8, 0x3f040, URZ ;  /* 0x0003f04008097890 */ /* 0x000fe4000fffe03f */
[----:B------:R-:W-:Y:S02]  /*0840*/  UIADD3 UR48, UR8, 0x1000, URZ ;  /* 0x0000100008307890 */ /* 0x000fe4000fffe03f */
[----:B------:R-:W-:Y:S02]  /*0850*/  UIADD3 UR40, UR8, 0x2000, URZ ;  /* 0x0000200008287890 */ /* 0x000fe4000fffe03f */
[----:B------:R-:W-:Y:S02]  /*0860*/  UIADD3 UR32, UR8, 0x3000, URZ ;  /* 0x0000300008207890 */ /* 0x000fe4000fffe03f */
[----:B------:R-:W-:Y:S02]  /*0870*/  UIADD3 UR24, UR8, 0x4000, URZ ;  /* 0x0000400008187890 */ /* 0x000fe4000fffe03f */
[----:B---3--:R-:W-:-:S02]  /*0880*/  USHF.L.U32 UR11, UR11, 0x6, URZ ;  /* 0x000000060b0b7899 */ /* 0x008fc4000800063f */
[----:B------:R-:W-:Y:S01]  /*0890*/  UIADD3 UR16, UR8, 0x5000, URZ ;  /* 0x0000500008107890 */ /* 0x000fe2000fffe03f */
[----:B------:R-:W-:Y:S01]  /*08a0*/  UMOV UR53, UR37 ;  /* 0x0000002500357c82 */ /* 0x000fe20008000000 */
[----:B------:R-:W-:Y:S01]  /*08b0*/  UMOV UR49, UR9 ;  /* 0x0000000900317c82 */ /* 0x000fe20008000000 */
[----:B------:R-:W-:Y:S02]  /*08c0*/  UMOV UR42, 0x40 ;  /* 0x00000040002a7882 */ /* 0x000fe40000000000 */
[----:B------:R-:W-:Y:S01]  /*08d0*/  UMOV UR51, UR11 ;  /* 0x0000000b00337c82 */ /* 0x000fe20008000000 */
[----:B------:R-:W-:Y:S01]  /*08e0*/  UMOV UR44, UR36 ;  /* 0x00000024002c7c82 */ /* 0x000fe20008000000 */
[----:B------:R3:W-:Y:S01]  /*08f0*/  UTMALDG.4D [UR8], [UR4], desc[UR6] ;  /* 0x00000608040075b4 */ /* 0x0007e20008019000 */
[----:B------:R-:W-:Y:S01]  /*0900*/  UMOV UR45, UR37 ;  /* 0x00000025002d7c82 */ /* 0x000fe20008000000 */
[----:B------:R-:W-:Y:S01]  /*0910*/  UMOV UR41, UR9 ;  /* 0x0000000900297c82 */ /* 0x000fe20008000000 */
[----:B------:R-:W-:Y:S01]  /*0920*/  UMOV UR43, UR11 ;  /* 0x0000000b002b7c82 */ /* 0x000fe20008000000 */
[----:B------:R-:W-:Y:S01]  /*0930*/  UMOV UR34, 0x60 ;  /* 0x0000006000227882 */ /* 0x000fe20000000000 */
[----:B------:R-:W-:Y:S01]  /*0940*/  UMOV UR33, UR9 ;  /* 0x0000000900217c82 */ /* 0x000fe20008000000 */
[----:B------:R-:W-:Y:S01]  /*0950*/  UMOV UR35, UR11 ;  /* 0x0000000b00237c82 */ /* 0x000fe20008000000 */
[----:B------:R-:W-:Y:S01]  /*0960*/  UMOV UR26, 0x80 ;  /* 0x00000080001a7882 */ /* 0x000fe20000000000 */
[----:B------:R4:W-:Y:S01]  /*0970*/  UTMALDG.4D [UR48], [UR4], desc[UR6] ;  /* 0x00000630040075b4 */ /* 0x0009e20008019000 */
[----:B------:R-:W-:Y:S01]  /*0980*/  UMOV UR28, UR36 ;  /* 0x00000024001c7c82 */ /* 0x000fe20008000000 */
[----:B------:R-:W-:Y:S01]  /*0990*/  UMOV UR29, UR37 ;  /* 0x00000025001d7c82 */ /* 0x000fe20008000000 */
[----:B------:R-:W-:Y:S01]  /*09a0*/  UMOV UR25, UR9 ;  /* 0x0000000900197c82 */ /* 0x000fe20008000000 */
[----:B------:R-:W-:Y:S01]  /*09b0*/  UMOV UR27, UR11 ;  /* 0x0000000b001b7c82 */ /* 0x000fe20008000000 */
[----:B------:R-:W-:Y:S01]  /*09c0*/  UMOV UR18, 0xa0 ;  /* 0x000000a000127882 */ /* 0x000fe20000000000 */
[----:B------:R-:W-:Y:S01]  /*09d0*/  UMOV UR20, UR36 ;  /* 0x0000002400147c82 */ /* 0x000fe20008000000 */
[----:B------:R-:W-:Y:S01]  /*09e0*/  UMOV UR21, UR37 ;  /* 0x0000002500157c82 */ /* 0x000fe20008000000 */
[----:B------:R4:W-:Y:S01]  /*09f0*/  UTMALDG.4D [UR40], [UR4], desc[UR6] ;  /* 0x00000628040075b4 */ /* 0x0009e20008019000 */
[----:B------:R-:W-:Y:S01]  /*0a00*/  UMOV UR17, UR9 ;  /* 0x0000000900117c82 */ /* 0x000fe20008000000 */
[----:B------:R-:W-:Y:S01]  /*0a10*/  UMOV UR19, UR11 ;  /* 0x0000000b00137c82 */ /* 0x000fe20008000000 */
[----:B------:R4:W-:Y:S01]  /*0a20*/  UTMALDG.4D [UR32], [UR4], desc[UR6] ;  /* 0x00000620040075b4 */ /* 0x0009e20008019000 */
[----:B---3--:R-:W-:Y:S01]  /*0a30*/  UIADD3 UR8, UR8, 0x6000, URZ ;  /* 0x0000600008087890 */ /* 0x008fe2000fffe03f */
[----:B------:R-:W-:Y:S01]  /*0a40*/  UMOV UR10, 0xc0 ;  /* 0x000000c0000a7882 */ /* 0x000fe20000000000 */
[----:B------:R4:W-:Y:S01]  /*0a50*/  UTMALDG.4D [UR24], [UR4], desc[UR6] ;  /* 0x00000618040075b4 */ /* 0x0009e20008019000 */
[----:B------:R4:W-:Y:S06]  /*0a60*/  UTMALDG.4D [UR16], [UR4], desc[UR6] ;  /* 0x00000610040075b4 */ /* 0x0009ec0008019000 */
[----:B------:R4:W-:Y:S02]  /*0a70*/  UTMALDG.4D [UR8], [UR4], desc[UR6] ;  /* 0x00000608040075b4 */ /* 0x0009e40008019000 */
[----:B----4-:R-:W-:Y:S01]  /*0a80*/  NOP ;  /* 0x0000000000007918 */ /* 0x010fe20000000000 */
.L_x_6:
[----:B------:R-:W-:Y:S05]  /*0a90*/  BSYNC B0 ;  /* 0x0000000000007941 */ /* 0x000fea0003800000 */
.L_x_5:
[----:B------:R-:W3:Y:S01]  /*0aa0*/  LDC R10, c[0x0][0x28c] ;  /* 0x0000a300ff0a7b82 */ /* 0x000ee20000000800 */
[----:B------:R-:W-:Y:S01]  /*0ab0*/  BSSY B0, `(.L_x_9) ;  /* 0x000011b000007945 */ /* 0x000fe20003800000 */
[----:B------:R-:W-:Y:S01]  /*0ac0*/  IMAD.MOV.U32 R6, RZ, RZ, 0x1 ;  /* 0x00000001ff067424 */ /* 0x000fe200078e00ff */
[----:B------:R-:W-:Y:S01]  /*0ad0*/  MOV R4, 0x1 ;  /* 0x0000000100047802 */ /* 0x000fe20000000f00 */
[----:B------:R-:W-:Y:S01]  /*0ae0*/  IMAD.MOV.U32 R5, RZ, RZ, RZ ;  /* 0x000000ffff057224 */ /* 0x000fe200078e00ff */
[----:B---3--:R-:W-:-:S04]  /*0af0*/  IADD3 R210, R10, 0x7f, RZ ;  /* 0x0000007f0ad27810 */ /* 0x008fc80007ffe0ff */
[----:B-12---:R-:W-:-:S04]  /*0b00*/  SHF.R.S32.HI R3, RZ, 0x1f, R210 ;  /* 0x0000001fff037819 */ /* 0x006fc800000114d2 */
[----:B------:R-:W-:-:S04]  /*0b10*/  LEA.HI R210, R3, R210, RZ, 0x7 ;  /* 0x000000d203d27211 */ /* 0x000fc800078f38ff */
[----:B------:R-:W-:-:S04]  /*0b20*/  SHF.R.S32.HI R7, RZ, 0x7, R210 ;  /* 0x00000007ff077819 */ /* 0x000fc800000114d2 */
[----:B------:R-:W-:Y:S01]  /*0b30*/  SHF.L.U32 R7, R7, 0x1, RZ ;  /* 0x0000000107077819 */ /* 0x000fe200000006ff */
[----:B------:R-:W-:Y:S06]  /*0b40*/  @!P1 BRA `(.L_x_10) ;  /* 0x0000001000449947 */ /* 0x000fec0003800000 */
[----:B------:R-:W-:Y:S01]  /*0b50*/  ISETP.GE.AND P1, PT, R10, 0x1, PT ;  /* 0x000000010a00780c */ /* 0x000fe20003f26270 */
[----:B------:R-:W-:Y:S01]  /*0b60*/  IMAD.MOV.U32 R8, RZ, RZ, RZ ;  /* 0x000000ffff087224 */ /* 0x000fe200078e00ff */
[----:B------:R-:W-:Y:S02]  /*0b70*/  LOP3.LUT R12, R16, 0x1f, RZ, 0xc0, !PT ;  /* 0x0000001f100c7812 */ /* 0x000fe400078ec0ff */
[----:B------:R-:W-:-:S09]  /*0b80*/  MOV R5, RZ ;  /* 0x000000ff00057202 */ /* 0x000fd20000000f00 */
[----:B------:R-:W-:Y:S05]  /*0b90*/  @!P1 BRA `(.L_x_11) ;  /* 0x0000000400ec9947 */ /* 0x000fea0003800000 */
[----:B------:R-:W1:Y:S01]  /*0ba0*/  S2R R3, SR_CgaCtaId ;  /* 0x0000000000037919 */ /* 0x000e620000008800 */
[----:B------:R-:W-:Y:S01]  /*0bb0*/  MOV R2, 0x400 ;  /* 0x0000040000027802 */ /* 0x000fe20000000f00 */
[----:B------:R-:W-:Y:S01]  /*0bc0*/  IMAD.MOV.U32 R4, RZ, RZ, 0x1 ;  /* 0x00000001ff047424 */ /* 0x000fe200078e00ff */
[----:B------:R-:W-:Y:S02]  /*0bd0*/  ISETP.NE.AND P2, PT, R0, RZ, PT ;  /* 0x000000ff0000720c */ /* 0x000fe40003f45270 */
[----:B-1----:R-:W-:Y:S02]  /*0be0*/  LEA R3, R3, R2, 0x18 ;  /* 0x0000000203037211 */ /* 0x002fe400078ec0ff */
[----:B------:R-:W-:-:S04]  /*0bf0*/  SHF.L.U32 R2, R4, 0x1f, RZ ;  /* 0x0000001f04027819 */ /* 0x000fc800000006ff */
[----:B------:R-:W1:Y:S02]  /*0c00*/  SYNCS.PHASECHK.TRANS64.TRYWAIT P1, [R3+URZ+0x3f020], R2 ;  /* 0x03f02002030075a7 */ /* 0x000e64000802017f */
[----:B-1----:R-:W-:Y:S05]  /*0c10*/  @!P1 BRA `(.L_x_12) ;  /* 0x0000012800049947 */ /* 0x002fea0003800000 */
.L_x_83:
[----:B------:R-:W-:Y:S01]  /*0c20*/  MOV R5, 0x1 ;  /* 0x0000000100057802 */ /* 0x000fe20000000f00 */
[----:B------:R-:W-:Y:S06]  /*0c30*/  @P2 BRA `(.L_x_13) ;  /* 0x0000000000142947 */ /* 0x000fec0003800000 */
[----:B------:R-:W-:Y:S01]  /*0c40*/  ISETP.NE.AND P1, PT, R12, RZ, PT ;  /* 0x000000ff0c00720c */ /* 0x000fe20003f25270 */
[----:B-1----:R-:W-:-:S04]  /*0c50*/  IMAD.MOV.U32 R2, RZ, RZ, 0xe000 ;  /* 0x0000e000ff027424 */ /* 0x002fc800078e00ff */
[----:B------:R2:W-:Y:S08]  /*0c60*/  SYNCS.ARRIVE.TRANS64 RZ, [R3+URZ+0x3f000], R2 ;  /* 0x03f0000203ff79a7 */ /* 0x0005f0000800003f */
[----:B------:R-:W-:Y:S05]  /*0c70*/  @!P1 BRA `(.L_x_13) ;  /* 0x0000000000049947 */ /* 0x000fea0003800000 */
[----:B------:R-:W-:Y:S01]  /*0c80*/  BPT.TRAP 0x1 ;  /* 0x000000040000795c */ /* 0x000fe20000300000 */
.L_x_13:
[----:B------:R-:W-:Y:S01]  /*0c90*/  R2UR UR14, R3 ;  /* 0x00000000030e72ca */ /* 0x000fe200000e0000 */
[----:B------:R-:W3:Y:S01]  /*0ca0*/  S2R R11, SR_CgaCtaId ;  /* 0x00000000000b7919 */ /* 0x000ee20000008800 */
[----:B------:R-:W-:Y:S01]  /*0cb0*/  ULDC.64 UR4, c[0x0][0x198] ;  /* 0x0000660000047ab9 */ /* 0x000fe20000000a00 */
[----:B------:R-:W-:Y:S01]  /*0cc0*/  UMOV UR27, URZ ;  /* 0x0000003f001b7c82 */ /* 0x000fe20008000000 */
[----:B------:R-:W-:Y:S01]  /*0cd0*/  UIADD3 UR4, UP0, UR4, 0x1f0, URZ ;  /* 0x000001f004047890 */ /* 0x000fe2000ff1e03f */
[----:B-12---:R-:W-:Y:S01]  /*0ce0*/  MOV R2, 0x400 ;  /* 0x0000040000027802 */ /* 0x006fe20000000f00 */
[----:B------:R-:W-:Y:S01]  /*0cf0*/  UMOV UR6, 0x0 ;  /* 0x0000000000067882 */ /* 0x000fe20000000000 */
[----:B------:R-:W-:Y:S01]  /*0d00*/  UMOV UR7, 0x10000000 ;  /* 0x1000000000077882 */ /* 0x000fe20000000000 */
[----:B------:R-:W-:Y:S01]  /*0d10*/  UIADD3.X UR5, URZ, UR5, URZ, UP0, !UPT ;  /* 0x000000053f057290 */ /* 0x000fe200087fe43f */
[----:B------:R-:W-:Y:S01]  /*0d20*/  MOV R3, 0x1 ;  /* 0x0000000100037802 */ /* 0x000fe20000000f00 */
[----:B------:R-:W-:Y:S01]  /*0d30*/  UMOV UR26, URZ ;  /* 0x0000003f001a7c82 */ /* 0x000fe20008000000 */
[----:B------:R-:W-:Y:S01]  /*0d40*/  UMOV UR28, UR36 ;  /* 0x00000024001c7c82 */ /* 0x000fe20008000000 */
[----:B------:R-:W-:Y:S01]  /*0d50*/  UMOV UR29, UR37 ;  /* 0x00000025001d7c82 */ /* 0x000fe20008000000 */
[----:B------:R-:W-:Y:S01]  /*0d60*/  UIADD3 UR24, UR14, 0x7000, URZ ;  /* 0x000070000e187890 */ /* 0x000fe2000fffe03f */
[----:B------:R-:W-:Y:S01]  /*0d70*/  SHF.L.U32 R3, R3, 0x1f, RZ ;  /* 0x0000001f03037819 */ /* 0x000fe200000006ff */
[----:B------:R-:W-:Y:S01]  /*0d80*/  UIADD3 UR25, UR14, 0x3f000, URZ ;  /* 0x0003f0000e197890 */ /* 0x000fe2000fffe03f */
[----:B------:R-:W-:Y:S01]  /*0d90*/  ISETP.NE.AND P2, PT, R0, RZ, PT ;  /* 0x000000ff0000720c */ /* 0x000fe20003f45270 */
[----:B------:R-:W-:Y:S01]  /*0da0*/  UIADD3 UR8, UR14, 0x9000, URZ ;  /* 0x000090000e087890 */ /* 0x000fe2000fffe03f */
[----:B------:R-:W-:Y:S01]  /*0db0*/  UMOV UR10, 0x20 ;  /* 0x00000020000a7882 */ /* 0x000fe20000000000 */
[----:B------:R-:W-:Y:S01]  /*0dc0*/  UMOV UR12, UR36 ;  /* 0x00000024000c7c82 */ /* 0x000fe20008000000 */
[----:B------:R-:W-:Y:S01]  /*0dd0*/  UMOV UR13, UR37 ;  /* 0x00000025000d7c82 */ /* 0x000fe20008000000 */
[----:B------:R-:W-:Y:S01]  /*0de0*/  UMOV UR11, UR27 ;  /* 0x0000001b000b7c82 */ /* 0x000fe20008000000 */
[----:B------:R-:W-:-:S02]  /*0df0*/  UMOV UR9, UR25 ;  /* 0x0000001900097c82 */ /* 0x000fc40008000000 */
[----:B------:R1:W-:Y:S01]  /*0e00*/  UTMALDG.4D [UR24], [UR4], desc[UR6] ;  /* 0x00000618040075b4 */ /* 0x0003e20008019000 */
[----:B------:R-:W-:Y:S01]  /*0e10*/  UIADD3 UR16, UR14, 0xb000, URZ ;  /* 0x0000b0000e107890 */ /* 0x000fe2000fffe03f */
[----:B------:R-:W-:Y:S01]  /*0e20*/  UMOV UR18, 0x40 ;  /* 0x0000004000127882 */ /* 0x000fe20000000000 */
[----:B------:R-:W-:Y:S01]  /*0e30*/  UMOV UR20, UR36 ;  /* 0x0000002400147c82 */ /* 0x000fe20008000000 */
[----:B------:R-:W-:Y:S01]  /*0e40*/  UMOV UR21, UR37 ;  /* 0x0000002500157c82 */ /* 0x000fe20008000000 */
[----:B------:R-:W-:Y:S01]  /*0e50*/  UMOV UR19, UR27 ;  /* 0x0000001b00137c82 */ /* 0x000fe20008000000 */
[----:B------:R-:W-:Y:S01]  /*0e60*/  UMOV UR17, UR25 ;  /* 0x0000001900117c82 */ /* 0x000fe20008000000 */
[----:B------:R2:W-:Y:S01]  /*0e70*/  UTMALDG.4D [UR8], [UR4], desc[UR6] ;  /* 0x00000608040075b4 */ /* 0x0005e20008019000 */
[----:B---3--:R-:W-:-:S05]  /*0e80*/  LEA R4, R11, R2, 0x18 ;  /* 0x000000020b047211 */ /* 0x008fca00078ec0ff */
[----:B------:R-:W-:Y:S01]  /*0e90*/  IMAD R2, R5, 0x8, R4 ;  /* 0x0000000805027824 */ /* 0x000fe200078e0204 */
[----:B------:R3:W-:Y:S01]  /*0ea0*/  UTMALDG.4D [UR16], [UR4], desc[UR6] ;  /* 0x00000610040075b4 */ /* 0x0007e20008019000 */
[----:B-1----:R-:W-:Y:S01]  /*0eb0*/  UIADD3 UR24, UR14, 0xf000, URZ ;  /* 0x0000f0000e187890 */ /* 0x002fe2000fffe03f */
[----:B------:R-:W-:Y:S01]  /*0ec0*/  UMOV UR26, 0x80 ;  /* 0x00000080001a7882 */ /* 0x000fe20000000000 */
[----:B--2---:R-:W-:Y:S01]  /*0ed0*/  UIADD3 UR8, UR14, 0xd000, URZ ;  /* 0x0000d0000e087890 */ /* 0x004fe2000fffe03f */
[----:B------:R-:W-:Y:S01]  /*0ee0*/  UMOV UR10, 0x60 ;  /* 0x00000060000a7882 */ /* 0x000fe20000000000 */
[----:B---3--:R-:W-:-:S07]  /*0ef0*/  UIADD3 UR16, UR14, 0x11000, URZ ;  /* 0x000110000e107890 */ /* 0x008fce000fffe03f */
[----:B------:R1:W-:Y:S01]  /*0f00*/  UTMALDG.4D [UR8], [UR4], desc[UR6] ;  /* 0x00000608040075b4 */ /* 0x0003e20008019000 */
[----:B------:R-:W-:Y:S01]  /*0f10*/  UMOV UR18, 0xa0 ;  /* 0x000000a000127882 */ /* 0x000fe20000000000 */
[----:B------:R2:W-:Y:S01]  /*0f20*/  UTMALDG.4D [UR24], [UR4], desc[UR6] ;  /* 0x00000618040075b4 */ /* 0x0005e20008019000 */
[----:B------:R2:W-:Y:S01]  /*0f30*/  UTMALDG.4D [UR16], [UR4], desc[UR6] ;  /* 0x00000610040075b4 */ /* 0x0005e20008019000 */
[----:B-1----:R-:W-:Y:S01]  /*0f40*/  UIADD3 UR8, UR14, 0x13000, URZ ;  /* 0x000130000e087890 */ /* 0x002fe2000fffe03f */
[----:B------:R-:W-:-:S08]  /*0f50*/  UMOV UR10, 0xc0 ;  /* 0x000000c0000a7882 */ /* 0x000fd00000000000 */
[----:B------:R2:W-:Y:S01]  /*0f60*/  UTMALDG.4D [UR8], [UR4], desc[UR6] ;  /* 0x00000608040075b4 */ /* 0x0005e20008019000 */
[----:B------:R-:W1:Y:S02]  /*0f70*/  SYNCS.PHASECHK.TRANS64.TRYWAIT P1, [R2+URZ+0x3f020], R3 ;  /* 0x03f02003020075a7 */ /* 0x000e64000802017f */
[----:B-12---:R-:W-:Y:S05]  /*0f80*/  @!P1 BRA `(.L_x_14) ;  /* 0x00000124003c9947 */ /* 0x006fea0003800000 */
.L_x_84:
[----:B------:R-:W-:Y:S01]  /*0f90*/  MOV R8, 0x1 ;  /* 0x0000000100087802 */ /* 0x000fe20000000f00 */
[----:B------:R-:W-:Y:S06]  /*0fa0*/  @P2 BRA `(.L_x_15) ;  /* 0x0000000000142947 */ /* 0x000fec0003800000 */
[----:B------:R-:W-:Y:S01]  /*0fb0*/  ISETP.NE.AND P1, PT, R12, RZ, PT ;  /* 0x000000ff0c00720c */ /* 0x000fe20003f25270 */
[----:B-1----:R-:W-:-:S04]  /*0fc0*/  IMAD.MOV.U32 R3, RZ, RZ, 0xe000 ;  /* 0x0000e000ff037424 */ /* 0x002fc800078e00ff */
[----:B------:R2:W-:Y:S08]  /*0fd0*/  SYNCS.ARRIVE.TRANS64 RZ, [R2+URZ+0x3f000], R3 ;  /* 0x03f0000302ff79a7 */ /* 0x0005f0000800003f */
[----:B------:R-:W-:Y:S05]  /*0fe0*/  @!P1 BRA `(.L_x_15) ;  /* 0x0000000000049947 */ /* 0x000fea0003800000 */
[----:B------:R-:W-:Y:S01]  /*0ff0*/  BPT.TRAP 0x1 ;  /* 0x000000040000795c */ /* 0x000fe20000300000 */
.L_x_15:
[C---:B------:R-:W-:Y:S01]  /*1000*/  IMAD R4, R5.reuse, 0xe000, R4 ;  /* 0x0000e00005047824 */ /* 0x040fe200078e0204 */
[----:B------:R-:W-:Y:S01]  /*1010*/  R2UR UR49, R2 ;  /* 0x00000000023172ca */ /* 0x000fe200000e0000 */
[----:B------:R-:W-:Y:S01]  /*1020*/  ULDC.64 UR4, c[0x0][0x198] ;  /* 0x0000660000047ab9 */ /* 0x000fe20000000a00 */
[----:B------:R-:W-:Y:S01]  /*1030*/  UMOV UR51, URZ ;  /* 0x0000003f00337c82 */ /* 0x000fe20008000000 */
[----:B------:R-:W-:Y:S01]  /*1040*/  UIADD3 UR4, UP0, UR4, 0x2f0, URZ ;  /* 0x000002f004047890 */ /* 0x000fe2000ff1e03f */
[----:B------:R-:W-:Y:S01]  /*1050*/  R2UR UR14, R4 ;  /* 0x00000000040e72ca */ /* 0x000fe200000e0000 */
[----:B------:R-:W-:Y:S01]  /*1060*/  UMOV UR6, 0x0 ;  /* 0x0000000000067882 */ /* 0x000fe20000000000 */
[----:B------:R-:W-:Y:S01]  /*1070*/  UMOV UR7, 0x10000000 ;  /* 0x1000000000077882 */ /* 0x000fe20000000000 */
[----:B------:R-:W-:Y:S01]  /*1080*/  UIADD3.X UR5, URZ, UR5, URZ, UP0, !UPT ;  /* 0x000000053f057290 */ /* 0x000fe200087fe43f */
[----:B------:R-:W-:Y:S01]  /*1090*/  IADD3 R5, R5, 0x1, RZ ;  /* 0x0000000105057810 */ /* 0x000fe20007ffe0ff */
[----:B------:R-:W-:Y:S01]  /*10a0*/  UMOV UR50, URZ ;  /* 0x0000003f00327c82 */ /* 0x000fe20008000000 */
[----:B------:R-:W-:Y:S01]  /*10b0*/  UMOV UR52, UR36 ;  /* 0x0000002400347c82 */ /* 0x000fe20008000000 */
[----:B------:R-:W-:Y:S01]  /*10c0*/  UMOV UR53, UR37 ;  /* 0x0000002500357c82 */ /* 0x000fe20008000000 */
[----:B------:R-:W-:Y:S01]  /*10d0*/  UMOV UR42, 0x20 ;  /* 0x00000020002a7882 */ /* 0x000fe20000000000 */
[----:B------:R-:W-:Y:S01]  /*10e0*/  UIADD3 UR49, UR49, 0x3f000, URZ ;  /* 0x0003f00031317890 */ /* 0x000fe2000fffe03f */
[----:B------:R-:W-:Y:S01]  /*10f0*/  UMOV UR44, UR36 ;  /* 0x00000024002c7c82 */ /* 0x000fe20008000000 */
[----:B------:R-:W-:-:S02]  /*1100*/  UMOV UR45, UR37 ;  /* 0x00000025002d7c82 */ /* 0x000fc40008000000 */
[----:B------:R-:W-:Y:S02]  /*1110*/  UIADD3 UR48, UR14, 0x7000, URZ ;  /* 0x000070000e307890 */ /* 0x000fe4000fffe03f */
[----:B------:R-:W-:Y:S02]  /*1120*/  UIADD3 UR40, UR14, 0x9000, URZ ;  /* 0x000090000e287890 */ /* 0x000fe4000fffe03f */
[----:B------:R-:W-:Y:S01]  /*1130*/  UIADD3 UR8, UR14, 0xb000, URZ ;  /* 0x0000b0000e087890 */ /* 0x000fe2000fffe03f */
[----:B------:R-:W-:Y:S01]  /*1140*/  UMOV UR43, UR51 ;  /* 0x00000033002b7c82 */ /* 0x000fe20008000000 */
[----:B------:R-:W-:Y:S01]  /*1150*/  UMOV UR41, UR49 ;  /* 0x0000003100297c82 */ /* 0x000fe20008000000 */
[----:B------:R-:W-:Y:S01]  /*1160*/  UMOV UR10, 0x40 ;  /* 0x00000040000a7882 */ /* 0x000fe20000000000 */
[----:B------:R-:W-:Y:S01]  /*1170*/  UMOV UR12, UR36 ;  /* 0x00000024000c7c82 */ /* 0x000fe20008000000 */
[----:B------:R-:W-:Y:S01]  /*1180*/  UMOV UR13, UR37 ;  /* 0x00000025000d7c82 */ /* 0x000fe20008000000 */
[----:B------:R-:W-:Y:S01]  /*1190*/  UMOV UR11, UR51 ;  /* 0x00000033000b7c82 */ /* 0x000fe20008000000 */
[----:B------:R-:W-:Y:S01]  /*11a0*/  UMOV UR9, UR49 ;  /* 0x0000003100097c82 */ /* 0x000fe20008000000 */
[----:B------:R-:W-:Y:S01]  /*11b0*/  UTMALDG.4D [UR48], [UR4], desc[UR6] ;  /* 0x00000630040075b4 */ /* 0x000fe20008019000 */
[----:B------:R-:W-:-:S02]  /*11c0*/  UIADD3 UR24, UR14, 0xd000, URZ ;  /* 0x0000d0000e187890 */ /* 0x000fc4000fffe03f */
[----:B------:R-:W-:Y:S02]  /*11d0*/  UIADD3 UR32, UR14, 0xf000, URZ ;  /* 0x0000f0000e207890 */ /* 0x000fe4000fffe03f */
[----:B------:R-:W-:Y:S01]  /*11e0*/  UIADD3 UR16, UR14, 0x11000, URZ ;  /* 0x000110000e107890 */ /* 0x000fe2000fffe03f */
[----:B------:R-:W-:Y:S01]  /*11f0*/  UMOV UR26, 0x60 ;  /* 0x00000060001a7882 */ /* 0x000fe20000000000 */
[----:B------:R-:W-:Y:S01]  /*1200*/  UTMALDG.4D [UR40], [UR4], desc[UR6] ;  /* 0x00000628040075b4 */ /* 0x000fe20008019000 */
        /* <DEDUP_REMOVED lines=8> */
[----:B------:R-:W-:Y:S01]  /*1290*/  UMOV UR18, 0xa0 ;  /* 0x000000a000127882 */ /* 0x000fe20000000000 */
[----:B------:R-:W-:Y:S01]  /*12a0*/  UMOV UR20, UR36 ;  /* 0x0000002400147c82 */ /* 0x000fe20008000000 */
[----:B------:R-:W-:Y:S01]  /*12b0*/  UMOV UR21, UR37 ;  /* 0x0000002500157c82 */ /* 0x000fe20008000000 */
[----:B------:R-:W-:Y:S01]  /*12c0*/  UMOV UR19, UR51 ;  /* 0x0000003300137c82 */ /* 0x000fe20008000000 */
[----:B------:R-:W-:Y:S01]  /*12d0*/  UMOV UR17, UR49 ;  /* 0x0000003100117c82 */ /* 0x000fe20008000000 */
[----:B------:R4:W-:Y:S01]  /*12e0*/  UTMALDG.4D [UR24], [UR4], desc[UR6] ;  /* 0x00000618040075b4 */ /* 0x0009e20008019000 */
[----:B------:R4:W-:Y:S01]  /*12f0*/  UTMALDG.4D [UR32], [UR4], desc[UR6] ;  /* 0x00000620040075b4 */ /* 0x0009e20008019000 */
[----:B------:R4:W-:Y:S01]  /*1300*/  UTMALDG.4D [UR16], [UR4], desc[UR6] ;  /* 0x00000610040075b4 */ /* 0x0009e20008019000 */
[----:B---3--:R-:W-:Y:S01]  /*1310*/  UIADD3 UR8, UR14, 0x13000, URZ ;  /* 0x000130000e087890 */ /* 0x008fe2000fffe03f */
[----:B------:R-:W-:-:S08]  /*1320*/  UMOV UR10, 0xc0 ;  /* 0x000000c0000a7882 */ /* 0x000fd00000000000 */
[----:B------:R4:W-:Y:S02]  /*1330*/  UTMALDG.4D [UR8], [UR4], desc[UR6] ;  /* 0x00000608040075b4 */ /* 0x0009e40008019000 */
[----:B----4-:R-:W-:Y:S01]  /*1340*/  NOP ;  /* 0x0000000000007918 */ /* 0x010fe20000000000 */
.L_x_11:
[----:B------:R-:W-:Y:S01]  /*1350*/  ISETP.GE.AND P1, PT, R10, 0x81, PT ;  /* 0x000000810a00780c */ /* 0x000fe20003f26270 */
[----:B------:R-:W-:-:S12]  /*1360*/  IMAD.MOV.U32 R4, RZ, RZ, 0x1 ;  /* 0x00000001ff047424 */ /* 0x000fd800078e00ff */
[----:B------:R-:W-:Y:S05]  /*1370*/  @!P1 BRA `(.L_x_16) ;  /* 0x0000000800349947 */ /* 0x000fea0003800000 */
[----:B-12---:R-:W1:Y:S01]  /*1380*/  S2R R3, SR_CgaCtaId ;  /* 0x0000000000037919 */ /* 0x006e620000008800 */
[----:B------:R-:W-:Y:S02]  /*1390*/  MOV R2, 0x400 ;  /* 0x0000040000027802 */ /* 0x000fe40000000f00 */
[----:B------:R-:W-:Y:S02]  /*13a0*/  MOV R4, 0x1 ;  /* 0x0000000100047802 */ /* 0x000fe40000000f00 */
[----:B------:R-:W-:Y:S02]  /*13b0*/  ISETP.NE.AND P2, PT, R0, RZ, PT ;  /* 0x000000ff0000720c */ /* 0x000fe40003f45270 */
[----:B------:R-:W-:Y:S02]  /*13c0*/  SHF.L.U32 R4, R4, 0x1f, RZ ;  /* 0x0000001f04047819 */ /* 0x000fe400000006ff */
[----:B-1----:R-:W-:-:S04]  /*13d0*/  LEA R2, R3, R2, 0x18 ;  /* 0x0000000203027211 */ /* 0x002fc800078ec0ff */
[----:B------:R-:W-:-:S04]  /*13e0*/  LEA R3, R5, R2, 0x3 ;  /* 0x0000000205037211 */ /* 0x000fc800078e18ff */
[----:B------:R-:W1:Y:S02]  /*13f0*/  SYNCS.PHASECHK.TRANS64.TRYWAIT P1, [R3+URZ+0x3f020], R4 ;  /* 0x03f02004030075a7 */ /* 0x000e64000802017f */
[----:B-1----:R-:W-:Y:S05]  /*1400*/  @!P1 BRA `(.L_x_17) ;  /* 0x0000012000309947 */ /* 0x002fea0003800000 */
.L_x_85:
[----:B------:R-:W-:Y:S05]  /*1410*/  @P2 BRA `(.L_x_18) ;  /* 0x0000000000142947 */ /* 0x000fea0003800000 */
[----:B------:R-:W-:Y:S01]  /*1420*/  ISETP.NE.AND P1, PT, R12, RZ, PT ;  /* 0x000000ff0c00720c */ /* 0x000fe20003f25270 */
[----:B-1----:R-:W-:-:S04]  /*1430*/  IMAD.MOV.U32 R4, RZ, RZ, 0xe000 ;  /* 0x0000e000ff047424 */ /* 0x002fc800078e00ff */
[----:B------:R2:W-:Y:S08]  /*1440*/  SYNCS.ARRIVE.TRANS64 RZ, [R3+URZ+0x3f000], R4 ;  /* 0x03f0000403ff79a7 */ /* 0x0005f0000800003f */
[----:B------:R-:W-:Y:S05]  /*1450*/  @!P1 BRA `(.L_x_18) ;  /* 0x0000000000049947 */ /* 0x000fea0003800000 */
[----:B------:R-:W-:Y:S01]  /*1460*/  BPT.TRAP 0x1 ;  /* 0x000000040000795c */ /* 0x000fe20000300000 */
.L_x_18:
[----:B------:R-:W-:Y:S01]  /*1470*/  IMAD R2, R5, 0xe000, R2 ;  /* 0x0000e00005027824 */ /* 0x000fe200078e0202 */
[----:B------:R-:W3:Y:S01]  /*1480*/  S2R R11, SR_CgaCtaId ;  /* 0x00000000000b7919 */ /* 0x000ee20000008800 */
[----:B------:R-:W-:Y:S01]  /*1490*/  R2UR UR41, R3 ;  /* 0x00000000032972ca */ /* 0x000fe200000e0000 */
[----:B------:R-:W-:Y:S01]  /*14a0*/  ULDC.64 UR4, c[0x0][0x198] ;  /* 0x0000660000047ab9 */ /* 0x000fe20000000a00 */
[----:B------:R-:W-:Y:S01]  /*14b0*/  R2UR UR43, R8 ;  /* 0x00000000082b72ca */ /* 0x000fe200000e0000 */
        /* <DEDUP_REMOVED lines=11> */
[----:B------:R-:W-:Y:S01]  /*1570*/  MOV R2, 0x400 ;  /* 0x0000040000027802 */ /* 0x000fe20000000f00 */
[----:B------:R-:W-:Y:S01]  /*1580*/  USHF.L.U32 UR43, UR43, 0x7, URZ ;  /* 0x000000072b2b7899 */ /* 0x000fe2000800063f */
[C---:B------:R-:W-:Y:S01]  /*1590*/  ISETP.NE.AND P2, PT, R5.reuse, 0x4, PT ;  /* 0x000000040500780c */ /* 0x040fe20003f45270 */
[----:B------:R-:W-:Y:S01]  /*15a0*/  UIADD3 UR40, UR14, 0x7000, URZ ;  /* 0x000070000e287890 */ /* 0x000fe2000fffe03f */
[C---:B------:R-:W-:Y:S01]  /*15b0*/  ISETP.NE.AND P1, PT, R5.reuse, 0x4, PT ;  /* 0x000000040500780c */ /* 0x040fe20003f25270 */
[----:B------:R-:W-:Y:S01]  /*15c0*/  UIADD3 UR32, UR14, 0x9000, URZ ;  /* 0x000090000e207890 */ /* 0x000fe2000fffe03f */
[----:B------:R-:W-:Y:S01]  /*15d0*/  SEL R5, R5, RZ, P2 ;  /* 0x000000ff05057207 */ /* 0x000fe20001000000 */
[----:B------:R-:W-:Y:S01]  /*15e0*/  UIADD3 UR24, UR14, 0xb000, URZ ;  /* 0x0000b0000e187890 */ /* 0x000fe2000fffe03f */
[----:B-12---:R-:W-:Y:S01]  /*15f0*/  SEL R4, RZ, 0x1, !P1 ;  /* 0x00000001ff047807 */ /* 0x006fe20004800000 */
[----:B------:R-:W-:Y:S01]  /*1600*/  UIADD3 UR16, UR14, 0xd000, URZ ;  /* 0x0000d0000e107890 */ /* 0x000fe2000fffe03f */
[----:B------:R-:W-:Y:S01]  /*1610*/  ISETP.NE.AND P2, PT, R0, RZ, PT ;  /* 0x000000ff0000720c */ /* 0x000fe20003f45270 */
[----:B------:R-:W-:Y:S01]  /*1620*/  UIADD3 UR8, UR14, 0xf000, URZ ;  /* 0x0000f0000e087890 */ /* 0x000fe2000fffe03f */
[----:B------:R-:W-:Y:S01]  /*1630*/  UTMALDG.4D [UR40], [UR4], desc[UR6] ;  /* 0x00000628040075b4 */ /* 0x000fe20008019000 */
[----:B------:R-:W-:Y:S01]  /*1640*/  UMOV UR33, UR41 ;  /* 0x0000002900217c82 */ /* 0x000fe20008000000 */
[----:B------:R-:W-:Y:S01]  /*1650*/  UMOV UR35, UR43 ;  /* 0x0000002b00237c82 */ /* 0x000fe20008000000 */
[----:B------:R-:W-:Y:S01]  /*1660*/  UMOV UR26, 0x40 ;  /* 0x00000040001a7882 */ /* 0x000fe20000000000 */
[----:B------:R-:W-:Y:S01]  /*1670*/  UMOV UR28, UR36 ;  /* 0x00000024001c7c82 */ /* 0x000fe20008000000 */
[----:B------:R-:W-:Y:S01]  /*1680*/  UMOV UR29, UR37 ;  /* 0x00000025001d7c82 */ /* 0x000fe20008000000 */
        /* <DEDUP_REMOVED lines=8> */
[----:B------:R-:W-:Y:S01]  /*1710*/  UMOV UR10, 0x80 ;  /* 0x00000080000a7882 */ /* 0x000fe20000000000 */
[----:B------:R-:W-:Y:S01]  /*1720*/  UMOV UR12, UR36 ;  /* 0x00000024000c7c82 */ /* 0x000fe20008000000 */
[----:B------:R-:W-:Y:S01]  /*1730*/  UMOV UR13, UR37 ;  /* 0x00000025000d7c82 */ /* 0x000fe20008000000 */
[----:B------:R-:W-:Y:S01]  /*1740*/  UMOV UR9, UR41 ;  /* 0x0000002900097c82 */ /* 0x000fe20008000000 */
[----:B------:R-:W-:Y:S01]  /*1750*/  UMOV UR11, UR43 ;  /* 0x0000002b000b7c82 */ /* 0x000fe20008000000 */
[----:B---3--:R-:W-:Y:S01]  /*1760*/  LEA R10, R11, R2, 0x18 ;  /* 0x000000020b0a7211 */ /* 0x008fe200078ec0ff */
[----:B------:R-:W-:Y:S01]  /*1770*/  UTMALDG.4D [UR24], [UR4], desc[UR6] ;  /* 0x00000618040075b4 */ /* 0x000fe20008019000 */
[----:B------:R-:W-:-:S02]  /*1780*/  SHF.L.U32 R2, R4, 0x1f, RZ ;  /* 0x0000001f04027819 */ /* 0x000fc400000006ff */
[----:B------:R-:W-:Y:S01]  /*1790*/  LEA R3, R5, R10, 0x3 ;  /* 0x0000000a05037211 */ /* 0x000fe200078e18ff */
[----:B------:R1:W-:Y:S01]  /*17a0*/  UTMALDG.4D [UR16], [UR4], desc[UR6] ;  /* 0x00000610040075b4 */ /* 0x0003e20008019000 */
[----:B------:R2:W-:Y:S01]  /*17b0*/  UTMALDG.4D [UR8], [UR4], desc[UR6] ;  /* 0x00000608040075b4 */ /* 0x0005e20008019000 */
[----:B-1----:R-:W-:Y:S01]  /*17c0*/  UIADD3 UR16, UR14, 0x11000, URZ ;  /* 0x000110000e107890 */ /* 0x002fe2000fffe03f */
[----:B------:R-:W-:Y:S01]  /*17d0*/  UMOV UR18, 0xa0 ;  /* 0x000000a000127882 */ /* 0x000fe20000000000 */
[----:B--2---:R-:W-:-:S07]  /*17e0*/  UIADD3 UR8, UR14, 0x13000, URZ ;  /* 0x000130000e087890 */ /* 0x004fce000fffe03f */
[----:B------:R1:W-:Y:S01]  /*17f0*/  UTMALDG.4D [UR16], [UR4], desc[UR6] ;  /* 0x00000610040075b4 */ /* 0x0003e20008019000 */
[----:B------:R-:W-:Y:S02]  /*1800*/  UMOV UR10, 0xc0 ;  /* 0x000000c0000a7882 */ /* 0x000fe40000000000 */
[----:B------:R1:W-:Y:S01]  /*1810*/  UTMALDG.4D [UR8], [UR4], desc[UR6] ;  /* 0x00000608040075b4 */ /* 0x0003e20008019000 */
[----:B------:R-:W2:Y:S02]  /*1820*/  SYNCS.PHASECHK.TRANS64.TRYWAIT P1, [R3+URZ+0x3f020], R2 ;  /* 0x03f02002030075a7 */ /* 0x000ea4000802017f */
[----:B-12---:R-:W-:Y:S05]  /*1830*/  @!P1 BRA `(.L_x_19) ;  /* 0x0000011c00389947 */ /* 0x006fea0003800000 */
.L_x_86:
[----:B------:R-:W-:Y:S05]  /*1840*/  @P2 BRA `(.L_x_20) ;  /* 0x0000000000142947 */ /* 0x000fea0003800000 */
[----:B------:R-:W-:Y:S01]  /*1850*/  ISETP.NE.AND P1, PT, R12, RZ, PT ;  /* 0x000000ff0c00720c */ /* 0x000fe20003f25270 */
[----:B-1----:R-:W-:-:S04]  /*1860*/  IMAD.MOV.U32 R2, RZ, RZ, 0xe000 ;  /* 0x0000e000ff027424 */ /* 0x002fc800078e00ff */
[----:B------:R2:W-:Y:S08]  /*1870*/  SYNCS.ARRIVE.TRANS64 RZ, [R3+URZ+0x3f000], R2 ;  /* 0x03f0000203ff79a7 */ /* 0x0005f0000800003f */
[----:B------:R-:W-:Y:S05]  /*1880*/  @!P1 BRA `(.L_x_20) ;  /* 0x0000000000049947 */ /* 0x000fea0003800000 */
[----:B------:R-:W-:Y:S01]  /*1890*/  BPT.TRAP 0x1 ;  /* 0x000000040000795c */ /* 0x000fe20000300000 */
.L_x_20:
[----:B------:R-:W-:Y:S01]  /*18a0*/  IMAD R10, R5, 0xe000, R10 ;  /* 0x0000e000050a7824 */ /* 0x000fe200078e020a */
        /* <DEDUP_REMOVED lines=14> */
[C---:B------:R-:W-:Y:S01]  /*1990*/  ISETP.NE.AND P1, PT, R5.reuse, 0x4, PT ;  /* 0x000000040500780c */ /* 0x040fe20003f25270 */
[----:B------:R-:W-:Y:S01]  /*19a0*/  USHF.L.U32 UR51, UR51, 0x7, URZ ;  /* 0x0000000733337899 */ /* 0x000fe2000800063f */
[----:B------:R-:W-:Y:S01]  /*19b0*/  IADD3 R8, R8, 0x1, RZ ;  /* 0x0000000108087810 */ /* 0x000fe20007ffe0ff */
[----:B------:R-:W-:Y:S01]  /*19c0*/  UIADD3 UR48, UR14, 0x7000, URZ ;  /* 0x000070000e307890 */ /* 0x000fe2000fffe03f */
[----:B-12---:R-:W-:Y:S01]  /*19d0*/  SEL R3, RZ, 0x1, P1 ;  /* 0x00000001ff037807 */ /* 0x006fe20000800000 */
[----:B------:R-:W-:Y:S01]  /*19e0*/  UIADD3 UR40, UR14, 0x9000, URZ ;  /* 0x000090000e287890 */ /* 0x000fe2000fffe03f */
[----:B------:R-:W-:Y:S01]  /*19f0*/  SEL R5, R5, RZ, P1 ;  /* 0x000000ff05057207 */ /* 0x000fe20000800000 */
[----:B------:R-:W-:Y:S01]  /*1a00*/  UIADD3 UR8, UR14, 0xb000, URZ ;  /* 0x0000b0000e087890 */ /* 0x000fe2000fffe03f */
[----:B------:R-:W-:Y:S01]  /*1a10*/  LOP3.LUT R4, R4, R3, RZ, 0x3c, !PT ;  /* 0x0000000304047212 */ /* 0x000fe200078e3cff */
        /* <DEDUP_REMOVED lines=31> */
[----:B-1----:R-:W-:Y:S01]  /*1c10*/  UIADD3 UR8, UR14, 0x13000, URZ ;  /* 0x000130000e087890 */ /* 0x002fe2000fffe03f */
[----:B------:R-:W-:-:S08]  /*1c20*/  UMOV UR10, 0xc0 ;  /* 0x000000c0000a7882 */ /* 0x000fd00000000000 */
[----:B------:R3:W-:Y:S02]  /*1c30*/  UTMALDG.4D [UR8], [UR4], desc[UR6] ;  /* 0x00000608040075b4 */ /* 0x0007e40008019000 */
[----:B---3--:R-:W-:Y:S01]  /*1c40*/  NOP ;  /* 0x0000000000007918 */ /* 0x008fe20000000000 */
.L_x_16:
[----:B------:R-:W-:-:S07]  /*1c50*/  VIADD R7, R7, 0xfffffffc ;  /* 0xfffffffc07077836 */ /* 0x000fce0000000000 */
.L_x_10:
[----:B------:R-:W-:Y:S05]  /*1c60*/  BSYNC B0 ;  /* 0x0000000000007941 */ /* 0x000fea0003800000 */
.L_x_9:
[----:B-12---:R-:W1:Y:S01]  /*1c70*/  S2R R3, SR_CgaCtaId ;  /* 0x0000000000037919 */ /* 0x006e620000008800 */
[----:B------:R-:W-:Y:S02]  /*1c80*/  MOV R2, 0x400 ;  /* 0x0000040000027802 */ /* 0x000fe40000000f00 */
[----:B------:R-:W-:Y:S02]  /*1c90*/  SHF.L.U32 R89, RZ, 0x1f, RZ ;  /* 0x0000001fff597819 */ /* 0x000fe400000006ff */
[----:B-1----:R-:W-:-:S04]  /*1ca0*/  LEA R2, R3, R2, 0x18 ;  /* 0x0000000203027211 */ /* 0x002fc800078ec0ff */
[----:B------:R-:W1:Y:S02]  /*1cb0*/  SYNCS.PHASECHK.TRANS64.TRYWAIT P1, [R2+URZ+0x3f040], R89 ;  /* 0x03f04059020075a7 */ /* 0x000e64000802017f */
[----:B-1----:R-:W-:Y:S05]  /*1cc0*/  @!P1 BRA `(.L_x_21) ;  /* 0x0000011800289947 */ /* 0x002fea0003800000 */
.L_x_87:
[----:B------:R-:W2:Y:S01]  /*1cd0*/  SYNCS.PHASECHK.TRANS64.TRYWAIT P1, [R2+URZ+0x3f000], R89 ;  /* 0x03f00059020075a7 */ /* 0x000ea2000802017f */
[----:B------:R-:W-:-:S04]  /*1ce0*/  SHF.R.S32.HI R3, RZ, 0x1f, R0 ;  /* 0x0000001fff037819 */ /* 0x000fc80000011400 */
[----:B------:R-:W-:-:S04]  /*1cf0*/  LEA.HI R3, R3, R0, RZ, 0x2 ;  /* 0x0000000003037211 */ /* 0x000fc800078f10ff */
[----:B------:R-:W-:-:S04]  /*1d00*/  LOP3.LUT R3, R3, 0x7ffffffc, RZ, 0xc0, !PT ;  /* 0x7ffffffc03037812 */ /* 0x000fc800078ec0ff */
[----:B------:R-:W-:Y:S02]  /*1d10*/  IADD3 R10, -R3, R0, RZ ;  /* 0x00000000030a7210 */ /* 0x000fe40007ffe1ff */
[----:B------:R-:W-:-:S03]  /*1d20*/  MOV R3, RZ ;  /* 0x000000ff00037202 */ /* 0x000fc60000000f00 */
[----:B------:R-:W-:Y:S01]  /*1d30*/  IMAD.SHL.U32 R10, R10, 0x2, RZ ;  /* 0x000000020a0a7824 */ /* 0x000fe200078e00ff */
[----:B--2---:R-:W-:Y:S06]  /*1d40*/  @!P1 BRA `(.L_x_22) ;  /* 0x00000118001c9947 */ /* 0x004fec0003800000 */
.L_x_88:
[----:B------:R-:W-:Y:S05]  /*1d50*/  WARPSYNC.ALL ;  /* 0x0000000000007948 */ /* 0x000fea0003800000 */
[C---:B------:R-:W-:Y:S01]  /*1d60*/  R2UR UR15, R2.reuse ;  /* 0x00000000020f72ca */ /* 0x040fe200000e0000 */
[----:B------:R-:W-:Y:S01]  /*1d70*/  WARPGROUP.ARRIVE ;  /* 0x00000000000079c5 */ /* 0x000fe20000000000 */
[----:B------:R-:W-:Y:S01]  /*1d80*/  R2UR UR4, R2 ;  /* 0x00000000020472ca */ /* 0x000fe200000e0000 */
[----:B------:R-:W-:Y:S01]  /*1d90*/  UMOV UR7, 0x80000020 ;  /* 0x8000002000077882 */ /* 0x000fe20000000000 */
[----:B------:R-:W-:Y:S01]  /*1da0*/  UMOV UR11, 0x80000020 ;  /* 0x80000020000b7882 */ /* 0x000fe20000000000 */
[----:B------:R-:W-:Y:S01]  /*1db0*/  UMOV UR5, UR7 ;  /* 0x0000000700057c82 */ /* 0x000fe20008000000 */
[----:B------:R-:W-:Y:S01]  /*1dc0*/  MOV R209, UR7 ;  /* 0x0000000700d17c02 */ /* 0x000fe20008000f00 */
[----:B------:R-:W-:Y:S01]  /*1dd0*/  UMOV UR57, 0x80000020 ;  /* 0x8000002000397882 */ /* 0x000fe20000000000 */
[----:B------:R-:W-:Y:S01]  /*1de0*/  MOV R207, UR11 ;  /* 0x0000000b00cf7c02 */ /* 0x000fe20008000f00 */
[----:B------:R-:W-:Y:S01]  /*1df0*/  UMOV UR59, 0x80000020 ;  /* 0x80000020003b7882 */ /* 0x000fe20000000000 */
[----:B------:R-:W-:Y:S01]  /*1e00*/  UMOV UR53, 0x80000020 ;  /* 0x8000002000357882 */ /* 0x000fe20000000000 */
[----:B------:R-:W-:Y:S01]  /*1e10*/  UMOV UR55, 0x80000020 ;  /* 0x8000002000377882 */ /* 0x000fe20000000000 */
[----:B------:R-:W-:Y:S01]  /*1e20*/  UMOV UR49, 0x80000020 ;  /* 0x8000002000317882 */ /* 0x000fe20000000000 */
[----:B------:R-:W-:Y:S01]  /*1e30*/  UIADD3 UR15, UR15, 0x7000, URZ ;  /* 0x000070000f0f7890 */ /* 0x000fe2000fffe03f */
[C---:B------:R-:W-:Y:S01]  /*1e40*/  VIADD R12, R10.reuse, 0x8 ;  /* 0x000000080a0c7836 */ /* 0x040fe20000000000 */
[----:B------:R-:W-:Y:S01]  /*1e50*/  USHF.R.U32.HI UR4, URZ, 0x4, UR4 ;  /* 0x000000043f047899 */ /* 0x000fe20008011604 */
[C---:B------:R-:W-:Y:S01]  /*1e60*/  IADD3 R11, R10.reuse, 0x1, RZ ;  /* 0x000000010a0b7810 */ /* 0x040fe20007ffe0ff */
[----:B------:R-:W-:Y:S01]  /*1e70*/  USHF.R.U32.HI UR15, URZ, 0x4, UR15 ;  /* 0x000000043f0f7899 */ /* 0x000fe2000801160f */
[----:B------:R-:W-:Y:S01]  /*1e80*/  VIADD R14, R10, 0x50 ;  /* 0x000000500a0e7836 */ /* 0x000fe20000000000 */
[----:B------:R-:W-:-:S02]  /*1e90*/  ULOP3.LUT UR4, UR4, 0x3fff, URZ, 0xc0, !UPT ;  /* 0x00003fff04047892 */ /* 0x000fc4000f8ec03f */
[----:B------:R-:W-:Y:S02]  /*1ea0*/  ULOP3.LUT UR15, UR15, 0x3fff, URZ, 0xc0, !UPT ;  /* 0x00003fff0f0f7892 */ /* 0x000fe4000f8ec03f */
[----:B------:R-:W-:Y:S02]  /*1eb0*/  ULOP3.LUT UR8, UR4, 0x10000, URZ, 0xfc, !UPT ;  /* 0x0001000004087892 */ /* 0x000fe4000f8efc3f */
[----:B------:R-:W-:Y:S02]  /*1ec0*/  ULOP3.LUT UR14, UR15, 0x10000, URZ, 0xfc, !UPT ;  /* 0x000100000f0e7892 */ /* 0x000fe4000f8efc3f */
[----:B------:R-:W-:Y:S02]  /*1ed0*/  UIADD3 UR56, UR8, 0x400, URZ ;  /* 0x0000040008387890 */ /* 0x000fe4000fffe03f */
[----:B------:R-:W-:Y:S01]  /*1ee0*/  UIADD3 UR58, UR14, 0x800, URZ ;  /* 0x000008000e3a7890 */ /* 0x000fe2000fffe03f */
[----:B------:R-:W-:Y:S01]  /*1ef0*/  UMOV UR6, UR8 ;  /* 0x0000000800067c82 */ /* 0x000fe20008000000 */
[----:B------:R-:W-:Y:S01]  /*1f00*/  UIADD3 UR52, UR8, 0x402, URZ ;  /* 0x0000040208347890 */ /* 0x000fe2000fffe03f */
[----:B------:R-:W-:Y:S01]  /*1f10*/  MOV R208, UR6 ;  /* 0x0000000600d07c02 */ /* 0x000fe20008000f00 */
[----:B------:R-:W-:Y:S01]  /*1f20*/  UMOV UR4, UR6 ;  /* 0x0000000600047c82 */ /* 0x000fe20008000000 */
[----:B------:R-:W-:Y:S01]  /*1f30*/  UMOV UR6, UR14 ;  /* 0x0000000e00067c82 */ /* 0x000fe20008000000 */
[----:B------:R-:W-:Y:S01]  /*1f40*/  UIADD3 UR54, UR14, 0x802, URZ ;  /* 0x000008020e367890 */ /* 0x000fe2000fffe03f */
[----:B------:R-:W-:Y:S01]  /*1f50*/  HGMMA.64x128x16.F32.BF16 R24, gdesc[UR4], RZ, !UPT, gsb0 ;  /* 0x01e00000041879f0 */ /* 0x000fe2000c0018ff */
[----:B------:R-:W-:-:S02]  /*1f60*/  UIADD3 UR4, UR8, 0x2, URZ ;  /* 0x0000000208047890 */ /* 0x000fc4000fffe03f */
[----:B------:R-:W-:Y:S01]  /*1f70*/  UIADD3 UR6, UR14, 0x2, URZ ;  /* 0x000000020e067890 */ /* 0x000fe2000fffe03f */
[----:B------:R-:W-:Y:S01]  /*1f80*/  UMOV UR5, UR11 ;  /* 0x0000000b00057c82 */ /* 0x000fe20008000000 */
[----:B------:R-:W-:Y:S01]  /*1f90*/  UMOV UR7, 0x80000020 ;  /* 0x8000002000077882 */ /* 0x000fe20000000000 */
[----:B------:R-:W-:Y:S02]  /*1fa0*/  UMOV UR11, 0x80000020 ;  /* 0x80000020000b7882 */ /* 0x000fe40000000000 */
[----:B------:R-:W-:Y:S01]  /*1fb0*/  UMOV UR10, UR4 ;  /* 0x00000004000a7c82 */ /* 0x000fe20008000000 */
[----:B------:R-:W-:Y:S01]  /*1fc0*/  IMAD.U32 R205, RZ, RZ, UR11 ;  /* 0x0000000bffcd7e24 */ /* 0x000fe2000f8e00ff */
[----:B------:R-:W-:Y:S01]  /*1fd0*/  UMOV UR4, UR10 ;  /* 0x0000000a00047c82 */ /* 0x000fe20008000000 */
[----:B------:R-:W-:Y:S01]  /*1fe0*/  IMAD.U32 R206, RZ, RZ, UR10 ;  /* 0x0000000affce7e24 */ /* 0x000fe2000f8e00ff */
[----:B------:R-:W-:Y:S02]  /*1ff0*/  UIADD3 UR48, UR8, 0x500, URZ ;  /* 0x0000050008307890 */ /* 0x000fe4000fffe03f */
[----:B------:R-:W-:Y:S01]  /*2000*/  UIADD3 UR50, UR14, 0xa00, URZ ;  /* 0x00000a000e327890 */ /* 0x000fe2000fffe03f */
[----:B------:R-:W-:Y:S01]  /*2010*/  UMOV UR51, 0x80000020 ;  /* 0x8000002000337882 */ /* 0x000fe20000000000 */
[----:B------:R-:W-:Y:S01]  /*2020*/  UIADD3 UR44, UR8, 0x502, URZ ;  /* 0x00000502082c7890 */ /* 0x000fe2000fffe03f */
[----:B------:R-:W-:Y:S01]  /*2030*/  UMOV UR45, 0x80000020 ;  /* 0x80000020002d7882 */ /* 0x000fe20000000000 */
[----:B------:R-:W-:Y:S01]  /*2040*/  UIADD3 UR40, UR8, 0x600, URZ ;  /* 0x0000060008287890 */ /* 0x000fe2000fffe03f */
[----:B------:R-:W-:Y:S01]  /*2050*/  UMOV UR41, 0x80000020 ;  /* 0x8000002000297882 */ /* 0x000fe20000000000 */
[----:B------:R-:W-:Y:S01]  /*2060*/  ULDC UR9, c[0x0][0x604] ;  /* 0x0001810000097ab9 */ /* 0x000fe20000000800 */
        /* <DEDUP_REMOVED lines=20> */
[----:B------:R-:W-:-:S02]  /*21b0*/  WARPGROUP.DEPBAR.LE gsb0, 0x0 ;  /* 0x00008000000079c5 */ /* 0x000fc40000010000 */
[----:B------:R-:W-:-:S06]  /*21c0*/  WARPGROUP.ARRIVE ;  /* 0x00000000000079c5 */ /* 0x000fcc0000000000 */
[----:B------:R-:W-:Y:S01]  /*21d0*/  HGMMA.64x128x16.F32.BF16 R24, gdesc[UR4], R24, gsb0 ;  /* 0x01e00000041879f0 */ /* 0x000fe20008001818 */
[----:B------:R-:W-:Y:S02]  /*21e0*/  UIADD3 UR4, UR8, 0x100, URZ ;  /* 0x0000010008047890 */ /* 0x000fe4000fffe03f */
[----:B------:R-:W-:Y:S01]  /*21f0*/  UIADD3 UR6, UR14, 0x200, URZ ;  /* 0x000002000e067890 */ /* 0x000fe2000fffe03f */
[----:B------:R-:W-:Y:S01]  /*2200*/  UMOV UR5, UR11 ;  /* 0x0000000b00057c82 */ /* 0x000fe20008000000 */
[----:B------:R-:W-:Y:S01]  /*2210*/  UMOV UR7, 0x80000020 ;  /* 0x8000002000077882 */ /* 0x000fe20000000000 */
[----:B------:R-:W-:Y:S02]  /*2220*/  UMOV UR11, 0x80000020 ;  /* 0x80000020000b7882 */ /* 0x000fe40000000000 */
[----:B------:R-:W-:Y:S01]  /*2230*/  UMOV UR10, UR4 ;  /* 0x00000004000a7c82 */ /* 0x000fe20008000000 */
[----:B------:R-:W-:Y:S01]  /*2240*/  MOV R203, UR11 ;  /* 0x0000000b00cb7c02 */ /* 0x000fe20008000f00 */
[----:B------:R-:W-:Y:S01]  /*2250*/  UMOV UR4, UR10 ;  /* 0x0000000a00047c82 */ /* 0x000fe20008000000 */
[----:B------:R-:W-:Y:S01]  /*2260*/  MOV R204, UR10 ;  /* 0x0000000a00cc7c02 */ /* 0x000fe20008000f00 */
        /* <DEDUP_REMOVED lines=55> */
[----:B------:R-:W-:Y:S02]  /*25e0*/  ULDC UR11, c[0x0][0x604] ;  /* 0x00018100000b7ab9 */ /* 0x000fe40000000800 */
[----:B------:R-:W-:Y:S02]  /*25f0*/  UMOV UR10, UR4 ;  /* 0x00000004000a7c82 */ /* 0x000fe40008000000 */
[----:B------:R-:W-:Y:S01]  /*2600*/  UMOV UR4, UR10 ;  /* 0x0000000a00047c82 */ /* 0x000fe20008000000 */
[----:B------:R-:W-:Y:S01]  /*2610*/  IMAD.U32 R18, RZ, RZ, UR10 ;  /* 0x0000000aff127e24 */ /* 0x000fe2000f8e00ff */
[----:B------:R-:W-:Y:S01]  /*2620*/  ULDC UR10, c[0x0][0x604] ;  /* 0x00018100000a7ab9 */ /* 0x000fe20000000800 */
[----:B------:R-:W-:-:S02]  /*2630*/  WARPGROUP.DEPBAR.LE gsb0, 0x0 ;  /* 0x00008000000079c5 */ /* 0x000fc40000010000 */
[----:B------:R-:W-:-:S06]  /*2640*/  WARPGROUP.ARRIVE ;  /* 0x00000000000079c5 */ /* 0x000fcc0000000000 */
[----:B------:R-:W-:Y:S01]  /*2650*/  HGMMA.64x128x16.F32.BF16 R24, gdesc[UR4], R24, gsb0 ;  /* 0x01e00000041879f0 */ /* 0x000fe20008001818 */
[----:B------:R-:W-:Y:S01]  /*2660*/  UIADD3 UR6, UR14, 0xa02, URZ ;  /* 0x00000a020e067890 */ /* 0x000fe2000fffe03f */
[----:B------:R-:W-:Y:S01]  /*2670*/  UMOV UR4, UR44 ;  /* 0x0000002c00047c82 */ /* 0x000fe20008000000 */
[----:B------:R-:W-:Y:S01]  /*2680*/  UMOV UR5, UR45 ;  /* 0x0000002d00057c82 */ /* 0x000fe20008000000 */
[----:B------:R-:W-:Y:S01]  /*2690*/  UMOV UR7, 0x80000020 ;  /* 0x8000002000077882 */ /* 0x000fe20000000000 */
[----:B------:R-:W-:Y:S02]  /*26a0*/  WARPGROUP.DEPBAR.LE gsb0, 0x0 ;  /* 0x00008000000079c5 */ /* 0x000fe40000010000 */
[----:B------:R-:W-:-:S06]  /*26b0*/  WARPGROUP.ARRIVE ;  /* 0x00000000000079c5 */ /* 0x000fcc0000000000 */
[----:B------:R-:W-:Y:S03]  /*26c0*/  HGMMA.64x128x16.F32.BF16 R24, gdesc[UR56], R24, gsb0 ;  /* 0x01e00000381879f0 */ /* 0x000fe60008001818 */
[----:B------:R-:W-:Y:S02]  /*26d0*/  WARPGROUP.DEPBAR.LE gsb0, 0x0 ;  /* 0x00008000000079c5 */ /* 0x000fe40000010000 */
[----:B------:R-:W-:-:S07]  /*26e0*/  WARPGROUP.ARRIVE ;  /* 0x00000000000079c5 */ /* 0x000fce0000000000 */
[----:B------:R-:W-:Y:S03]  /*26f0*/  HGMMA.64x128x16.F32.BF16 R24, gdesc[UR52], R24, gsb0 ;  /* 0x01e00000341879f0 */ /* 0x000fe60008001818 */
[----:B------:R-:W-:Y:S02]  /*2700*/  WARPGROUP.DEPBAR.LE gsb0, 0x0 ;  /* 0x00008000000079c5 */ /* 0x000fe40000010000 */
[----:B------:R-:W-:-:S07]  /*2710*/  WARPGROUP.ARRIVE ;  /* 0x00000000000079c5 */ /* 0x000fce0000000000 */
[----:B------:R-:W-:Y:S03]  /*2720*/  HGMMA.64x128x16.F32.BF16 R24, gdesc[UR48], R24, gsb0 ;  /* 0x01e00000301879f0 */ /* 0x000fe60008001818 */
[----:B------:R-:W-:Y:S02]  /*2730*/  WARPGROUP.DEPBAR.LE gsb0, 0x0 ;  /* 0x00008000000079c5 */ /* 0x000fe40000010000 */
[----:B------:R-:W-:-:S07]  /*2740*/  WARPGROUP.ARRIVE ;  /* 0x00000000000079c5 */ /* 0x000fce0000000000 */
[----:B------:R-:W-:Y:S01]  /*2750*/  HGMMA.64x128x16.F32.BF16 R24, gdesc[UR4], R24, gsb0 ;  /* 0x01e00000041879f0 */ /* 0x000fe20008001818 */
[----:B------:R-:W-:Y:S01]  /*2760*/  UIADD3 UR6, UR14, 0xc00, URZ ;  /* 0x00000c000e067890 */ /* 0x000fe2000fffe03f */
[----:B------:R-:W-:Y:S01]  /*2770*/  UMOV UR4, UR40 ;  /* 0x0000002800047c82 */ /* 0x000fe20008000000 */
[----:B------:R-:W-:Y:S01]  /*2780*/  UMOV UR5, UR41 ;  /* 0x0000002900057c82 */ /* 0x000fe20008000000 */
[----:B------:R-:W-:Y:S01]  /*2790*/  UMOV UR7, 0x80000020 ;  /* 0x8000002000077882 */ /* 0x000fe20000000000 */
[----:B------:R-:W-:Y:S02]  /*27a0*/  WARPGROUP.DEPBAR.LE gsb0, 0x0 ;  /* 0x00008000000079c5 */ /* 0x000fe40000010000 */
[----:B------:R-:W-:-:S06]  /*27b0*/  WARPGROUP.ARRIVE ;  /* 0x00000000000079c5 */ /* 0x000fcc0000000000 */
[----:B------:R-:W-:Y:S01]  /*27c0*/  HGMMA.64x128x16.F32.BF16 R24, gdesc[UR4], R24, gsb0 ;  /* 0x01e00000041879f0 */ /* 0x000fe20008001818 */
[----:B------:R-:W-:Y:S02]  /*27d0*/  UIADD3 UR4, UR8, 0x602, URZ ;  /* 0x0000060208047890 */ /* 0x000fe4000fffe03f */
[----:B------:R-:W-:Y:S01]  /*27e0*/  UIADD3 UR6, UR14, 0xc02, URZ ;  /* 0x00000c020e067890 */ /* 0x000fe2000fffe03f */
[----:B------:R-:W-:Y:S01]  /*27f0*/  UMOV UR5, 0x80000020 ;  /* 0x8000002000057882 */ /* 0x000fe20000000000 */
[----:B------:R-:W-:Y:S01]  /*2800*/  UMOV UR7, 0x80000020 ;  /* 0x8000002000077882 */ /* 0x000fe20000000000 */
[----:B------:R-:W-:Y:S01]  /*2810*/  ULDC UR8, c[0x0][0x604] ;  /* 0x0001810000087ab9 */ /* 0x000fe20000000800 */
[----:B------:R-:W-:Y:S02]  /*2820*/  WARPGROUP.DEPBAR.LE gsb0, 0x0 ;  /* 0x00008000000079c5 */ /* 0x000fe40000010000 */
[----:B------:R-:W-:-:S06]  /*2830*/  WARPGROUP.ARRIVE ;  /* 0x00000000000079c5 */ /* 0x000fcc0000000000 */
[----:B------:R-:W-:Y:S01]  /*2840*/  HGMMA.64x128x16.F32.BF16 R24, gdesc[UR4], R24, gsb0 ;  /* 0x01e00000041879f0 */ /* 0x000fe20008001818 */
[----:B------:R-:W-:Y:S01]  /*2850*/  ULDC UR7, c[0x0][0x28c] ;  /* 0x0000a30000077ab9 */ /* 0x000fe20000000800 */
[----:B------:R-:W-:Y:S01]  /*2860*/  ULDC UR6, c[0x0][0x28c] ;  /* 0x0000a30000067ab9 */ /* 0x000fe20000000800 */
[----:B------:R-:W-:Y:S01]  /*2870*/  ISETP.GE.AND P5, PT, R12, UR7, PT ;  /* 0x000000070c007c0c */ /* 0x000fe2000bfa6270 */
[----:B------:R-:W-:Y:S01]  /*2880*/  ULDC UR7, c[0x0][0x28c] ;  /* 0x0000a30000077ab9 */ /* 0x000fe20000000800 */
[----:B------:R-:W-:Y:S01]  /*2890*/  ISETP.GE.AND P6, PT, R11, UR6, PT ;  /* 0x000000060b007c0c */ /* 0x000fe2000bfc6270 */
[----:B------:R-:W-:Y:S01]  /*28a0*/  ULDC UR6, c[0x0][0x28c] ;  /* 0x0000a30000067ab9 */ /* 0x000fe20000000800 */
[C---:B------:R-:W-:Y:S02]  /*28b0*/  IADD3 R12, R10.reuse, 0x10, RZ ;  /* 0x000000100a0c7810 */ /* 0x040fe40007ffe0ff */
[----:B------:R-:W-:Y:S02]  /*28c0*/  IADD3 R11, R10, 0x9, RZ ;  /* 0x000000090a0b7810 */ /* 0x000fe40007ffe0ff */
[----:B------:R-:W-:Y:S01]  /*28d0*/  ISETP.GE.AND P2, PT, R12, UR7, PT ;  /* 0x000000070c007c0c */ /* 0x000fe2000bf46270 */
[----:B------:R-:W-:Y:S01]  /*28e0*/  ULDC UR7, c[0x0][0x28c] ;  /* 0x0000a30000077ab9 */ /* 0x000fe20000000800 */
[----:B------:R-:W-:Y:S01]  /*28f0*/  ISETP.GE.AND P3, PT, R11, UR6, PT ;  /* 0x000000060b007c0c */ /* 0x000fe2000bf66270 */
[C---:B------:R-:W-:Y:S01]  /*2900*/  VIADD R11, R10.reuse, 0x11 ;  /* 0x000000110a0b7836 */ /* 0x040fe20000000000 */
[----:B------:R-:W-:Y:S01]  /*2910*/  IADD3 R12, R10, 0x18, RZ ;  /* 0x000000180a0c7810 */ /* 0x000fe20007ffe0ff */
[----:B------:R-:W-:-:S03]  /*2920*/  ULDC UR6, c[0x0][0x28c] ;  /* 0x0000a30000067ab9 */ /* 0x000fc60000000800 */
[----:B------:R-:W-:Y:S01]  /*2930*/  ISETP.GE.AND P4, PT, R12, UR7, PT ;  /* 0x000000070c007c0c */ /* 0x000fe2000bf86270 */
[----:B------:R-:W-:Y:S01]  /*2940*/  ULDC UR7, c[0x0][0x28c] ;  /* 0x0000a30000077ab9 */ /* 0x000fe20000000800 */
[----:B------:R-:W-:Y:S02]  /*2950*/  IADD3 R12, R10, 0x19, RZ ;  /* 0x000000190a0c7810 */ /* 0x000fe40007ffe0ff */
[----:B------:R-:W-:Y:S01]  /*2960*/  ISETP.GE.AND P1, PT, R11, UR6, PT ;  /* 0x000000060b007c0c */ /* 0x000fe2000bf26270 */
[----:B------:R-:W-:Y:S01]  /*2970*/  ULDC UR6, c[0x0][0x28c] ;  /* 0x0000a30000067ab9 */ /* 0x000fe20000000800 */
[----:B------:R-:W-:Y:S02]  /*2980*/  WARPGROUP.DEPBAR.LE gsb0, 0x0 ;  /* 0x00008000000079c5 */ /* 0x000fe40000010000 */
[----:B------:R-:W-:Y:S02]  /*2990*/  FSEL R25, R25, -INF , !P6 ;  /* 0xff80000019197808 */ /* 0x000fe40007000000 */
[----:B------:R-:W-:-:S02]  /*29a0*/  FSEL R11, R27, -INF , !P6 ;  /* 0xff8000001b0b7808 */ /* 0x000fc40007000000 */
[----:B------:R-:W-:Y:S01]  /*29b0*/  ISETP.GE.AND P6, PT, R12, UR6, PT ;  /* 0x000000060c007c0c */ /* 0x000fe2000bfc6270 */
[----:B------:R-:W-:Y:S01]  /*29c0*/  VIADD R12, R10, 0x20 ;  /* 0x000000200a0c7836 */ /* 0x000fe20000000000 */
[----:B------:R-:W-:Y:S01]  /*29d0*/  ULDC UR6, c[0x0][0x28c] ;  /* 0x0000a30000067ab9 */ /* 0x000fe20000000800 */
[----:B------:R-:W-:Y:S02]  /*29e0*/  FSEL R27, R28, -INF , !P5 ;  /* 0xff8000001c1b7808 */ /* 0x000fe40006800000 */
[----:B------:R-:W-:Y:S02]  /*29f0*/  FSEL R30, R30, -INF , !P5 ;  /* 0xff8000001e1e7808 */ /* 0x000fe40006800000 */
[----:B------:R-:W-:Y:S01]  /*2a00*/  ISETP.GE.AND P5, PT, R12, UR6, PT ;  /* 0x000000060c007c0c */ /* 0x000fe2000bfa6270 */
[----:B------:R-:W-:Y:S01]  /*2a10*/  ULDC UR6, c[0x0][0x28c] ;  /* 0x0000a30000067ab9 */ /* 0x000fe20000000800 */
[----:B------:R-:W-:Y:S02]  /*2a20*/  IADD3 R12, R10, 0x21, RZ ;  /* 0x000000210a0c7810 */ /* 0x000fe40007ffe0ff */
[----:B------:R-:W-:-:S02]  /*2a30*/  FSEL R88, R29, -INF , !P3 ;  /* 0xff8000001d587808 */ /* 0x000fc40005800000 */
[----:B------:R-:W-:Y:S02]  /*2a40*/  FSEL R31, R31, -INF , !P3 ;  /* 0xff8000001f1f7808 */ /* 0x000fe40005800000 */
[----:B------:R-:W-:Y:S01]  /*2a50*/  ISETP.GE.AND P3, PT, R12, UR6, PT ;  /* 0x000000060c007c0c */ /* 0x000fe2000bf66270 */
[----:B------:R-:W-:Y:S01]  /*2a60*/  ULDC UR6, c[0x0][0x28c] ;  /* 0x0000a30000067ab9 */ /* 0x000fe20000000800 */
[----:B------:R-:W-:Y:S02]  /*2a70*/  IADD3 R12, R10, 0x28, RZ ;  /* 0x000000280a0c7810 */ /* 0x000fe40007ffe0ff */
[----:B------:R-:W-:Y:S01]  /*2a80*/  FSEL R90, R32, -INF , !P2 ;  /* 0xff800000205a7808 */ /* 0x000fe20005000000 */
[----:B------:R-:W-:Y:S01]  /*2a90*/  VIADD R32, R10, 0x68 ;  /* 0x000000680a207836 */ /* 0x000fe20000000000 */
[----:B------:R-:W-:Y:S02]  /*2aa0*/  FSEL R34, R34, -INF , !P2 ;  /* 0xff80000022227808 */ /* 0x000fe40005000000 */
[----:B------:R-:W-:Y:S01]  /*2ab0*/  ISETP.GE.AND P2, PT, R12, UR6, PT ;  /* 0x000000060c007c0c */ /* 0x000fe2000bf46270 */
[----:B------:R-:W-:Y:S01]  /*2ac0*/  VIADD R12, R10, 0x29 ;  /* 0x000000290a0c7836 */ /* 0x000fe20000000000 */
[----:B------:R-:W-:Y:S01]  /*2ad0*/  ULDC UR6, c[0x0][0x28c] ;  /* 0x0000a30000067ab9 */ /* 0x000fe20000000800 */
[----:B------:R-:W-:-:S02]  /*2ae0*/  FSEL R91, R33, -INF , !P1 ;  /* 0xff800000215b7808 */ /* 0x000fc40004800000 */
[----:B------:R-:W-:Y:S02]  /*2af0*/  FSEL R13, R35, -INF , !P1 ;  /* 0xff800000230d7808 */ /* 0x000fe40004800000 */
[----:B------:R-:W-:Y:S01]  /*2b00*/  ISETP.GE.AND P1, PT, R12, UR6, PT ;  /* 0x000000060c007c0c */ /* 0x000fe2000bf26270 */
[----:B------:R-:W-:Y:S01]  /*2b10*/  ULDC UR6, c[0x0][0x28c] ;  /* 0x0000a30000067ab9 */ /* 0x000fe20000000800 */
[----:B------:R-:W-:Y:S02]  /*2b20*/  IADD3 R12, R10, 0x30, RZ ;  /* 0x000000300a0c7810 */ /* 0x000fe40007ffe0ff */
[----:B------:R-:W-:Y:S02]  /*2b30*/  FSEL R92, R36, -INF , !P4 ;  /* 0xff800000245c7808 */ /* 0x000fe40006000000 */
[----:B------:R-:W-:Y:S02]  /*2b40*/  FSEL R38, R38, -INF , !P4 ;  /* 0xff80000026267808 */ /* 0x000fe40006000000 */
[----:B------:R-:W-:Y:S01]  /*2b50*/  ISETP.GE.AND P4, PT, R12, UR6, PT ;  /* 0x000000060c007c0c */ /* 0x000fe2000bf86270 */
[----:B------:R-:W-:Y:S01]  /*2b60*/  ULDC UR6, c[0x0][0x28c] ;  /* 0x0000a30000067ab9 */ /* 0x000fe20000000800 */
[----:B------:R-:W-:-:S02]  /*2b70*/  IADD3 R12, R10, 0x31, RZ ;  /* 0x000000310a0c7810 */ /* 0x000fc40007ffe0ff */
[----:B------:R-:W-:Y:S02]  /*2b80*/  FSEL R93, R37, -INF , !P6 ;  /* 0xff800000255d7808 */ /* 0x000fe40007000000 */
[----:B------:R-:W-:Y:S02]  /*2b90*/  FSEL R39, R39, -INF , !P6 ;  /* 0xff80000027277808 */ /* 0x000fe40007000000 */
[----:B------:R-:W-:Y:S01]  /*2ba0*/  ISETP.GE.AND P6, PT, R12, UR6, PT ;  /* 0x000000060c007c0c */ /* 0x000fe2000bfc6270 */
[----:B------:R-:W-:Y:S01]  /*2bb0*/  VIADD R12, R10, 0x38 ;  /* 0x000000380a0c7836 */ /* 0x000fe20000000000 */
[----:B------:R-:W-:Y:S01]  /*2bc0*/  ULDC UR6, c[0x0][0x28c] ;  /* 0x0000a30000067ab9 */ /* 0x000fe20000000800 */
        /* <DEDUP_REMOVED lines=8> */
[----:B------:R-:W-:Y:S01]  /*2c50*/  ULDC UR6, c[0x0][0x28c] ;  /* 0x0000a30000067ab9 */ /* 0x000fe20000000800 */
[----:B------:R-:W-:Y:S02]  /*2c60*/  IADD3 R12, R10, 0x40, RZ ;  /* 0x000000400a0c7810 */ /* 0x000fe40007ffe0ff */
        /* <DEDUP_REMOVED lines=14> */
[----:B------:R-:W-:Y:S02]  /*2d50*/  FSEL R49, R49, -INF , !P6 ;  /* 0xff80000031317808 */ /* 0x000fe40007000000 */
[----:B------:R-:W-:Y:S02]  /*2d60*/  FSEL R51, R51, -INF , !P6 ;  /* 0xff80000033337808 */ /* 0x000fe40007000000 */
[C---:B------:R-:W-:Y:S01]  /*2d70*/  ISETP.GE.AND P6, PT, R10.reuse, UR6, PT ;  /* 0x000000060a007c0c */ /* 0x040fe2000bfc6270 */
[----:B------:R-:W-:Y:S01]  /*2d80*/  ULDC UR6, c[0x0][0x28c] ;  /* 0x0000a30000067ab9 */ /* 0x000fe20000000800 */
[----:B------:R-:W-:-:S02]  /*2d90*/  IADD3 R12, R10, 0x49, RZ ;  /* 0x000000490a0c7810 */ /* 0x000fc40007ffe0ff */
[----:B------:R-:W-:Y:S02]  /*2da0*/  FSEL R26, R26, -INF , !P6 ;  /* 0xff8000001a1a7808 */ /* 0x000fe40007000000 */
[----:B------:R-:W-:Y:S02]  /*2db0*/  FSEL R52, R52, -INF , !P5 ;  /* 0xff80000034347808 */ /* 0x000fe40006800000 */
[----:B------:R-:W-:Y:S02]  /*2dc0*/  FMNMX R17, R26, R11, !PT ;  /* 0x0000000b1a117209 */ /* 0x000fe40007800000 */
[----:B------:R-:W-:Y:S02]  /*2dd0*/  FSEL R54, R54, -INF , !P5 ;  /* 0xff80000036367808 */ /* 0x000fe40006800000 */
[----:B------:R-:W-:Y:S01]  /*2de0*/  ISETP.GE.AND P5, PT, R12, UR6, PT ;  /* 0x000000060c007c0c */ /* 0x000fe2000bfa6270 */
[----:B------:R-:W-:Y:S01]  /*2df0*/  ULDC UR6, c[0x0][0x28c] ;  /* 0x0000a30000067ab9 */ /* 0x000fe20000000800 */
[----:B------:R-:W-:-:S02]  /*2e00*/  FMNMX R12, R30, R17, !PT ;  /* 0x000000111e0c7209 */ /* 0x000fc40007800000 */
[----:B------:R-:W-:Y:S02]  /*2e10*/  FSEL R53, R53, -INF , !P3 ;  /* 0xff80000035357808 */ /* 0x000fe40005800000 */
[----:B------:R-:W-:Y:S02]  /*2e20*/  FMNMX R17, R31, R12, !PT ;  /* 0x0000000c1f117209 */ /* 0x000fe40007800000 */
[----:B------:R-:W-:Y:S02]  /*2e30*/  FSEL R55, R55, -INF , !P3 ;  /* 0xff80000037377808 */ /* 0x000fe40005800000 */
[----:B------:R-:W-:Y:S02]  /*2e40*/  FMNMX R12, R34, R17, !PT ;  /* 0x00000011220c7209 */ /* 0x000fe40007800000 */
[----:B------:R-:W-:Y:S01]  /*2e50*/  ISETP.GE.AND P3, PT, R14, UR6, PT ;  /* 0x000000060e007c0c */ /* 0x000fe2000bf66270 */
[----:B------:R-:W-:Y:S01]  /*2e60*/  ULDC UR6, c[0x0][0x28c] ;  /* 0x0000a30000067ab9 */ /* 0x000fe20000000800 */
[----:B------:R-:W-:-:S02]  /*2e70*/  FMNMX R17, R13, R12, !PT ;  /* 0x0000000c0d117209 */ /* 0x000fc40007800000 */
[----:B------:R-:W-:Y:S02]  /*2e80*/  IADD3 R14, R10, 0x51, RZ ;  /* 0x000000510a0e7810 */ /* 0x000fe40007ffe0ff */
[----:B------:R-:W-:Y:S01]  /*2e90*/  FMNMX R12, R38, R17, !PT ;  /* 0x00000011260c7209 */ /* 0x000fe20007800000 */
[----:B------:R-:W-:Y:S01]  /*2ea0*/  VIADD R17, R10, 0x59 ;  /* 0x000000590a117836 */ /* 0x000fe20000000000 */
[----:B------:R-:W-:Y:S02]  /*2eb0*/  FSEL R56, R56, -INF , !P2 ;  /* 0xff80000038387808 */ /* 0x000fe40005000000 */
[----:B------:R-:W-:Y:S02]  /*2ec0*/  FSEL R58, R58, -INF , !P2 ;  /* 0xff8000003a3a7808 */ /* 0x000fe40005000000 */
[----:B------:R-:W-:Y:S01]  /*2ed0*/  ISETP.GE.AND P2, PT, R14, UR6, PT ;  /* 0x000000060e007c0c */ /* 0x000fe2000bf46270 */
[----:B------:R-:W-:Y:S01]  /*2ee0*/  ULDC UR6, c[0x0][0x28c] ;  /* 0x0000a30000067ab9 */ /* 0x000fe20000000800 */
[----:B------:R-:W-:-:S02]  /*2ef0*/  IADD3 R14, R10, 0x58, RZ ;  /* 0x000000580a0e7810 */ /* 0x000fc40007ffe0ff */
[----:B------:R-:W-:Y:S02]  /*2f00*/  FMNMX R12, R39, R12, !PT ;  /* 0x0000000c270c7209 */ /* 0x000fe40007800000 */
[----:B------:R-:W-:Y:S02]  /*2f10*/  FSEL R57, R57, -INF , !P1 ;  /* 0xff80000039397808 */ /* 0x000fe40004800000 */
[----:B------:R-:W-:Y:S02]  /*2f20*/  FSEL R59, R59, -INF , !P1 ;  /* 0xff8000003b3b7808 */ /* 0x000fe40004800000 */
[----:B------:R-:W-:Y:S01]  /*2f30*/  ISETP.GE.AND P1, PT, R14, UR6, PT ;  /* 0x000000060e007c0c */ /* 0x000fe2000bf26270 */
[----:B------:R-:W-:Y:S01]  /*2f40*/  ULDC UR6, c[0x0][0x28c] ;  /* 0x0000a30000067ab9 */ /* 0x000fe20000000800 */
[----:B------:R-:W-:Y:S02]  /*2f50*/  IADD3 R29, R10, 0x60, RZ ;  /* 0x000000600a1d7810 */ /* 0x000fe40007ffe0ff */
[----:B------:R-:W-:-:S02]  /*2f60*/  FSEL R24, R24, -INF , !P6 ;  /* 0xff80000018187808 */ /* 0x000fc40007000000 */
[----:B------:R-:W-:Y:S02]  /*2f70*/  FMNMX R14, R15, R12, !PT ;  /* 0x0000000c0f0e7209 */ /* 0x000fe40007800000 */
[----:B------:R-:W-:Y:S02]  /*2f80*/  FSEL R60, R60, -INF , !P4 ;  /* 0xff8000003c3c7808 */ /* 0x000fe40006000000 */
[----:B------:R-:W-:Y:S02]  /*2f90*/  FSEL R62, R62, -INF , !P4 ;  /* 0xff8000003e3e7808 */ /* 0x000fe40006000000 */
[----:B------:R-:W-:Y:S01]  /*2fa0*/  ISETP.GE.AND P4, PT, R29, UR7, PT ;  /* 0x000000071d007c0c */ /* 0x000fe2000bf86270 */
[----:B------:R-:W-:Y:S01]  /*2fb0*/  ULDC UR7, c[0x0][0x604] ;  /* 0x0001810000077ab9 */ /* 0x000fe20000000800 */
[----:B------:R-:W-:Y:S02]  /*2fc0*/  FMNMX R12, R24, R25, !PT ;  /* 0x00000019180c7209 */ /* 0x000fe40007800000 */
[----:B------:R-:W-:-:S02]  /*2fd0*/  FMNMX R29, R43, R14, !PT ;  /* 0x0000000e2b1d7209 */ /* 0x000fc40007800000 */
[----:B------:R-:W-:Y:S01]  /*2fe0*/  ISETP.GE.AND P6, PT, R17, UR6, PT ;  /* 0x0000000611007c0c */ /* 0x000fe2000bfc6270 */
[----:B------:R-:W-:Y:S01]  /*2ff0*/  ULDC UR6, c[0x0][0x28c] ;  /* 0x0000a30000067ab9 */ /* 0x000fe20000000800 */
[----:B------:R-:W-:Y:S02]  /*3000*/  FMNMX R17, R27, R12, !PT ;  /* 0x0000000c1b117209 */ /* 0x000fe40007800000 */
[----:B------:R-:W-:Y:S02]  /*3010*/  FMNMX R29, R46, R29, !PT ;  /* 0x0000001d2e1d7209 */ /* 0x000fe40007800000 */
[----:B------:R-:W-:Y:S02]  /*3020*/  IADD3 R14, R10, 0x61, RZ ;  /* 0x000000610a0e7810 */ /* 0x000fe40007ffe0ff */
[----:B------:R-:W-:Y:S02]  /*3030*/  FMNMX R17, R88, R17, !PT ;  /* 0x0000001158117209 */ /* 0x000fe40007800000 */
[----:B------:R-:W-:-:S02]  /*3040*/  FMNMX R29, R28, R29, !PT ;  /* 0x0000001d1c1d7209 */ /* 0x000fc40007800000 */
[----:B------:R-:W-:Y:S02]  /*3050*/  FSEL R61, R61, -INF , !P5 ;  /* 0xff8000003d3d7808 */ /* 0x000fe40006800000 */
[----:B------:R-:W-:Y:S02]  /*3060*/  FSEL R63, R63, -INF , !P5 ;  /* 0xff8000003f3f7808 */ /* 0x000fe40006800000 */
[----:B------:R-:W-:Y:S01]  /*3070*/  ISETP.GE.AND P5, PT, R14, UR6, PT ;  /* 0x000000060e007c0c */ /* 0x000fe2000bfa6270 */
[----:B------:R-:W-:Y:S01]  /*3080*/  ULDC UR6, c[0x0][0x28c] ;  /* 0x0000a30000067ab9 */ /* 0x000fe20000000800 */
[----:B------:R-:W-:Y:S02]  /*3090*/  FMNMX R12, R90, R17, !PT ;  /* 0x000000115a0c7209 */ /* 0x000fe40007800000 */
[----:B------:R-:W-:Y:S02]  /*30a0*/  FMNMX R14, R50, R29, !PT ;  /* 0x0000001d320e7209 */ /* 0x000fe40007800000 */
[----:B------:R-:W-:-:S02]  /*30b0*/  FMNMX R17, R91, R12, !PT ;  /* 0x0000000c5b117209 */ /* 0x000fc40007800000 */
[----:B------:R-:W-:Y:S02]  /*30c0*/  FMNMX R29, R51, R14, !PT ;  /* 0x0000000e331d7209 */ /* 0x000fe40007800000 */
[----:B------:R-:W-:Y:S02]  /*30d0*/  FMNMX R12, R92, R17, !PT ;  /* 0x000000115c0c7209 */ /* 0x000fe40007800000 */
[----:B------:R-:W-:Y:S02]  /*30e0*/  FMNMX R14, R54, R29, !PT ;  /* 0x0000001d360e7209 */ /* 0x000fe40007800000 */
[----:B------:R-:W-:Y:S02]  /*30f0*/  FMNMX R17, R93, R12, !PT ;  /* 0x0000000c5d117209 */ /* 0x000fe40007800000 */
[----:B------:R-:W-:Y:S02]  /*3100*/  FMNMX R29, R55, R14, !PT ;  /* 0x0000000e371d7209 */ /* 0x000fe40007800000 */
[----:B------:R-:W-:-:S02]  /*3110*/  FMNMX R17, R94, R17, !PT ;  /* 0x000000115e117209 */ /* 0x000fc40007800000 */
[----:B------:R-:W-:Y:S02]  /*3120*/  FMNMX R14, R58, R29, !PT ;  /* 0x0000001d3a0e7209 */ /* 0x000fe40007800000 */
[----:B------:R-:W-:Y:S02]  /*3130*/  FMNMX R12, R96, R17, !PT ;  /* 0x00000011600c7209 */ /* 0x000fe40007800000 */
[----:B------:R-:W-:Y:S02]  /*3140*/  FMNMX R17, R59, R14, !PT ;  /* 0x0000000e3b117209 */ /* 0x000fe40007800000 */
[----:B------:R-:W-:Y:S02]  /*3150*/  FSEL R64, R64, -INF , !P3 ;  /* 0xff80000040407808 */ /* 0x000fe40005800000 */
[----:B------:R-:W-:Y:S02]  /*3160*/  FMNMX R14, R62, R17, !PT ;  /* 0x000000113e0e7209 */ /* 0x000fe40007800000 */
[----:B------:R-:W-:-:S02]  /*3170*/  FSEL R66, R66, -INF , !P3 ;  /* 0xff80000042427808 */ /* 0x000fc40005800000 */
[----:B------:R-:W-:Y:S01]  /*3180*/  ISETP.GE.AND P3, PT, R32, UR6, PT ;  /* 0x0000000620007c0c */ /* 0x000fe2000bf66270 */
[----:B------:R-:W-:Y:S01]  /*3190*/  ULDC UR6, c[0x0][0x28c] ;  /* 0x0000a30000067ab9 */ /* 0x000fe20000000800 */
[----:B------:R-:W-:Y:S02]  /*31a0*/  IADD3 R32, R10, 0x69, RZ ;  /* 0x000000690a207810 */ /* 0x000fe40007ffe0ff */
[----:B------:R-:W-:Y:S02]  /*31b0*/  FMNMX R12, R95, R12, !PT ;  /* 0x0000000c5f0c7209 */ /* 0x000fe40007800000 */
[----:B------:R-:W-:Y:S02]  /*31c0*/  FMNMX R17, R63, R14, !PT ;  /* 0x0000000e3f117209 */ /* 0x000fe40007800000 */
[----:B------:R-:W-:Y:S02]  /*31d0*/  FSEL R65, R65, -INF , !P2 ;  /* 0xff80000041417808 */ /* 0x000fe40005000000 */
[----:B------:R-:W-:-:S02]  /*31e0*/  FSEL R67, R67, -INF , !P2 ;  /* 0xff80000043437808 */ /* 0x000fc40005000000 */
[----:B------:R-:W-:Y:S02]  /*31f0*/  IADD3 R29, R10, 0x70, RZ ;  /* 0x000000700a1d7810 */ /* 0x000fe40007ffe0ff */
[----:B------:R-:W-:Y:S01]  /*3200*/  ISETP.GE.AND P2, PT, R32, UR6, PT ;  /* 0x0000000620007c0c */ /* 0x000fe2000bf46270 */
[----:B------:R-:W-:Y:S01]  /*3210*/  ULDC UR6, c[0x0][0x28c] ;  /* 0x0000a30000067ab9 */ /* 0x000fe20000000800 */
[----:B------:R-:W-:Y:S01]  /*3220*/  FMNMX R12, R97, R12, !PT ;  /* 0x0000000c610c7209 */ /* 0x000fe20007800000 */
[----:B------:R-:W-:Y:S01]  /*3230*/  VIADD R32, R10, 0x71 ;  /* 0x000000710a207836 */ /* 0x000fe20000000000 */
[----:B------:R-:W-:Y:S02]  /*3240*/  FMNMX R14, R66, R17, !PT ;  /* 0x00000011420e7209 */ /* 0x000fe40007800000 */
[----:B------:R-:W-:Y:S02]  /*3250*/  FSEL R98, R68, -INF , !P1 ;  /* 0xff80000044627808 */ /* 0x000fe40004800000 */
[----:B------:R-:W-:-:S02]  /*3260*/  FSEL R70, R70, -INF , !P1 ;  /* 0xff80000046467808 */ /* 0x000fc40004800000 */
[----:B------:R-:W-:Y:S01]  /*3270*/  ISETP.GE.AND P1, PT, R29, UR6, PT ;  /* 0x000000061d007c0c */ /* 0x000fe2000bf26270 */
[----:B------:R-:W-:Y:S01]  /*3280*/  ULDC UR6, c[0x0][0x28c] ;  /* 0x0000a30000067ab9 */ /* 0x000fe20000000800 */
[----:B------:R-:W-:Y:S02]  /*3290*/  FMNMX R12, R47, R12, !PT ;  /* 0x0000000c2f0c7209 */ /* 0x000fe40007800000 */
[----:B------:R-:W-:Y:S02]  /*32a0*/  FMNMX R29, R67, R14, !PT ;  /* 0x0000000e431d7209 */ /* 0x000fe40007800000 */
[----:B------:R-:W-:Y:S02]  /*32b0*/  FSEL R99, R69, -INF , !P6 ;  /* 0xff80000045637808 */ /* 0x000fe40007000000 */
[----:B------:R-:W-:Y:S02]  /*32c0*/  FSEL R71, R71, -INF , !P6 ;  /* 0xff80000047477808 */ /* 0x000fe40007000000 */
[----:B------:R-:W-:Y:S01]  /*32d0*/  ISETP.GE.AND P6, PT, R32, UR6, PT ;  /* 0x0000000620007c0c */ /* 0x000fe2000bfc6270 */
[----:B------:R-:W-:Y:S01]  /*32e0*/  ULDC UR6, c[0x0][0x28c] ;  /* 0x0000a30000067ab9 */ /* 0x000fe20000000800 */
[----:B------:R-:W-:-:S02]  /*32f0*/  FMNMX R17, R49, R12, !PT ;  /* 0x0000000c31117209 */ /* 0x000fc40007800000 */
[----:B------:R-:W-:Y:S01]  /*3300*/  FMNMX R32, R70, R29, !PT ;  /* 0x0000001d46207209 */ /* 0x000fe20007800000 */
[----:B------:R-:W3:Y:S01]  /*3310*/  LDC R12, c[0x0][0x28c] ;  /* 0x0000a300ff0c7b82 */ /* 0x000ee20000000800 */
[----:B------:R-:W-:Y:S02]  /*3320*/  FMNMX R14, R52, R17, !PT ;  /* 0x00000011340e7209 */ /* 0x000fe40007800000 */
[----:B------:R-:W-:Y:S02]  /*3330*/  FSEL R74, R74, -INF , !P4 ;  /* 0xff8000004a4a7808 */ /* 0x000fe40006000000 */
[----:B------:R-:W-:Y:S02]  /*3340*/  FMNMX R29, R71, R32, !PT ;  /* 0x00000020471d7209 */ /* 0x000fe40007800000 */
[----:B------:R-:W-:Y:S02]  /*3350*/  FMNMX R17, R53, R14, !PT ;  /* 0x0000000e35117209 */ /* 0x000fe40007800000 */
[----:B------:R-:W-:-:S02]  /*3360*/  FSEL R68, R75, -INF , !P5 ;  /* 0xff8000004b447808 */ /* 0x000fc40006800000 */
[----:B------:R-:W-:Y:S02]  /*3370*/  FMNMX R29, R74, R29, !PT ;  /* 0x0000001d4a1d7209 */ /* 0x000fe40007800000 */
[----:B------:R-:W-:Y:S02]  /*3380*/  FMNMX R14, R56, R17, !PT ;  /* 0x00000011380e7209 */ /* 0x000fe40007800000 */
[----:B------:R-:W-:Y:S02]  /*3390*/  FSEL R69, R78, -INF , !P3 ;  /* 0xff8000004e457808 */ /* 0x000fe40005800000 */
[----:B------:R-:W-:Y:S02]  /*33a0*/  FMNMX R32, R68, R29, !PT ;  /* 0x0000001d44207209 */ /* 0x000fe40007800000 */
[----:B------:R-:W-:Y:S02]  /*33b0*/  IADD3 R33, R10, 0x78, RZ ;  /* 0x000000780a217810 */ /* 0x000fe40007ffe0ff */
[----:B------:R-:W-:-:S02]  /*33c0*/  FMNMX R17, R57, R14, !PT ;  /* 0x0000000e39117209 */ /* 0x000fc40007800000 */
[----:B------:R-:W-:Y:S02]  /*33d0*/  FSEL R101, R79, -INF , !P2 ;  /* 0xff8000004f657808 */ /* 0x000fe40005000000 */
[----:B------:R-:W-:Y:S02]  /*33e0*/  FMNMX R32, R69, R32, !PT ;  /* 0x0000002045207209 */ /* 0x000fe40007800000 */
[----:B------:R-:W-:Y:S02]  /*33f0*/  FSEL R100, R72, -INF , !P4 ;  /* 0xff80000048647808 */ /* 0x000fe40006000000 */
[----:B------:R-:W-:Y:S01]  /*3400*/  ISETP.GE.AND P4, PT, R33, UR6, PT ;  /* 0x0000000621007c0c */ /* 0x000fe2000bf86270 */
[----:B------:R-:W-:Y:S01]  /*3410*/  ULDC UR6, c[0x0][0x604] ;  /* 0x0001810000067ab9 */ /* 0x000fe20000000800 */
[----:B------:R-:W-:Y:S02]  /*3420*/  FMNMX R14, R60, R17, !PT ;  /* 0x000000113c0e7209 */ /* 0x000fe40007800000 */
[----:B------:R-:W-:-:S02]  /*3430*/  FSEL R102, R82, -INF , !P1 ;  /* 0xff80000052667808 */ /* 0x000fc40004800000 */
[----:B------:R-:W-:Y:S02]  /*3440*/  FMNMX R33, R101, R32, !PT ;  /* 0x0000002065217209 */ /* 0x000fe40007800000 */
[----:B------:R-:W-:Y:S02]  /*3450*/  IADD3 R17, R10, 0x79, RZ ;  /* 0x000000790a117810 */ /* 0x000fe40007ffe0ff */
[----:B------:R-:W-:Y:S02]  /*3460*/  FMNMX R29, R61, R14, !PT ;  /* 0x0000000e3d1d7209 */ /* 0x000fe40007800000 */
[----:B------:R-:W-:Y:S02]  /*3470*/  FSEL R103, R83, -INF , !P6 ;  /* 0xff80000053677808 */ /* 0x000fe40007000000 */
[----:B------:R-:W-:Y:S02]  /*3480*/  FMNMX R32, R102, R33, !PT ;  /* 0x0000002166207209 */ /* 0x000fe40007800000 */
[----:B------:R-:W-:-:S02]  /*3490*/  FSEL R78, R73, -INF , !P5 ;  /* 0xff800000494e7808 */ /* 0x000fc40006800000 */
[----:B------:R-:W-:Y:S02]  /*34a0*/  FMNMX R14, R64, R29, !PT ;  /* 0x0000001d400e7209 */ /* 0x000fe40007800000 */
[----:B---3--:R-:W-:Y:S02]  /*34b0*/  ISETP.GE.AND P5, PT, R17, R12, PT ;  /* 0x0000000c1100720c */ /* 0x008fe40003fa6270 */
[----:B------:R-:W-:Y:S02]  /*34c0*/  FSEL R105, R86, -INF , !P4 ;  /* 0xff80000056697808 */ /* 0x000fe40006000000 */
[----:B------:R-:W-:Y:S02]  /*34d0*/  FMNMX R32, R103, R32, !PT ;  /* 0x0000002067207209 */ /* 0x000fe40007800000 */
[----:B------:R-:W-:Y:S02]  /*34e0*/  FMNMX R17, R65, R14, !PT ;  /* 0x0000000e41117209 */ /* 0x000fe40007800000 */
[----:B------:R-:W-:-:S02]  /*34f0*/  FSEL R106, R87, -INF , !P5 ;  /* 0xff800000576a7808 */ /* 0x000fc40006800000 */
[----:B------:R-:W-:Y:S02]  /*3500*/  FMNMX R29, R105, R32, !PT ;  /* 0x00000020691d7209 */ /* 0x000fe40007800000 */
[----:B------:R-:W-:Y:S02]  /*3510*/  FMNMX R14, R98, R17, !PT ;  /* 0x00000011620e7209 */ /* 0x000fe40007800000 */
[----:B------:R-:W-:Y:S02]  /*3520*/  FMNMX R29, R106, R29, !PT ;  /* 0x0000001d6a1d7209 */ /* 0x000fe40007800000 */
[----:B------:R-:W-:Y:S02]  /*3530*/  FMNMX R17, R99, R14, !PT ;  /* 0x0000000e63117209 */ /* 0x000fe40007800000 */
[----:B------:R-:W-:Y:S01]  /*3540*/  FSEL R79, R76, -INF , !P3 ;  /* 0xff8000004c4f7808 */ /* 0x000fe20005800000 */
[----:B------:R-:W3:Y:S01]  /*3550*/  SHFL.BFLY PT, R32, R29, 0x1, 0x1f ;  /* 0x0c201f001d207f89 */ /* 0x000ee200000e0000 */
[----:B------:R-:W-:-:S02]  /*3560*/  FMNMX R17, R100, R17, !PT ;  /* 0x0000001164117209 */ /* 0x000fc40007800000 */
[----:B------:R-:W-:Y:S02]  /*3570*/  FSEL R82, R77, -INF , !P2 ;  /* 0xff8000004d527808 */ /* 0x000fe40005000000 */
[----:B------:R-:W-:Y:S02]  /*3580*/  FMNMX R14, R78, R17, !PT ;  /* 0x000000114e0e7209 */ /* 0x000fe40007800000 */
[----:B------:R-:W-:Y:S02]  /*3590*/  FSEL R86, R80, -INF , !P1 ;  /* 0xff80000050567808 */ /* 0x000fe40004800000 */
[----:B------:R-:W-:Y:S02]  /*35a0*/  FMNMX R17, R79, R14, !PT ;  /* 0x0000000e4f117209 */ /* 0x000fe40007800000 */
[----:B------:R-:W-:Y:S02]  /*35b0*/  FSEL R81, R81, -INF , !P6 ;  /* 0xff80000051517808 */ /* 0x000fe40007000000 */
[----:B------:R-:W-:-:S02]  /*35c0*/  FMNMX R17, R82, R17, !PT ;  /* 0x0000001152117209 */ /* 0x000fc40007800000 */
[----:B------:R-:W-:Y:S02]  /*35d0*/  FSEL R87, R84, -INF , !P4 ;  /* 0xff80000054577808 */ /* 0x000fe40006000000 */
[----:B------:R-:W-:Y:S02]  /*35e0*/  FMNMX R14, R86, R17, !PT ;  /* 0x00000011560e7209 */ /* 0x000fe40007800000 */
[----:B------:R-:W-:Y:S02]  /*35f0*/  FSEL R104, R85, -INF , !P5 ;  /* 0xff80000055687808 */ /* 0x000fe40006800000 */
[----:B------:R-:W-:Y:S02]  /*3600*/  FMNMX R14, R81, R14, !PT ;  /* 0x0000000e510e7209 */ /* 0x000fe40007800000 */
[----:B---3--:R-:W-:Y:S02]  /*3610*/  FMNMX R29, R29, R32, !PT ;  /* 0x000000201d1d7209 */ /* 0x008fe40007800000 */
[----:B------:R-:W-:-:S03]  /*3620*/  FMNMX R17, R87, R14, !PT ;  /* 0x0000000e57117209 */ /* 0x000fc60007800000 */
[----:B------:R-:W3:Y:S01]  /*3630*/  SHFL.BFLY PT, R14, R29, 0x2, 0x1f ;  /* 0x0c401f001d0e7f89 */ /* 0x000ee200000e0000 */
[----:B------:R-:W-:-:S05]  /*3640*/  FMNMX R17, R104, R17, !PT ;  /* 0x0000001168117209 */ /* 0x000fca0007800000 */
[----:B------:R-:W4:Y:S01]  /*3650*/  SHFL.BFLY PT, R32, R17, 0x1, 0x1f ;  /* 0x0c201f0011207f89 */ /* 0x000f2200000e0000 */
[----:B---3--:R-:W-:-:S04]  /*3660*/  FMNMX R14, R29, R14, !PT ;  /* 0x0000000e1d0e7209 */ /* 0x008fc80007800000 */
[C---:B------:R-:W-:Y:S02]  /*3670*/  FSETP.NEU.AND P1, PT, R14.reuse, -INF , PT ;  /* 0xff8000000e00780b */ /* 0x040fe40003f2d000 */
[----:B----4-:R-:W-:Y:S02]  /*3680*/  FMNMX R32, R17, R32, !PT ;  /* 0x0000002011207209 */ /* 0x010fe40007800000 */
[----:B------:R-:W-:-:S03]  /*3690*/  FSEL R35, R14, RZ, P1 ;  /* 0x000000ff0e237208 */ /* 0x000fc60000800000 */
[----:B------:R-:W3:Y:S02]  /*36a0*/  SHFL.BFLY PT, R33, R32, 0x2, 0x1f ;  /* 0x0c401f0020217f89 */ /* 0x000ee400000e0000 */
[----:B------:R-:W-:Y:S01]  /*36b0*/  FMUL R107, R35, UR6 ;  /* 0x00000006236b7c20 */ /* 0x000fe20008400000 */
[----:B------:R-:W-:-:S03]  /*36c0*/  ULDC UR6, c[0x0][0x604] ;  /* 0x0001810000067ab9 */ /* 0x000fc60000000800 */
[--C-:B------:R-:W-:Y:S01]  /*36d0*/  FFMA R26, R26, UR6, -R107.reuse ;  /* 0x000000061a1a7c23 */ /* 0x100fe2000800086b */
[----:B------:R-:W-:Y:S01]  /*36e0*/  ULDC UR6, c[0x0][0x604] ;  /* 0x0001810000067ab9 */ /* 0x000fe20000000800 */
[--C-:B------:R-:W-:Y:S01]  /*36f0*/  FFMA R34, R34, UR7, -R107.reuse ;  /* 0x0000000722227c23 */ /* 0x100fe2000800086b */
[--C-:B------:R-:W-:Y:S01]  /*3700*/  FFMA R11, R11, UR6, -R107.reuse ;  /* 0x000000060b0b7c23 */ /* 0x100fe2000800086b */
[----:B------:R-:W-:Y:S01]  /*3710*/  ULDC UR6, c[0x0][0x604] ;  /* 0x0001810000067ab9 */ /* 0x000fe20000000800 */
[----:B------:R-:W-:Y:S01]  /*3720*/  FSETP.GEU.AND P6, PT, R26, -126, PT ;  /* 0xc2fc00001a00780b */ /* 0x000fe20003fce000 */
[--C-:B------:R-:W-:Y:S01]  /*3730*/  FFMA R35, R30, UR6, -R107.reuse ;  /* 0x000000061e237c23 */ /* 0x100fe2000800086b */
[----:B------:R-:W-:Y:S01]  /*3740*/  ULDC UR6, c[0x0][0x604] ;  /* 0x0001810000067ab9 */ /* 0x000fe20000000800 */
[----:B------:R-:W-:Y:S01]  /*3750*/  FSETP.GEU.AND P1, PT, R11, -126, PT ;  /* 0xc2fc00000b00780b */ /* 0x000fe20003f2e000 */
[--C-:B------:R-:W-:Y:S01]  /*3760*/  FFMA R30, R31, UR6, -R107.reuse ;  /* 0x000000061f1e7c23 */ /* 0x100fe2000800086b */
[----:B------:R-:W-:Y:S01]  /*3770*/  FSETP.GEU.AND P4, PT, R34, -126, PT ;  /* 0xc2fc00002200780b */ /* 0x000fe20003f8e000 */
[--C-:B------:R-:W-:Y:S01]  /*3780*/  FFMA R13, R13, UR9, -R107.reuse ;  /* 0x000000090d0d7c23 */ /* 0x100fe2000800086b */
[----:B------:R-:W-:Y:S01]  /*3790*/  FSETP.GEU.AND P2, PT, R35, -126, PT ;  /* 0xc2fc00002300780b */ /* 0x000fe20003f4e000 */
[--C-:B------:R-:W-:Y:S01]  /*37a0*/  FFMA R29, R39, UR13, -R107.reuse ;  /* 0x0000000d271d7c23 */ /* 0x100fe2000800086b */
[----:B------:R-:W-:Y:S01]  /*37b0*/  FSETP.GEU.AND P3, PT, R30, -126, PT ;  /* 0xc2fc00001e00780b */ /* 0x000fe20003f6e000 */
[--C-:B------:R-:W-:Y:S01]  /*37c0*/  FFMA R15, R15, UR17, -R107.reuse ;  /* 0x000000110f0f7c23 */ /* 0x100fe2000800086b */
[--C-:B------:R-:W-:Y:S01]  /*37d0*/  FFMA R31, R43, UR19, -R107.reuse ;  /* 0x000000132b1f7c23 */ /* 0x100fe2000800086b */
[--C-:B------:R-:W-:Y:S01]  /*37e0*/  FFMA R38, R38, UR11, -R107.reuse ;  /* 0x0000000b26267c23 */ /* 0x100fe2000800086b */
[----:B---3--:R-:W-:Y:S01]  /*37f0*/  FMNMX R17, R32, R33, !PT ;  /* 0x0000002120117209 */ /* 0x008fe20007800000 */
[----:B------:R-:W-:Y:S01]  /*3800*/  @!P6 FMUL R26, R26, 0.5 ;  /* 0x3f0000001a1ae820 */ /* 0x000fe20000400000 */
[----:B------:R-:W-:Y:S01]  /*3810*/  FFMA R51, R51, UR27, -R107 ;  /* 0x0000001b33337c23 */ /* 0x000fe2000800086b */
[----:B------:R-:W-:Y:S01]  /*3820*/  @!P1 FMUL R11, R11, 0.5 ;  /* 0x3f0000000b0b9820 */ /* 0x000fe20000400000 */
[----:B------:R-:W-:Y:S01]  /*3830*/  FSETP.NEU.AND P5, PT, R17, -INF , PT ;  /* 0xff8000001100780b */ /* 0x000fe20003fad000 */
[----:B------:R-:W3:Y:S01]  /*3840*/  MUFU.EX2 R42, R26 ;  /* 0x0000001a002a7308 */ /* 0x000ee20000000800 */
[----:B------:R-:W-:Y:S01]  /*3850*/  @!P4 FMUL R34, R34, 0.5 ;  /* 0x3f0000002222c820 */ /* 0x000fe20000400000 */
[----:B------:R-:W-:Y:S01]  /*3860*/  @!P2 FMUL R35, R35, 0.5 ;  /* 0x3f0000002323a820 */ /* 0x000fe20000400000 */
[----:B------:R-:W-:Y:S01]  /*3870*/  ULDC UR9, c[0x0][0x604] ;  /* 0x0001810000097ab9 */ /* 0x000fe20000000800 */
[----:B------:R-:W-:Y:S01]  /*3880*/  @!P3 FMUL R30, R30, 0.5 ;  /* 0x3f0000001e1eb820 */ /* 0x000fe20000400000 */
[----:B------:R-:W-:Y:S01]  /*3890*/  ULDC UR19, c[0x0][0x604] ;  /* 0x0001810000137ab9 */ /* 0x000fe20000000800 */
[----:B------:R-:W-:Y:S01]  /*38a0*/  ULDC UR6, c[0x0][0x604] ;  /* 0x0001810000067ab9 */ /* 0x000fe20000000800 */
[----:B------:R-:W-:Y:S01]  /*38b0*/  ULDC UR7, c[0x0][0x604] ;  /* 0x0001810000077ab9 */ /* 0x000fe20000000800 */
[----:B------:R4:W5:Y:S01]  /*38c0*/  MUFU.EX2 R37, R11 ;  /* 0x0000000b00257308 */ /* 0x0009620000000800 */
[----:B------:R-:W-:Y:S01]  /*38d0*/  ULDC UR11, c[0x0][0x604] ;  /* 0x00018100000b7ab9 */ /* 0x000fe20000000800 */
[----:B------:R-:W-:Y:S01]  /*38e0*/  ULDC UR13, c[0x0][0x604] ;  /* 0x00018100000d7ab9 */ /* 0x000fe20000000800 */
[----:B------:R-:W-:Y:S01]  /*38f0*/  ULDC UR17, c[0x0][0x604] ;  /* 0x0001810000117ab9 */ /* 0x000fe20000000800 */
[----:B------:R-:W-:-:S04]  /*3900*/  ULDC UR27, c[0x0][0x604] ;  /* 0x00018100001b7ab9 */ /* 0x000fc80000000800 */
[----:B------:R-:W1:Y:S01]  /*3910*/  MUFU.EX2 R35, R35 ;  /* 0x0000002300237308 */ /* 0x000e620000000800 */
[----:B----4-:R-:W-:Y:S01]  /*3920*/  FSEL R11, R17, RZ, P5 ;  /* 0x000000ff110b7208 */ /* 0x010fe20002800000 */
[----:B---3--:R-:W-:Y:S01]  /*3930*/  @!P6 FMUL R42, R42, R42 ;  /* 0x0000002a2a2ae220 */ /* 0x008fe20000400000 */
[----:B------:R-:W-:Y:S02]  /*3940*/  FSETP.GEU.AND P5, PT, R13, -126, PT ;  /* 0xc2fc00000d00780b */ /* 0x000fe40003fae000 */
[----:B------:R-:W-:Y:S01]  /*3950*/  FSETP.GEU.AND P6, PT, R38, -126, PT ;  /* 0xc2fc00002600780b */ /* 0x000fe20003fce000 */
[----:B------:R-:W-:Y:S01]  /*3960*/  FMUL R26, R11, UR28 ;  /* 0x0000001c0b1a7c20 */ /* 0x000fe20008400000 */
[--C-:B------:R-:W-:Y:S01]  /*3970*/  FFMA R11, R54, UR33, -R107.reuse ;  /* 0x00000021360b7c23 */ /* 0x100fe2000800086b */
[----:B------:R-:W3:Y:S01]  /*3980*/  MUFU.EX2 R30, R30 ;  /* 0x0000001e001e7308 */ /* 0x000ee20000000800 */
[----:B-----5:R-:W-:Y:S01]  /*3990*/  @!P1 FMUL R37, R37, R37 ;  /* 0x0000002525259220 */ /* 0x020fe20000400000 */
[----:B------:R-:W-:Y:S01]  /*39a0*/  FSETP.GEU.AND P1, PT, R29, -126, PT ;  /* 0xc2fc00001d00780b */ /* 0x000fe20003f2e000 */
[----:B------:R-:W-:Y:S01]  /*39b0*/  ULDC UR33, c[0x0][0x604] ;  /* 0x0001810000217ab9 */ /* 0x000fe20000000800 */
[--C-:B------:R-:W-:Y:S01]  /*39c0*/  FFMA R80, R93, UR9, -R26.reuse ;  /* 0x000000095d507c23 */ /* 0x100fe2000800081a */
[--C-:B------:R-:W-:Y:S01]  /*39d0*/  FFMA R32, R55, UR33, -R107.reuse ;  /* 0x0000002137207c23 */ /* 0x100fe2000800086b */
[----:B------:R-:W-:Y:S01]  /*39e0*/  ULDC UR33, c[0x0][0x604] ;  /* 0x0001810000217ab9 */ /* 0x000fe20000000800 */
[----:B------:R-:W-:Y:S01]  /*39f0*/  ULDC UR9, c[0x0][0x604] ;  /* 0x0001810000097ab9 */ /* 0x000fe20000000800 */
[----:B------:R4:W5:Y:S01]  /*3a00*/  MUFU.EX2 R40, R34 ;  /* 0x0000002200287308 */ /* 0x0009620000000800 */
[----:B-1----:R-:W-:Y:S01]  /*3a10*/  @!P2 FMUL R35, R35, R35 ;  /* 0x000000232323a220 */ /* 0x002fe20000400000 */
[----:B------:R-:W-:Y:S01]  /*3a20*/  FSETP.GEU.AND P2, PT, R15, -126, PT ;  /* 0xc2fc00000f00780b */ /* 0x000fe20003f4e000 */
[----:B------:R-:W-:Y:S01]  /*3a30*/  @!P5 FMUL R13, R13, 0.5 ;  /* 0x3f0000000d0dd820 */ /* 0x000fe20000400000 */
[----:B------:R-:W-:Y:S01]  /*3a40*/  @!P6 FMUL R38, R38, 0.5 ;  /* 0x3f0000002626e820 */ /* 0x000fe20000400000 */
[--C-:B------:R-:W-:Y:S01]  /*3a50*/  FFMA R41, R58, UR33, -R107.reuse ;  /* 0x000000213a297c23 */ /* 0x100fe2000800086b */
[----:B------:R-:W-:Y:S01]  /*3a60*/  ULDC UR33, c[0x0][0x604] ;  /* 0x0001810000217ab9 */ /* 0x000fe20000000800 */
[----:B------:R-:W-:Y:S01]  /*3a70*/  @!P1 FMUL R29, R29, 0.5 ;  /* 0x3f0000001d1d9820 */ /* 0x000fe20000400000 */
[----:B------:R1:W2:Y:S01]  /*3a80*/  MUFU.EX2 R33, R13 ;  /* 0x0000000d00217308 */ /* 0x0002a20000000800 */
[----:B---3--:R-:W-:Y:S01]  /*3a90*/  @!P3 FMUL R30, R30, R30 ;  /* 0x0000001e1e1eb220 */ /* 0x008fe20000400000 */
[----:B------:R-:W-:Y:S01]  /*3aa0*/  FSETP.GEU.AND P3, PT, R31, -126, PT ;  /* 0xc2fc00001f00780b */ /* 0x000fe20003f6e000 */
[--C-:B----4-:R-:W-:Y:S01]  /*3ab0*/  FFMA R34, R46, UR21, -R107.reuse ;  /* 0x000000152e227c23 */ /* 0x110fe2000800086b */
[--C-:B------:R-:W-:Y:S01]  /*3ac0*/  FFMA R44, R59, UR33, -R107.reuse ;  /* 0x000000213b2c7c23 */ /* 0x100fe2000800086b */
[----:B------:R-:W-:Y:S01]  /*3ad0*/  ULDC UR33, c[0x0][0x604] ;  /* 0x0001810000217ab9 */ /* 0x000fe20000000800 */
[--C-:B------:R-:W-:Y:S01]  /*3ae0*/  FFMA R83, R94, UR10, -R26.reuse ;  /* 0x0000000a5e537c23 */ /* 0x100fe2000800081a */
[----:B------:R-:W-:Y:S01]  /*3af0*/  @!P2 FMUL R15, R15, 0.5 ;  /* 0x3f0000000f0fa820 */ /* 0x000fe20000400000 */
[----:B------:R-:W3:Y:S01]  /*3b00*/  MUFU.EX2 R29, R29 ;  /* 0x0000001d001d7308 */ /* 0x000ee20000000800 */
[----:B-----5:R-:W-:Y:S01]  /*3b10*/  @!P4 FMUL R40, R40, R40 ;  /* 0x000000282828c220 */ /* 0x020fe20000400000 */
[----:B------:R-:W-:Y:S01]  /*3b20*/  FSETP.GEU.AND P4, PT, R34, -126, PT ;  /* 0xc2fc00002200780b */ /* 0x000fe20003f8e000 */
[--C-:B-1----:R-:W-:Y:S01]  /*3b30*/  FFMA R13, R28, UR23, -R107.reuse ;  /* 0x000000171c0d7c23 */ /* 0x102fe2000800086b */
[--C-:B------:R-:W-:Y:S01]  /*3b40*/  FFMA R28, R50, UR25, -R107.reuse ;  /* 0x00000019321c7c23 */ /* 0x100fe2000800086b */
[--C-:B------:R-:W-:Y:S01]  /*3b50*/  FFMA R46, R62, UR33, -R107.reuse ;  /* 0x000000213e2e7c23 */ /* 0x100fe2000800086b */
[----:B------:R-:W-:Y:S01]  /*3b60*/  ULDC UR33, c[0x0][0x604] ;  /* 0x0001810000217ab9 */ /* 0x000fe20000000800 */
[----:B------:R-:W-:Y:S01]  /*3b70*/  @!P3 FMUL R31, R31, 0.5 ;  /* 0x3f0000001f1fb820 */ /* 0x000fe20000400000 */
[----:B------:R-:W1:Y:S01]  /*3b80*/  MUFU.EX2 R36, R15 ;  /* 0x0000000f00247308 */ /* 0x000e620000000800 */
[----:B--2---:R-:W-:Y:S01]  /*3b90*/  @!P5 FMUL R33, R33, R33 ;  /* 0x000000212121d220 */ /* 0x004fe20000400000 */
[----:B------:R-:W-:Y:S01]  /*3ba0*/  FSETP.GEU.AND P5, PT, R13, -126, PT ;  /* 0xc2fc00000d00780b */ /* 0x000fe20003fae000 */
[--C-:B------:R-:W-:Y:S01]  /*3bb0*/  FFMA R39, R63, UR33, -R107.reuse ;  /* 0x000000213f277c23 */ /* 0x100fe2000800086b */
[----:B------:R-:W-:Y:S01]  /*3bc0*/  ULDC UR33, c[0x0][0x604] ;  /* 0x0001810000217ab9 */ /* 0x000fe20000000800 */
[----:B------:R-:W-:Y:S01]  /*3bd0*/  ULDC UR10, c[0x0][0x604] ;  /* 0x00018100000a7ab9 */ /* 0x000fe20000000800 */
[--C-:B------:R-:W-:Y:S01]  /*3be0*/  FFMA R43, R66, UR33, -R107.reuse ;  /* 0x00000021422b7c23 */ /* 0x100fe2000800086b */
[----:B------:R-:W-:Y:S01]  /*3bf0*/  @!P4 FMUL R34, R34, 0.5 ;  /* 0x3f0000002222c820 */ /* 0x000fe20000400000 */
[----:B------:R-:W2:Y:S01]  /*3c00*/  MUFU.EX2 R31, R31 ;  /* 0x0000001f001f7308 */ /* 0x000ea20000000800 */
[----:B---3--:R-:W-:Y:S01]  /*3c10*/  @!P1 FMUL R29, R29, R29 ;  /* 0x0000001d1d1d9220 */ /* 0x008fe20000400000 */
[----:B------:R-:W-:Y:S01]  /*3c20*/  FSETP.GEU.AND P1, PT, R51, -126, PT ;  /* 0xc2fc00003300780b */ /* 0x000fe20003f2e000 */
[----:B------:R-:W-:Y:S01]  /*3c30*/  ULDC UR33, c[0x0][0x604] ;  /* 0x0001810000217ab9 */ /* 0x000fe20000000800 */
[--C-:B------:R-:W-:Y:S01]  /*3c40*/  FFMA R54, R68, UR10, -R107.reuse ;  /* 0x0000000a44367c23 */ /* 0x100fe2000800086b */
[--C-:B------:R-:W-:Y:S01]  /*3c50*/  FFMA R48, R67, UR33, -R107.reuse ;  /* 0x0000002143307c23 */ /* 0x100fe2000800086b */
[----:B------:R-:W-:Y:S01]  /*3c60*/  ULDC UR33, c[0x0][0x604] ;  /* 0x0001810000217ab9 */ /* 0x000fe20000000800 */
[----:B------:R-:W-:Y:S01]  /*3c70*/  @!P5 FMUL R13, R13, 0.5 ;  /* 0x3f0000000d0dd820 */ /* 0x000fe20000400000 */
[----:B------:R-:W3:Y:S01]  /*3c80*/  MUFU.EX2 R38, R38 ;  /* 0x0000002600267308 */ /* 0x000ee20000000800 */
[----:B-1----:R-:W-:Y:S01]  /*3c90*/  @!P2 FMUL R36, R36, R36 ;  /* 0x000000242424a220 */ /* 0x002fe20000400000 */
[----:B------:R-:W-:Y:S01]  /*3ca0*/  FSETP.GEU.AND P2, PT, R11, -126, PT ;  /* 0xc2fc00000b00780b */ /* 0x000fe20003f4e000 */
[--C-:B------:R-:W-:Y:S01]  /*3cb0*/  FFMA R45, R70, UR33, -R107.reuse ;  /* 0x00000021462d7c23 */ /* 0x100fe2000800086b */
[----:B------:R-:W-:Y:S01]  /*3cc0*/  ULDC UR33, c[0x0][0x604] ;  /* 0x0001810000217ab9 */ /* 0x000fe20000000800 */
[--C-:B------:R-:W-:Y:S01]  /*3cd0*/  FFMA R76, R47, UR16, -R26.reuse ;  /* 0x000000102f4c7c23 */ /* 0x100fe2000800081a */
[--C-:B------:R-:W-:Y:S01]  /*3ce0*/  FFMA R50, R71, UR33, -R107.reuse ;  /* 0x0000002147327c23 */ /* 0x100fe2000800086b */
[----:B------:R-:W-:Y:S01]  /*3cf0*/  @!P1 FMUL R51, R51, 0.5 ;  /* 0x3f00000033339820 */ /* 0x000fe20000400000 */
[----:B------:R-:W1:Y:S01]  /*3d00*/  MUFU.EX2 R34, R34 ;  /* 0x0000002200227308 */ /* 0x000e620000000800 */
[----:B--2---:R-:W-:Y:S01]  /*3d10*/  @!P3 FMUL R31, R31, R31 ;  /* 0x0000001f1f1fb220 */ /* 0x004fe20000400000 */
[----:B------:R-:W-:Y:S01]  /*3d20*/  FSETP.GEU.AND P3, PT, R32, -126, PT ;  /* 0xc2fc00002000780b */ /* 0x000fe20003f6e000 */
[----:B------:R-:W-:Y:S01]  /*3d30*/  ULDC UR33, c[0x0][0x604] ;  /* 0x0001810000217ab9 */ /* 0x000fe20000000800 */
[--C-:B------:R-:W-:Y:S01]  /*3d40*/  FFMA R72, R52, UR18, -R26.reuse ;  /* 0x0000001234487c23 */ /* 0x100fe2000800081a */
[--C-:B------:R-:W-:Y:S01]  /*3d50*/  FFMA R47, R69, UR33, -R107.reuse ;  /* 0x00000021452f7c23 */ /* 0x100fe2000800086b */
[--C-:B------:R-:W-:Y:S01]  /*3d60*/  FFMA R24, R24, UR29, -R26.reuse ;  /* 0x0000001d18187c23 */ /* 0x100fe2000800081a */
[----:B------:R-:W-:Y:S01]  /*3d70*/  @!P2 FMUL R11, R11, 0.5 ;  /* 0x3f0000000b0ba820 */ /* 0x000fe20000400000 */
[----:B------:R-:W2:Y:S01]  /*3d80*/  MUFU.EX2 R15, R13 ;  /* 0x0000000d000f7308 */ /* 0x000ea20000000800 */
[----:B---3--:R-:W-:Y:S01]  /*3d90*/  @!P6 FMUL R38, R38, R38 ;  /* 0x000000262626e220 */ /* 0x008fe20000400000 */
[----:B------:R-:W-:Y:S01]  /*3da0*/  FSETP.GEU.AND P6, PT, R28, -126, PT ;  /* 0xc2fc00001c00780b */ /* 0x000fe20003fce000 */
[--C-:B------:R-:W-:Y:S01]  /*3db0*/  FFMA R25, R25, UR30, -R26.reuse ;  /* 0x0000001e19197c23 */ /* 0x100fe2000800081a */
[--C-:B------:R-:W-:Y:S01]  /*3dc0*/  FFMA R27, R27, UR32, -R26.reuse ;  /* 0x000000201b1b7c23 */ /* 0x100fe2000800081a */
[--C-:B------:R-:W-:Y:S01]  /*3dd0*/  FFMA R88, R88, UR31, -R26.reuse ;  /* 0x0000001f58587c23 */ /* 0x100fe2000800081a */
[--C-:B------:R-:W-:Y:S01]  /*3de0*/  FFMA R73, R53, UR19, -R26.reuse ;  /* 0x0000001335497c23 */ /* 0x100fe2000800081a */
[----:B------:R-:W-:Y:S01]  /*3df0*/  @!P3 FMUL R32, R32, 0.5 ;  /* 0x3f0000002020b820 */ /* 0x000fe20000400000 */
[----:B------:R3:W4:Y:S01]  /*3e00*/  MUFU.EX2 R13, R51 ;  /* 0x00000033000d7308 */ /* 0x0007220000000800 */
[----:B-1----:R-:W-:Y:S01]  /*3e10*/  @!P4 FMUL R34, R34, R34 ;  /* 0x000000222222c220 */ /* 0x002fe20000400000 */
[----:B------:R-:W-:Y:S01]  /*3e20*/  FSETP.GEU.AND P4, PT, R41, -126, PT ;  /* 0xc2fc00002900780b */ /* 0x000fe20003f8e000 */
[--C-:B------:R-:W-:Y:S01]  /*3e30*/  FFMA R90, R90, UR6, -R26.reuse ;  /* 0x000000065a5a7c23 */ /* 0x100fe2000800081a */
[--C-:B------:R-:W-:Y:S01]  /*3e40*/  FFMA R71, R56, UR20, -R26.reuse ;  /* 0x0000001438477c23 */ /* 0x100fe2000800081a */
[----:B------:R-:W-:Y:S01]  /*3e50*/  ULDC UR21, c[0x0][0x604] ;  /* 0x0001810000157ab9 */ /* 0x000fe20000000800 */
[--C-:B------:R-:W-:Y:S01]  /*3e60*/  FFMA R91, R91, UR7, -R26.reuse ;  /* 0x000000075b5b7c23 */ /* 0x100fe2000800081a */
[----:B------:R-:W-:Y:S01]  /*3e70*/  @!P6 FMUL R28, R28, 0.5 ;  /* 0x3f0000001c1ce820 */ /* 0x000fe20000400000 */
[----:B------:R-:W1:Y:S01]  /*3e80*/  MUFU.EX2 R11, R11 ;  /* 0x0000000b000b7308 */ /* 0x000e620000000800 */
[----:B--2---:R-:W-:Y:S01]  /*3e90*/  @!P5 FMUL R15, R15, R15 ;  /* 0x0000000f0f0fd220 */ /* 0x004fe20000400000 */
[----:B------:R-:W-:Y:S01]  /*3ea0*/  FSETP.GEU.AND P5, PT, R44, -126, PT ;  /* 0xc2fc00002c00780b */ /* 0x000fe20003fae000 */
[--C-:B---3--:R-:W-:Y:S01]  /*3eb0*/  FFMA R51, R74, UR9, -R107.reuse ;  /* 0x000000094a337c23 */ /* 0x108fe2000800086b */
[--C-:B------:R-:W-:Y:S01]  /*3ec0*/  FFMA R211, R92, UR8, -R26.reuse ;  /* 0x000000085cd37c23 */ /* 0x100fe2000800081a */
[----:B------:R-:W-:Y:S01]  /*3ed0*/  ULDC UR6, c[0x0][0x604] ;  /* 0x0001810000067ab9 */ /* 0x000fe20000000800 */
[----:B------:R-:W-:Y:S01]  /*3ee0*/  ULDC UR7, c[0x0][0x604] ;  /* 0x0001810000077ab9 */ /* 0x000fe20000000800 */
[----:B------:R-:W-:Y:S01]  /*3ef0*/  @!P4 FMUL R41, R41, 0.5 ;  /* 0x3f0000002929c820 */ /* 0x000fe20000400000 */
[----:B------:R-:W2:Y:S01]  /*3f00*/  MUFU.EX2 R32, R32 ;  /* 0x0000002000207308 */ /* 0x000ea20000000800 */
[----:B----4-:R-:W-:Y:S01]  /*3f10*/  @!P1 FMUL R13, R13, R13 ;  /* 0x0000000d0d0d9220 */ /* 0x010fe20000400000 */
[----:B------:R-:W-:Y:S01]  /*3f20*/  FSETP.GEU.AND P1, PT, R39, -126, PT ;  /* 0xc2fc00002700780b */ /* 0x000fe20003f2e000 */
[----:B------:R-:W-:Y:S01]  /*3f30*/  ULDC UR8, c[0x0][0x604] ;  /* 0x0001810000087ab9 */ /* 0x000fe20000000800 */
[----:B------:R-:W-:Y:S01]  /*3f40*/  ULDC UR23, c[0x0][0x604] ;  /* 0x0001810000177ab9 */ /* 0x000fe20000000800 */
[----:B------:R-:W-:Y:S01]  /*3f50*/  ULDC UR25, c[0x0][0x604] ;  /* 0x0001810000197ab9 */ /* 0x000fe20000000800 */
[--C-:B------:R-:W-:Y:S01]  /*3f60*/  FFMA R74, R57, UR21, -R26.reuse ;  /* 0x00000015394a7c23 */ /* 0x100fe2000800081a */
[----:B------:R-:W-:Y:S01]  /*3f70*/  @!P5 FMUL R44, R44, 0.5 ;  /* 0x3f0000002c2cd820 */ /* 0x000fe20000400000 */
[----:B------:R-:W3:Y:S01]  /*3f80*/  MUFU.EX2 R28, R28 ;  /* 0x0000001c001c7308 */ /* 0x000ee20000000800 */
[----:B-1----:R-:W-:Y:S01]  /*3f90*/  @!P2 FMUL R11, R11, R11 ;  /* 0x0000000b0b0ba220 */ /* 0x002fe20000400000 */
[----:B------:R-:W-:Y:S01]  /*3fa0*/  FSETP.GEU.AND P2, PT, R43, -126, PT ;  /* 0xc2fc00002b00780b */ /* 0x000fe20003f4e000 */
[----:B------:R-:W-:Y:S01]  /*3fb0*/  ULDC UR30, c[0x0][0x604] ;  /* 0x00018100001e7ab9 */ /* 0x000fe20000000800 */
[----:B------:R-:W-:Y:S01]  /*3fc0*/  ULDC UR32, c[0x0][0x604] ;  /* 0x0001810000207ab9 */ /* 0x000fe20000000800 */
[----:B------:R-:W-:Y:S01]  /*3fd0*/  ULDC UR31, c[0x0][0x604] ;  /* 0x00018100001f7ab9 */ /* 0x000fe20000000800 */
[--C-:B------:R-:W-:Y:S01]  /*3fe0*/  FFMA R59, R81, UR6, -R26.reuse ;  /* 0x00000006513b7c23 */ /* 0x100fe2000800081a */
[----:B------:R-:W-:Y:S01]  /*3ff0*/  @!P1 FMUL R39, R39, 0.5 ;  /* 0x3f00000027279820 */ /* 0x000fe20000400000 */
[----:B------:R-:W1:Y:S01]  /*4000*/  MUFU.EX2 R41, R41 ;  /* 0x0000002900297308 */ /* 0x000e620000000800 */
[----:B--2---:R-:W-:Y:S01]  /*4010*/  @!P3 FMUL R32, R32, R32 ;  /* 0x000000202020b220 */ /* 0x004fe20000400000 */
[----:B------:R-:W-:Y:S01]  /*4020*/  FSETP.GEU.AND P3, PT, R48, -126, PT ;  /* 0xc2fc00003000780b */ /* 0x000fe20003f6e000 */
[--C-:B------:R-:W-:Y:S01]  /*4030*/  FFMA R58, R87, UR7, -R26.reuse ;  /* 0x00000007573a7c23 */ /* 0x100fe2000800081a */
[--C-:B------:R-:W-:Y:S01]  /*4040*/  FFMA R57, R104, UR8, -R26.reuse ;  /* 0x0000000868397c23 */ /* 0x100fe2000800081a */
[----:B------:R-:W-:Y:S01]  /*4050*/  ULDC UR28, c[0x0][0x604] ;  /* 0x00018100001c7ab9 */ /* 0x000fe20000000800 */
[----:B------:R-:W-:Y:S01]  /*4060*/  ULDC UR29, c[0x0][0x604] ;  /* 0x00018100001d7ab9 */ /* 0x000fe20000000800 */
[----:B------:R-:W-:Y:S01]  /*4070*/  @!P2 FMUL R43, R43, 0.5 ;  /* 0x3f0000002b2ba820 */ /* 0x000fe20000400000 */
[----:B------:R-:W2:Y:S01]  /*4080*/  MUFU.EX2 R44, R44 ;  /* 0x0000002c002c7308 */ /* 0x000ea20000000800 */
[----:B---3--:R-:W-:Y:S01]  /*4090*/  @!P6 FMUL R28, R28, R28 ;  /* 0x0000001c1c1ce220 */ /* 0x008fe20000400000 */
[----:B------:R-:W-:Y:S01]  /*40a0*/  FSETP.GEU.AND P6, PT, R46, -126, PT ;  /* 0xc2fc00002e00780b */ /* 0x000fe20003fce000 */
[--C-:B------:R-:W-:Y:S01]  /*40b0*/  FFMA R68, R60, UR22, -R26.reuse ;  /* 0x000000163c447c23 */ /* 0x100fe2000800081a */
[--C-:B------:R-:W-:Y:S01]  /*40c0*/  FFMA R67, R61, UR23, -R26.reuse ;  /* 0x000000173d437c23 */ /* 0x100fe2000800081a */
[--C-:B------:R-:W-:Y:S01]  /*40d0*/  FFMA R69, R65, UR25, -R26.reuse ;  /* 0x0000001941457c23 */ /* 0x100fe2000800081a */
[----:B------:R-:W-:Y:S01]  /*40e0*/  ULDC UR6, c[0x0][0x604] ;  /* 0x0001810000067ab9 */ /* 0x000fe20000000800 */
[----:B------:R-:W-:Y:S01]  /*40f0*/  @!P3 FMUL R48, R48, 0.5 ;  /* 0x3f0000003030b820 */ /* 0x000fe20000400000 */
[----:B------:R-:W3:Y:S01]  /*4100*/  MUFU.EX2 R39, R39 ;  /* 0x0000002700277308 */ /* 0x000ee20000000800 */
[----:B-1----:R-:W-:Y:S01]  /*4110*/  @!P4 FMUL R41, R41, R41 ;  /* 0x000000292929c220 */ /* 0x002fe20000400000 */
[----:B------:R-:W-:Y:S01]  /*4120*/  FSETP.GEU.AND P4, PT, R45, -126, PT ;  /* 0xc2fc00002d00780b */ /* 0x000fe20003f8e000 */
[----:B------:R-:W-:Y:S01]  /*4130*/  ULDC UR7, c[0x0][0x604] ;  /* 0x0001810000077ab9 */ /* 0x000fe20000000800 */
[----:B------:R-:W-:Y:S01]  /*4140*/  ULDC UR8, c[0x0][0x604] ;  /* 0x0001810000087ab9 */ /* 0x000fe20000000800 */
[----:B------:R-:W-:Y:S01]  /*4150*/  ULDC UR9, c[0x0][0x604] ;  /* 0x0001810000097ab9 */ /* 0x000fe20000000800 */
[----:B------:R-:W-:Y:S01]  /*4160*/  ULDC UR10, c[0x0][0x604] ;  /* 0x00018100000a7ab9 */ /* 0x000fe20000000800 */
[----:B------:R-:W-:Y:S01]  /*4170*/  @!P6 FMUL R46, R46, 0.5 ;  /* 0x3f0000002e2ee820 */ /* 0x000fe20000400000 */
[----:B------:R-:W1:Y:S01]  /*4180*/  MUFU.EX2 R43, R43 ;  /* 0x0000002b002b7308 */ /* 0x000e620000000800 */
[----:B--2---:R-:W-:Y:S01]  /*4190*/  @!P5 FMUL R44, R44, R44 ;  /* 0x0000002c2c2cd220 */ /* 0x004fe20000400000 */
[----:B------:R-:W-:Y:S01]  /*41a0*/  FSETP.GEU.AND P5, PT, R50, -126, PT ;  /* 0xc2fc00003200780b */ /* 0x000fe20003fae000 */
[--C-:B------:R-:W-:Y:S01]  /*41b0*/  FFMA R66, R64, UR24, -R26.reuse ;  /* 0x0000001840427c23 */ /* 0x100fe2000800081a */
        /* <DEDUP_REMOVED lines=12> */
[----:B------:R-:W3:Y:S01]  /*4280*/  MUFU.EX2 R46, R46 ;  /* 0x0000002e002e7308 */ /* 0x000ee20000000800 */
[----:B-1----:R-:W-:Y:S01]  /*4290*/  @!P2 FMUL R43, R43, R43 ;  /* 0x0000002b2b2ba220 */ /* 0x002fe20000400000 */
[----:B------:R-:W-:Y:S01]  /*42a0*/  FSETP.GEU.AND P2, PT, R54, -126, PT ;  /* 0xc2fc00003600780b */ /* 0x000fe20003f4e000 */
[--C-:B------:R-:W-:Y:S01]  /*42b0*/  FFMA R70, R98, UR26, -R26.reuse ;  /* 0x0000001a62467c23 */ /* 0x100fe2000800081a */
[--C-:B------:R-:W-:Y:S01]  /*42c0*/  FFMA R63, R99, UR27, -R26.reuse ;  /* 0x0000001b633f7c23 */ /* 0x100fe2000800081a */
[--C-:B------:R-:W-:Y:S01]  /*42d0*/  FFMA R62, R100, UR28, -R26.reuse ;  /* 0x0000001c643e7c23 */ /* 0x100fe2000800081a */
[----:B------:R-:W-:Y:S01]  /*42e0*/  FFMA R64, R78, UR29, -R26 ;  /* 0x0000001d4e407c23 */ /* 0x000fe2000800081a */
        /* <DEDUP_REMOVED lines=11> */
[----:B------:R-:W3:Y:S01]  /*43a0*/  SYNCS.PHASECHK.TRANS64.TRYWAIT P6, [R2+URZ+0x3f008], R89 ;  /* 0x03f00859020075a7 */ /* 0x000ee200080c017f */
[----:B------:R-:W-:-:S04]  /*43b0*/  FFMA R79, R106, UR10, -R107 ;  /* 0x0000000a6a4f7c23 */ /* 0x000fc8000800086b */
[----:B------:R-:W-:Y:S01]  /*43c0*/  @!P3 FMUL R47, R47, 0.5 ;  /* 0x3f0000002f2fb820 */ /* 0x000fe20000400000 */
[----:B------:R-:W4:Y:S01]  /*43d0*/  MUFU.EX2 R51, R51 ;  /* 0x0000003300337308 */ /* 0x000f220000000800 */
[----:B-1----:R-:W-:Y:S01]  /*43e0*/  @!P4 FMUL R45, R45, R45 ;  /* 0x0000002d2d2dc220 */ /* 0x002fe20000400000 */
[----:B------:R-:W-:-:S06]  /*43f0*/  FSETP.GEU.AND P4, PT, R24, -126, PT ;  /* 0xc2fc00001800780b */ /* 0x000fcc0003f8e000 */
[----:B------:R-:W1:Y:S01]  /*4400*/  MUFU.EX2 R52, R54 ;  /* 0x0000003600347308 */ /* 0x000e620000000800 */
[----:B--2---:R-:W-:Y:S01]  /*4410*/  @!P5 FMUL R50, R50, R50 ;  /* 0x000000323232d220 */ /* 0x004fe20000400000 */
[----:B------:R-:W-:-:S04]  /*4420*/  FSETP.GEU.AND P5, PT, R25, -126, PT ;  /* 0xc2fc00001900780b */ /* 0x000fc80003fae000 */
[----:B------:R-:W-:Y:S01]  /*4430*/  P2R R49, PR, RZ, 0x20 ;  /* 0x00000020ff317803 */ /* 0x000fe20000000000 */
[----:B------:R-:W-:Y:S01]  /*4440*/  @!P4 FMUL R24, R24, 0.5 ;  /* 0x3f0000001818c820 */ /* 0x000fe20000400000 */
[----:B------:R-:W2:Y:S01]  /*4450*/  MUFU.EX2 R53, R47 ;  /* 0x0000002f00357308 */ /* 0x000ea20000000800 */
[----:B----4-:R-:W-:Y:S01]  /*4460*/  @!P1 FMUL R51, R51, R51 ;  /* 0x0000003333339220 */ /* 0x010fe20000400000 */
[----:B------:R-:W-:-:S05]  /*4470*/  FSETP.GEU.AND P1, PT, R27, -126, PT ;  /* 0xc2fc00001b00780b */ /* 0x000fca0003f2e000 */
[----:B------:R-:W-:Y:S01]  /*4480*/  @!P5 FMUL R25, R25, 0.5 ;  /* 0x3f0000001919d820 */ /* 0x000fe20000400000 */
[----:B------:R-:W4:Y:S01]  /*4490*/  MUFU.EX2 R54, R24 ;  /* 0x0000001800367308 */ /* 0x000f220000000800 */
[----:B-1----:R-:W-:Y:S01]  /*44a0*/  @!P2 FMUL R52, R52, R52 ;  /* 0x000000343434a220 */ /* 0x002fe20000400000 */
[----:B------:R-:W-:Y:S02]  /*44b0*/  FSETP.GEU.AND P2, PT, R88, -126, PT ;  /* 0xc2fc00005800780b */ /* 0x000fe40003f4e000 */
[----:B------:R-:W-:-:S03]  /*44c0*/  FSETP.GEU.AND P5, PT, R211, -126, PT ;  /* 0xc2fc0000d300780b */ /* 0x000fc60003fae000 */
[----:B------:R-:W-:Y:S01]  /*44d0*/  @!P1 FMUL R27, R27, 0.5 ;  /* 0x3f0000001b1b9820 */ /* 0x000fe20000400000 */
[----:B------:R1:W1:Y:S01]  /*44e0*/  MUFU.EX2 R55, R25 ;  /* 0x0000001900377308 */ /* 0x0002620000000800 */
[----:B--2---:R-:W-:Y:S01]  /*44f0*/  @!P3 FMUL R53, R53, R53 ;  /* 0x000000353535b220 */ /* 0x004fe20000400000 */
[----:B------:R-:W-:-:S05]  /*4500*/  FSETP.GEU.AND P3, PT, R90, -126, PT ;  /* 0xc2fc00005a00780b */ /* 0x000fca0003f6e000 */
[----:B------:R-:W-:Y:S01]  /*4510*/  @!P2 FMUL R88, R88, 0.5 ;  /* 0x3f0000005858a820 */ /* 0x000fe20000400000 */
[----:B------:R2:W1:Y:S01]  /*4520*/  MUFU.EX2 R56, R27 ;  /* 0x0000001b00387308 */ /* 0x0004620000000800 */
[----:B----4-:R-:W-:Y:S01]  /*4530*/  @!P4 FMUL R54, R54, R54 ;  /* 0x000000363636c220 */ /* 0x010fe20000400000 */
[----:B------:R-:W-:-:S05]  /*4540*/  FSETP.GEU.AND P4, PT, R91, -126, PT ;  /* 0xc2fc00005b00780b */ /* 0x000fca0003f8e000 */
[----:B------:R-:W-:Y:S01]  /*4550*/  @!P3 FMUL R90, R90, 0.5 ;  /* 0x3f0000005a5ab820 */ /* 0x000fe20000400000 */
[----:B------:R2:W4:Y:S01]  /*4560*/  MUFU.EX2 R47, R88 ;  /* 0x00000058002f7308 */ /* 0x0005220000000800 */
[----:B---3--:R-:W-:Y:S06]  /*4570*/  @!P6 BRA `(.L_x_23) ;  /* 0x000000f00024e947 */ /* 0x008fec0003800000 */
.L_x_89:
[----:B------:R-:W-:Y:S01]  /*4580*/  ISETP.NE.AND P6, PT, R49, RZ, PT ;  /* 0x000000ff3100720c */ /* 0x000fe20003fc5270 */
[----:B-1----:R-:W-:Y:S01]  /*4590*/  @!P1 FMUL R56, R56, R56 ;  /* 0x0000003838389220 */ /* 0x002fe20000400000 */
[----:B----4-:R-:W-:Y:S01]  /*45a0*/  @!P2 FMUL R47, R47, R47 ;  /* 0x0000002f2f2fa220 */ /* 0x010fe20000400000 */
[----:B------:R-:W-:Y:S01]  /*45b0*/  F2FP.BF16.F32.PACK_AB R25, R37, R42 ;  /* 0x0000002a2519723e */ /* 0x000fe200000010ff */
[----:B------:R-:W-:Y:S01]  /*45c0*/  UIADD3 UR6, UR15, 0xe00, URZ ;  /* 0x00000e000f067890 */ /* 0x000fe2000fffe03f */
[----:B--2---:R-:W-:Y:S01]  /*45d0*/  F2FP.BF16.F32.PACK_AB R27, R30, R35 ;  /* 0x000000231e1b723e */ /* 0x004fe200000010ff */
[----:B------:R-:W-:Y:S01]  /*45e0*/  UMOV UR7, 0x80000020 ;  /* 0x8000002000077882 */ /* 0x000fe20000000000 */
[----:B------:R-:W-:Y:S01]  /*45f0*/  F2FP.BF16.F32.PACK_AB R26, R47, R56 ;  /* 0x000000382f1a723e */ /* 0x000fe200000010ff */
[----:B------:R-:W-:Y:S01]  /*4600*/  UIADD3 UR8, UR15, 0x1000, URZ ;  /* 0x000010000f087890 */ /* 0x000fe2000fffe03f */
[----:B------:R-:W-:Y:S01]  /*4610*/  @!P4 FMUL R91, R91, 0.5 ;  /* 0x3f0000005b5bc820 */ /* 0x000fe20000400000 */
[----:B------:R-:W-:Y:S01]  /*4620*/  UMOV UR19, 0x80000020 ;  /* 0x8000002000137882 */ /* 0x000fe20000000000 */
[----:B------:R-:W-:Y:S01]  /*4630*/  UIADD3 UR10, UR15, 0x1200, URZ ;  /* 0x000012000f0a7890 */ /* 0x000fe2000fffe03f */
[----:B------:R-:W1:Y:S01]  /*4640*/  MUFU.EX2 R78, R90 ;  /* 0x0000005a004e7308 */ /* 0x000e620000000800 */
[----:B------:R-:W-:Y:S01]  /*4650*/  @!P6 FMUL R55, R55, R55 ;  /* 0x000000373737e220 */ /* 0x000fe20000400000 */
[----:B------:R-:W-:Y:S01]  /*4660*/  UMOV UR11, 0x80000020 ;  /* 0x80000020000b7882 */ /* 0x000fe20000000000 */
[----:B------:R-:W-:Y:S01]  /*4670*/  UMOV UR18, UR8 ;  /* 0x0000000800127c82 */ /* 0x000fe20008000000 */
[----:B------:R-:W-:Y:S01]  /*4680*/  UIADD3 UR8, UR15, 0x1600, URZ ;  /* 0x000016000f087890 */ /* 0x000fe2000fffe03f */
[----:B------:R-:W-:Y:S01]  /*4690*/  FSETP.GEU.AND P1, PT, R80, -126, PT ;  /* 0xc2fc00005000780b */ /* 0x000fe20003f2e000 */
[----:B------:R-:W-:Y:S01]  /*46a0*/  @!P5 FMUL R211, R211, 0.5 ;  /* 0x3f000000d3d3d820 */ /* 0x000fe20000400000 */
[----:B------:R-:W-:Y:S01]  /*46b0*/  F2FP.BF16.F32.PACK_AB R24, R55, R54 ;  /* 0x000000363718723e */ /* 0x000fe200000010ff */
[----:B------:R-:W2:Y:S01]  /*46c0*/  MUFU.EX2 R81, R91 ;  /* 0x0000005b00517308 */ /* 0x000ea20000000800 */
[----:B------:R-:W-:Y:S01]  /*46d0*/  FSETP.GEU.AND P2, PT, R83, -126, PT ;  /* 0xc2fc00005300780b */ /* 0x000fe20003f4e000 */
[----:B------:R-:W-:Y:S01]  /*46e0*/  FADD R37, R37, R44 ;  /* 0x0000002c25257221 */ /* 0x000fe20000000000 */
[----:B------:R-:W-:Y:S01]  /*46f0*/  WARPGROUP.ARRIVE ;  /* 0x00000000000079c5 */ /* 0x000fe20000000000 */
[----:B------:R-:W-:Y:S01]  /*4700*/  FSETP.GEU.AND P6, PT, R82, -126, PT ;  /* 0xc2fc00005200780b */ /* 0x000fe20003fce000 */
[----:B------:R-:W-:Y:S01]  /*4710*/  FADD R35, R35, R46 ;  /* 0x0000002e23237221 */ /* 0x000fe20000000000 */
[----:B------:R-:W-:Y:S01]  /*4720*/  ULDC UR22, c[0x0][0x604] ;  /* 0x0001810000167ab9 */ /* 0x000fe20000000800 */
[----:B------:R-:W-:Y:S01]  /*4730*/  ULDC UR23, c[0x0][0x28c] ;  /* 0x0000a30000177ab9 */ /* 0x000fe20000000800 */
[----:B------:R-:W4:Y:S01]  /*4740*/  MUFU.EX2 R49, R211 ;  /* 0x000000d300317308 */ /* 0x000f220000000800 */
[----:B------:R-:W-:Y:S01]  /*4750*/  HGMMA.64x32x16.F32.BF16 R184, R24, gdesc[UR4].tnspB, RZ, !UPT, gsb0 ;  /* 0x4060000418b87df0 */ /* 0x000fe2000c0018ff */
[----:B------:R-:W-:Y:S01]  /*4760*/  UIADD3 UR6, UR15, 0x1400, URZ ;  /* 0x000014000f067890 */ /* 0x000fe2000fffe03f */
[----:B------:R-:W-:Y:S01]  /*4770*/  @!P1 FMUL R80, R80, 0.5 ;  /* 0x3f00000050509820 */ /* 0x000fe20000400000 */
[----:B------:R-:W-:Y:S01]  /*4780*/  UMOV UR7, 0x80000020 ;  /* 0x8000002000077882 */ /* 0x000fe20000000000 */
[----:B-1----:R-:W-:Y:S01]  /*4790*/  @!P3 FMUL R78, R78, R78 ;  /* 0x0000004e4e4eb220 */ /* 0x002fe20000400000 */
[----:B------:R-:W-:Y:S01]  /*47a0*/  FSETP.GEU.AND P3, PT, R84, -126, PT ;  /* 0xc2fc00005400780b */ /* 0x000fe20003f6e000 */
[----:B------:R-:W-:Y:S01]  /*47b0*/  @!P2 FMUL R83, R83, 0.5 ;  /* 0x3f0000005353a820 */ /* 0x000fe20000400000 */
[----:B------:R-:W-:Y:S01]  /*47c0*/  IADD3 R10, R10, 0x80, RZ ;  /* 0x000000800a0a7810 */ /* 0x000fe20007ffe0ff */
[----:B------:R-:W1:Y:S01]  /*47d0*/  MUFU.EX2 R80, R80 ;  /* 0x0000005000507308 */ /* 0x000e620000000800 */
[----:B--2---:R-:W-:Y:S01]  /*47e0*/  @!P4 FMUL R81, R81, R81 ;  /* 0x000000515151c220 */ /* 0x004fe20000400000 */
[----:B------:R-:W-:Y:S01]  /*47f0*/  FSETP.GEU.AND P4, PT, R75, -126, PT ;  /* 0xc2fc00004b00780b */ /* 0x000fe20003f8e000 */
[----:B------:R-:W-:Y:S01]  /*4800*/  @!P6 FMUL R82, R82, 0.5 ;  /* 0x3f0000005252e820 */ /* 0x000fe20000400000 */
[----:B------:R-:W-:Y:S01]  /*4810*/  LEA.HI.SX32 R210, R210, 0xffffffff, 0x19 ;  /* 0xffffffffd2d27811 */ /* 0x000fe200078fcaff */
[----:B----4-:R-:W-:Y:S01]  /*4820*/  @!P5 FMUL R49, R49, R49 ;  /* 0x000000313131d220 */ /* 0x010fe20000400000 */
[----:B------:R-:W-:-:S04]  /*4830*/  FSETP.GEU.AND P5, PT, R85, -126, PT ;  /* 0xc2fc00005500780b */ /* 0x000fc80003fae000 */
[----:B------:R-:W-:Y:S01]  /*4840*/  @!P3 FMUL R84, R84, 0.5 ;  /* 0x3f0000005454b820 */ /* 0x000fe20000400000 */
[----:B------:R-:W2:Y:S04]  /*4850*/  MUFU.EX2 R83, R83 ;  /* 0x0000005300537308 */ /* 0x000ea80000000800 */
[----:B------:R-:W-:Y:S01]  /*4860*/  @!P4 FMUL R75, R75, 0.5 ;  /* 0x3f0000004b4bc820 */ /* 0x000fe20000400000 */
[----:B-1----:R-:W-:Y:S01]  /*4870*/  @!P1 FMUL R80, R80, R80 ;  /* 0x0000005050509220 */ /* 0x002fe20000400000 */
[----:B------:R-:W-:Y:S02]  /*4880*/  FSETP.GEU.AND P1, PT, R87, -126, PT ;  /* 0xc2fc00005700780b */ /* 0x000fe40003f2e000 */
[----:B------:R-:W1:Y:S01]  /*4890*/  MUFU.EX2 R84, R84 ;  /* 0x0000005400547308 */ /* 0x000e620000000800 */
[----:B------:R-:W-:-:S07]  /*48a0*/  @!P5 FMUL R85, R85, 0.5 ;  /* 0x3f0000005555d820 */ /* 0x000fce0000400000 */
[----:B------:R-:W4:Y:S01]  /*48b0*/  MUFU.EX2 R75, R75 ;  /* 0x0000004b004b7308 */ /* 0x000f220000000800 */
[----:B--2---:R-:W-:Y:S01]  /*48c0*/  @!P2 FMUL R83, R83, R83 ;  /* 0x000000535353a220 */ /* 0x004fe20000400000 */
[----:B------:R-:W-:Y:S01]  /*48d0*/  FSETP.GEU.AND P2, PT, R77, -126, PT ;  /* 0xc2fc00004d00780b */ /* 0x000fe20003f4e000 */
[----:B------:R-:W-:-:S05]  /*48e0*/  @!P1 FMUL R87, R87, 0.5 ;  /* 0x3f00000057579820 */ /* 0x000fca0000400000 */
[----:B------:R-:W2:Y:S01]  /*48f0*/  MUFU.EX2 R212, R85 ;  /* 0x0000005500d47308 */ /* 0x000ea20000000800 */
[----:B-1----:R-:W-:Y:S01]  /*4900*/  @!P3 FMUL R84, R84, R84 ;  /* 0x000000545454b220 */ /* 0x002fe20000400000 */
[----:B------:R-:W-:Y:S01]  /*4910*/  FSETP.GEU.AND P3, PT, R72, -126, PT ;  /* 0xc2fc00004800780b */ /* 0x000fe20003f6e000 */
[----:B------:R-:W-:Y:S02]  /*4920*/  WARPGROUP.DEPBAR.LE gsb0, 0x0 ;  /* 0x00008000000079c5 */ /* 0x000fe40000010000 */
[----:B------:R-:W-:Y:S01]  /*4930*/  WARPGROUP.ARRIVE ;  /* 0x00000000000079c5 */ /* 0x000fe20000000000 */
[----:B----4-:R-:W-:Y:S02]  /*4940*/  @!P4 FMUL R75, R75, R75 ;  /* 0x0000004b4b4bc220 */ /* 0x010fe40000400000 */
[----:B------:R-:W1:Y:S01]  /*4950*/  MUFU.EX2 R82, R82 ;  /* 0x0000005200527308 */ /* 0x000e620000000800 */
[----:B------:R-:W-:Y:S01]  /*4960*/  FSETP.GEU.AND P4, PT, R73, -126, PT ;  /* 0xc2fc00004900780b */ /* 0x000fe20003f8e000 */
[----:B------:R-:W-:Y:S01]  /*4970*/  @!P2 FMUL R77, R77, 0.5 ;  /* 0x3f0000004d4da820 */ /* 0x000fe20000400000 */
[----:B------:R-:W-:Y:S01]  /*4980*/  HGMMA.64x32x16.F32.BF16 R168, R24, gdesc[UR16].tnspB, RZ, !UPT, gsb0 ;  /* 0x4060001018a87df0 */ /* 0x000fe2000c0018ff */
[----:B------:R-:W-:Y:S01]  /*4990*/  UMOV UR18, UR8 ;  /* 0x0000000800127c82 */ /* 0x000fe20008000000 */
[----:B------:R-:W-:Y:S01]  /*49a0*/  UMOV UR19, 0x80000020 ;  /* 0x8000002000137882 */ /* 0x000fe20000000000 */
[----:B------:R-:W-:Y:S01]  /*49b0*/  UIADD3 UR8, UR15, 0x1040, URZ ;  /* 0x000010400f087890 */ /* 0x000fe2000fffe03f */
[----:B--2---:R-:W-:Y:S01]  /*49c0*/  @!P5 FMUL R212, R212, R212 ;  /* 0x000000d4d4d4d220 */ /* 0x004fe20000400000 */
[----:B------:R-:W-:Y:S01]  /*49d0*/  @!P3 FMUL R72, R72, 0.5 ;  /* 0x3f0000004848b820 */ /* 0x000fe20000400000 */
[----:B------:R-:W2:Y:S01]  /*49e0*/  MUFU.EX2 R77, R77 ;  /* 0x0000004d004d7308 */ /* 0x000ea20000000800 */
[----:B------:R-:W-:-:S04]  /*49f0*/  FSETP.GEU.AND P5, PT, R214, -126, PT ;  /* 0xc2fc0000d600780b */ /* 0x000fc80003fae000 */
[----:B------:R-:W-:Y:S01]  /*4a00*/  @!P4 FMUL R73, R73, 0.5 ;  /* 0x3f0000004949c820 */ /* 0x000fe20000400000 */
[----:B-1----:R-:W-:Y:S01]  /*4a10*/  @!P6 FMUL R82, R82, R82 ;  /* 0x000000525252e220 */ /* 0x002fe20000400000 */
[----:B------:R-:W-:Y:S01]  /*4a20*/  FSETP.GEU.AND P6, PT, R76, -126, PT ;  /* 0xc2fc00004c00780b */ /* 0x000fe20003fce000 */
[----:B------:R-:W1:Y:S06]  /*4a30*/  MUFU.EX2 R72, R72 ;  /* 0x0000004800487308 */ /* 0x000e6c0000000800 */
[----:B------:R-:W-:Y:S02]  /*4a40*/  @!P5 FMUL R214, R214, 0.5 ;  /* 0x3f000000d6d6d820 */ /* 0x000fe40000400000 */
[----:B------:R-:W4:Y:S01]  /*4a50*/  MUFU.EX2 R73, R73 ;  /* 0x0000004900497308 */ /* 0x000f220000000800 */
[----:B--2---:R-:W-:Y:S01]  /*4a60*/  @!P2 FMUL R77, R77, R77 ;  /* 0x0000004d4d4da220 */ /* 0x004fe20000400000 */
[----:B------:R-:W-:-:S02]  /*4a70*/  FSETP.GEU.AND P2, PT, R68, -126, PT ;  /* 0xc2fc00004400780b */ /* 0x000fc40003f4e000 */
[----:B------:R-:W-:-:S04]  /*4a80*/  @!P6 FMUL R76, R76, 0.5 ;  /* 0x3f0000004c4ce820 */ /* 0x000fc80000400000 */
[----:B------:R-:W2:Y:S01]  /*4a90*/  MUFU.EX2 R87, R87 ;  /* 0x0000005700577308 */ /* 0x000ea20000000800 */
[----:B-1----:R-:W-:Y:S01]  /*4aa0*/  @!P3 FMUL R72, R72, R72 ;  /* 0x000000484848b220 */ /* 0x002fe20000400000 */
[----:B------:R-:W-:-:S05]  /*4ab0*/  FSETP.GEU.AND P3, PT, R67, -126, PT ;  /* 0xc2fc00004300780b */ /* 0x000fca0003f6e000 */
[----:B------:R-:W-:Y:S01]  /*4ac0*/  @!P2 FMUL R68, R68, 0.5 ;  /* 0x3f0000004444a820 */ /* 0x000fe20000400000 */
[----:B------:R-:W1:Y:S01]  /*4ad0*/  MUFU.EX2 R76, R76 ;  /* 0x0000004c004c7308 */ /* 0x000e620000000800 */
[----:B----4-:R-:W-:Y:S01]  /*4ae0*/  @!P4 FMUL R73, R73, R73 ;  /* 0x000000494949c220 */ /* 0x010fe20000400000 */
[----:B------:R-:W-:-:S05]  /*4af0*/  FSETP.GEU.AND P4, PT, R66, -126, PT ;  /* 0xc2fc00004200780b */ /* 0x000fca0003f8e000 */
[----:B------:R-:W-:Y:S01]  /*4b00*/  @!P3 FMUL R67, R67, 0.5 ;  /* 0x3f0000004343b820 */ /* 0x000fe20000400000 */
[----:B------:R-:W4:Y:S01]  /*4b10*/  MUFU.EX2 R214, R214 ;  /* 0x000000d600d67308 */ /* 0x000f220000000800 */
[----:B--2---:R-:W-:Y:S01]  /*4b20*/  @!P1 FMUL R87, R87, R87 ;  /* 0x0000005757579220 */ /* 0x004fe20000400000 */
[----:B------:R-:W-:Y:S01]  /*4b30*/  FSETP.GEU.AND P1, PT, R71, -126, PT ;  /* 0xc2fc00004700780b */ /* 0x000fe20003f2e000 */
[----:B------:R-:W-:Y:S02]  /*4b40*/  WARPGROUP.DEPBAR.LE gsb0, 0x0 ;  /* 0x00008000000079c5 */ /* 0x000fe40000010000 */
[----:B------:R-:W-:Y:S02]  /*4b50*/  WARPGROUP.ARRIVE ;  /* 0x00000000000079c5 */ /* 0x000fe40000000000 */
[----:B------:R-:W-:Y:S01]  /*4b60*/  @!P4 FMUL R66, R66, 0.5 ;  /* 0x3f0000004242c820 */ /* 0x000fe20000400000 */
[----:B-1----:R-:W-:Y:S01]  /*4b70*/  @!P6 FMUL R76, R76, R76 ;  /* 0x0000004c4c4ce220 */ /* 0x002fe20000400000 */
[----:B------:R-:W-:-:S02]  /*4b80*/  FSETP.GEU.AND P6, PT, R74, -126, PT ;  /* 0xc2fc00004a00780b */ /* 0x000fc40003fce000 */
[----:B------:R-:W-:Y:S01]  /*4b90*/  HGMMA.64x32x16.F32.BF16 R152, R24, gdesc[UR8].tnspB, RZ, !UPT, gsb0 ;  /* 0x4060000818987df0 */ /* 0x000fe2000c0018ff */
[----:B------:R-:W-:Y:S01]  /*4ba0*/  UIADD3 UR10, UR15, 0x1800, URZ ;  /* 0x000018000f0a7890 */ /* 0x000fe2000fffe03f */
[----:B------:R-:W1:Y:S01]  /*4bb0*/  MUFU.EX2 R211, R66 ;  /* 0x0000004200d37308 */ /* 0x000e620000000800 */
[----:B------:R-:W-:Y:S01]  /*4bc0*/  UMOV UR11, 0x80000020 ;  /* 0x80000020000b7882 */ /* 0x000fe20000000000 */
[----:B------:R-:W-:Y:S01]  /*4bd0*/  @!P1 FMUL R71, R71, 0.5 ;  /* 0x3f00000047479820 */ /* 0x000fe20000400000 */
[----:B----4-:R-:W-:Y:S01]  /*4be0*/  @!P5 FMUL R214, R214, R214 ;  /* 0x000000d6d6d6d220 */ /* 0x010fe20000400000 */
[----:B------:R-:W-:-:S04]  /*4bf0*/  FSETP.GEU.AND P5, PT, R69, -126, PT ;  /* 0xc2fc00004500780b */ /* 0x000fc80003fae000 */
[----:B------:R-:W2:Y:S01]  /*4c00*/  MUFU.EX2 R85, R71 ;  /* 0x0000004700557308 */ /* 0x000ea20000000800 */
[----:B------:R-:W-:-:S07]  /*4c10*/  @!P6 FMUL R74, R74, 0.5 ;  /* 0x3f0000004a4ae820 */ /* 0x000fce0000400000 */
[----:B------:R-:W4:Y:S01]  /*4c20*/  MUFU.EX2 R216, R74 ;  /* 0x0000004a00d87308 */ /* 0x000f220000000800 */
[----:B-1----:R-:W-:Y:S01]  /*4c30*/  @!P4 FMUL R211, R211, R211 ;  /* 0x000000d3d3d3c220 */ /* 0x002fe20000400000 */
[----:B------:R-:W-:Y:S01]  /*4c40*/  @!P5 FMUL R69, R69, 0.5 ;  /* 0x3f0000004545d820 */ /* 0x000fe20000400000 */
[----:B------:R-:W-:-:S05]  /*4c50*/  FSETP.GEU.AND P4, PT, R64, -126, PT ;  /* 0xc2fc00004000780b */ /* 0x000fca0003f8e000 */
[----:B------:R-:W1:Y:S01]  /*4c60*/  MUFU.EX2 R71, R68 ;  /* 0x0000004400477308 */ /* 0x000e620000000800 */
[----:B--2---:R-:W-:Y:S01]  /*4c70*/  @!P1 FMUL R85, R85, R85 ;  /* 0x0000005555559220 */ /* 0x004fe20000400000 */
[----:B------:R-:W-:-:S03]  /*4c80*/  FSETP.GEU.AND P1, PT, R70, -126, PT ;  /* 0xc2fc00004600780b */ /* 0x000fc60003f2e000 */
[----:B------:R-:W-:-:S03]  /*4c90*/  FADD R54, R54, R85 ;  /* 0x0000005536367221 */ /* 0x000fc60000000000 */
[----:B------:R-:W2:Y:S01]  /*4ca0*/  MUFU.EX2 R74, R67 ;  /* 0x00000043004a7308 */ /* 0x000ea20000000800 */
[----:B----4-:R-:W-:Y:S01]  /*4cb0*/  @!P6 FMUL R216, R216, R216 ;  /* 0x000000d8d8d8e220 */ /* 0x010fe20000400000 */
[----:B------:R-:W-:Y:S01]  /*4cc0*/  FSETP.GEU.AND P6, PT, R63, -126, PT ;  /* 0xc2fc00003f00780b */ /* 0x000fe20003fce000 */
[----:B------:R-:W-:Y:S02]  /*4cd0*/  @!P4 FMUL R64, R64, 0.5 ;  /* 0x3f0000004040c820 */ /* 0x000fe40000400000 */
[----:B------:R-:W-:Y:S02]  /*4ce0*/  FADD R55, R55, R216 ;  /* 0x000000d837377221 */ /* 0x000fe40000000000 */
[----:B------:R-:W-:Y:S01]  /*4cf0*/  @!P1 FMUL R70, R70, 0.5 ;  /* 0x3f00000046469820 */ /* 0x000fe20000400000 */
[----:B------:R-:W4:Y:S01]  /*4d00*/  MUFU.EX2 R68, R69 ;  /* 0x0000004500447308 */ /* 0x000f220000000800 */
[----:B-1----:R-:W-:Y:S01]  /*4d10*/  @!P2 FMUL R71, R71, R71 ;  /* 0x000000474747a220 */ /* 0x002fe20000400000 */
[----:B------:R-:W-:-:S03]  /*4d20*/  FSETP.GEU.AND P2, PT, R62, -126, PT ;  /* 0xc2fc00003e00780b */ /* 0x000fc60003f4e000 */
[----:B------:R-:W-:Y:S02]  /*4d30*/  FADD R56, R56, R71 ;  /* 0x0000004738387221 */ /* 0x000fe40000000000 */
[----:B------:R-:W-:Y:S01]  /*4d40*/  @!P6 FMUL R63, R63, 0.5 ;  /* 0x3f0000003f3fe820 */ /* 0x000fe20000400000 */
[----:B------:R-:W-:Y:S02]  /*4d50*/  WARPGROUP.DEPBAR.LE gsb0, 0x0 ;  /* 0x00008000000079c5 */ /* 0x000fe40000010000 */
[----:B------:R-:W-:Y:S01]  /*4d60*/  WARPGROUP.ARRIVE ;  /* 0x00000000000079c5 */ /* 0x000fe20000000000 */
[----:B--2---:R-:W-:Y:S01]  /*4d70*/  @!P3 FMUL R74, R74, R74 ;  /* 0x0000004a4a4ab220 */ /* 0x004fe20000400000 */
[----:B------:R-:W1:Y:S01]  /*4d80*/  MUFU.EX2 R70, R70 ;  /* 0x0000004600467308 */ /* 0x000e620000000800 */
[----:B------:R-:W-:Y:S02]  /*4d90*/  FSETP.GEU.AND P3, PT, R86, -126, PT ;  /* 0xc2fc00005600780b */ /* 0x000fe40003f6e000 */
[----:B------:R-:W-:Y:S01]  /*4da0*/  @!P2 FMUL R62, R62, 0.5 ;  /* 0x3f0000003e3ea820 */ /* 0x000fe20000400000 */
[----:B------:R-:W-:Y:S01]  /*4db0*/  HGMMA.64x32x16.F32.BF16 R136, R24, gdesc[UR4].tnspB, RZ, !UPT, gsb0 ;  /* 0x4060000418887df0 */ /* 0x000fe2000c0018ff */
[----:B------:R-:W-:Y:S01]  /*4dc0*/  UIADD3 UR6, UR15, 0x1a00, URZ ;  /* 0x00001a000f067890 */ /* 0x000fe2000fffe03f */
[----:B----4-:R-:W-:Y:S01]  /*4dd0*/  @!P5 FMUL R68, R68, R68 ;  /* 0x000000444444d220 */ /* 0x010fe20000400000 */
[----:B------:R-:W-:Y:S01]  /*4de0*/  UMOV UR7, 0x80000020 ;  /* 0x8000002000077882 */ /* 0x000fe20000000000 */
[----:B------:R-:W2:Y:S01]  /*4df0*/  MUFU.EX2 R63, R63 ;  /* 0x0000003f003f7308 */ /* 0x000ea20000000800 */
[----:B------:R-:W-:Y:S01]  /*4e00*/  FSETP.GEU.AND P5, PT, R65, -126, PT ;  /* 0xc2fc00004100780b */ /* 0x000fe20003fae000 */
[----:B------:R-:W-:-:S04]  /*4e10*/  FADD R47, R47, R74 ;  /* 0x0000004a2f2f7221 */ /* 0x000fc80000000000 */
[----:B------:R-:W-:Y:S02]  /*4e20*/  @!P3 FMUL R86, R86, 0.5 ;  /* 0x3f0000005656b820 */ /* 0x000fe40000400000 */
[----:B------:R-:W4:Y:S01]  /*4e30*/  MUFU.EX2 R62, R62 ;  /* 0x0000003e003e7308 */ /* 0x000f220000000800 */
[----:B-1----:R-:W-:Y:S01]  /*4e40*/  @!P1 FMUL R70, R70, R70 ;  /* 0x0000004646469220 */ /* 0x002fe20000400000 */
[----:B------:R-:W-:-:S04]  /*4e50*/  FSETP.GEU.AND P1, PT, R61, -126, PT ;  /* 0xc2fc00003d00780b */ /* 0x000fc80003f2e000 */
[----:B------:R-:W-:Y:S02]  /*4e60*/  @!P5 FMUL R65, R65, 0.5 ;  /* 0x3f0000004141d820 */ /* 0x000fe40000400000 */
[----:B------:R-:W1:Y:S01]  /*4e70*/  MUFU.EX2 R67, R64 ;  /* 0x0000004000437308 */ /* 0x000e620000000800 */
[----:B--2---:R-:W-:Y:S01]  /*4e80*/  @!P6 FMUL R63, R63, R63 ;  /* 0x0000003f3f3fe220 */ /* 0x004fe20000400000 */
[----:B------:R-:W-:-:S05]  /*4e90*/  FSETP.GEU.AND P6, PT, R79, -126, PT ;  /* 0xc2fc00004f00780b */ /* 0x000fca0003fce000 */
[----:B------:R-:W-:Y:S01]  /*4ea0*/  @!P1 FMUL R61, R61, 0.5 ;  /* 0x3f0000003d3d9820 */ /* 0x000fe20000400000 */
[----:B------:R-:W2:Y:S01]  /*4eb0*/  MUFU.EX2 R66, R65 ;  /* 0x0000004100427308 */ /* 0x000ea20000000800 */
[----:B----4-:R-:W-:Y:S01]  /*4ec0*/  @!P2 FMUL R62, R62, R62 ;  /* 0x0000003e3e3ea220 */ /* 0x010fe20000400000 */
[----:B------:R-:W-:-:S05]  /*4ed0*/  FSETP.GEU.AND P2, PT, R60, -126, PT ;  /* 0xc2fc00003c00780b */ /* 0x000fca0003f4e000 */
[----:B------:R-:W-:Y:S01]  /*4ee0*/  @!P6 FMUL R79, R79, 0.5 ;  /* 0x3f0000004f4fe820 */ /* 0x000fe20000400000 */
[----:B------:R-:W4:Y:S01]  /*4ef0*/  MUFU.EX2 R61, R61 ;  /* 0x0000003d003d7308 */ /* 0x000f220000000800 */
[----:B-1----:R-:W-:Y:S01]  /*4f00*/  @!P4 FMUL R67, R67, R67 ;  /* 0x000000434343c220 */ /* 0x002fe20000400000 */
[----:B------:R-:W-:-:S05]  /*4f10*/  FSETP.GEU.AND P4, PT, R59, -126, PT ;  /* 0xc2fc00003b00780b */ /* 0x000fca0003f8e000 */
[----:B------:R-:W-:Y:S01]  /*4f20*/  @!P2 FMUL R60, R60, 0.5 ;  /* 0x3f0000003c3ca820 */ /* 0x000fe20000400000 */
[----:B------:R-:W1:Y:S01]  /*4f30*/  MUFU.EX2 R86, R86 ;  /* 0x0000005600567308 */ /* 0x000e620000000800 */
[----:B--2---:R-:W-:Y:S01]  /*4f40*/  @!P5 FMUL R66, R66, R66 ;  /* 0x000000424242d220 */ /* 0x004fe20000400000 */
[C---:B------:R-:W-:Y:S01]  /*4f50*/  FSETP.GEU.AND P5, PT, R58.reuse, -126, PT ;  /* 0xc2fc00003a00780b */ /* 0x040fe20003fae000 */
[----:B------:R-:W-:Y:S02]  /*4f60*/  WARPGROUP.DEPBAR.LE gsb0, 0x0 ;  /* 0x00008000000079c5 */ /* 0x000fe40000010000 */
[----:B------:R-:W-:Y:S01]  /*4f70*/  WARPGROUP.ARRIVE ;  /* 0x00000000000079c5 */ /* 0x000fe20000000000 */
[----:B----4-:R-:W-:Y:S01]  /*4f80*/  @!P1 FMUL R61, R61, R61 ;  /* 0x0000003d3d3d9220 */ /* 0x010fe20000400000 */
[----:B------:R-:W-:Y:S01]  /*4f90*/  FSETP.GEU.AND P1, PT, R57, -126, PT ;  /* 0xc2fc00003900780b */ /* 0x000fe20003f2e000 */
[----:B------:R-:W-:Y:S01]  /*4fa0*/  @!P4 FMUL R59, R59, 0.5 ;  /* 0x3f0000003b3bc820 */ /* 0x000fe20000400000 */
[----:B------:R-:W2:Y:S02]  /*4fb0*/  MUFU.EX2 R79, R79 ;  /* 0x0000004f004f7308 */ /* 0x000ea40000000800 */
[----:B------:R-:W-:Y:S01]  /*4fc0*/  HGMMA.64x32x16.F32.BF16 R120, R24, gdesc[UR16].tnspB, RZ, !UPT, gsb0 ;  /* 0x4060001018787df0 */ /* 0x000fe2000c0018ff */
[----:B------:R-:W-:Y:S01]  /*4fd0*/  UMOV UR18, UR8 ;  /* 0x0000000800127c82 */ /* 0x000fe20008000000 */
[----:B------:R-:W-:Y:S01]  /*4fe0*/  UMOV UR19, 0x80000020 ;  /* 0x8000002000137882 */ /* 0x000fe20000000000 */
[----:B------:R-:W-:Y:S01]  /*4ff0*/  UIADD3 UR8, UR15, 0x1640, URZ ;  /* 0x000016400f087890 */ /* 0x000fe2000fffe03f */
[----:B------:R-:W-:Y:S01]  /*5000*/  @!P5 FMUL R58, R58, 0.5 ;  /* 0x3f0000003a3ad820 */ /* 0x000fe20000400000 */
[----:B-1----:R-:W-:-:S04]  /*5010*/  @!P3 FMUL R86, R86, R86 ;  /* 0x000000565656b220 */ /* 0x002fc80000400000 */
[----:B------:R-:W-:Y:S01]  /*5020*/  @!P1 FMUL R57, R57, 0.5 ;  /* 0x3f00000039399820 */ /* 0x000fe20000400000 */
[----:B--2---:R-:W-:Y:S01]  /*5030*/  @!P6 FMUL R79, R79, R79 ;  /* 0x0000004f4f4fe220 */ /* 0x004fe20000400000 */
[----:B------:R-:W-:Y:S02]  /*5040*/  WARPGROUP.DEPBAR.LE gsb0, 0x0 ;  /* 0x00008000000079c5 */ /* 0x000fe40000010000 */
[----:B------:R-:W-:-:S06]  /*5050*/  WARPGROUP.ARRIVE ;  /* 0x00000000000079c5 */ /* 0x000fcc0000000000 */
[----:B------:R-:W-:Y:S01]  /*5060*/  HGMMA.64x32x16.F32.BF16 R104, R24, gdesc[UR8].tnspB, RZ, !UPT, gsb0 ;  /* 0x4060000818687df0 */ /* 0x000fe2000c0018ff */
[----:B------:R-:W-:Y:S01]  /*5070*/  UIADD3 UR10, UR15, 0x1240, URZ ;  /* 0x000012400f0a7890 */ /* 0x000fe2000fffe03f */
[----:B------:R-:W-:Y:S01]  /*5080*/  UMOV UR11, 0x80000020 ;  /* 0x80000020000b7882 */ /* 0x000fe20000000000 */
[----:B------:R-:W-:Y:S02]  /*5090*/  WARPGROUP.DEPBAR.LE gsb0, 0x0 ;  /* 0x00008000000079c5 */ /* 0x000fe40000010000 */
[----:B---3--:R-:W-:-:S06]  /*50a0*/  WARPGROUP.ARRIVE ;  /* 0x00000000000079c5 */ /* 0x008fcc0000000000 */
[----:B------:R-:W-:Y:S01]  /*50b0*/  HGMMA.64x32x16.F32.BF16 R88, R24, gdesc[UR4].tnspB, RZ, !UPT, gsb0 ;  /* 0x4060000418587df0 */ /* 0x000fe2000c0018ff */
[----:B------:R-:W-:Y:S01]  /*50c0*/  UIADD3 UR6, UR15, 0xe40, URZ ;  /* 0x00000e400f067890 */ /* 0x000fe2000fffe03f */
[----:B------:R-:W-:Y:S01]  /*50d0*/  UMOV UR7, 0x80000020 ;  /* 0x8000002000077882 */ /* 0x000fe20000000000 */
[----:B------:R-:W-:Y:S02]  /*50e0*/  WARPGROUP.DEPBAR.LE gsb0, 0x0 ;  /* 0x00008000000079c5 */ /* 0x000fe40000010000 */
[----:B------:R-:W-:Y:S01]  /*50f0*/  F2FP.BF16.F32.PACK_AB R25, R33, R40 ;  /* 0x000000282119723e */ /* 0x000fe200000010ff */
[----:B------:R-:W-:Y:S01]  /*5100*/  FADD R40, R40, R43 ;  /* 0x0000002b28287221 */ /* 0x000fe20000000000 */
[----:B------:R-:W-:Y:S01]  /*5110*/  F2FP.BF16.F32.PACK_AB R27, R29, R38 ;  /* 0x000000261d1b723e */ /* 0x000fe200000010ff */
[----:B------:R-:W-:Y:S01]  /*5120*/  FADD R38, R38, R45 ;  /* 0x0000002d26267221 */ /* 0x000fe20000000000 */
[----:B------:R-:W-:Y:S01]  /*5130*/  F2FP.BF16.F32.PACK_AB R24, R81, R78 ;  /* 0x0000004e5118723e */ /* 0x000fe200000010ff */
[----:B------:R-:W-:Y:S01]  /*5140*/  FADD R78, R78, R211 ;  /* 0x000000d34e4e7221 */ /* 0x000fe20000000000 */
[----:B------:R-:W-:Y:S01]  /*5150*/  F2FP.BF16.F32.PACK_AB R26, R80, R49 ;  /* 0x00000031501a723e */ /* 0x000fe200000010ff */
[----:B------:R-:W-:Y:S01]  /*5160*/  FADD R29, R29, R50 ;  /* 0x000000321d1d7221 */ /* 0x000fe20000000000 */
[----:B------:R-:W-:-:S02]  /*5170*/  FADD R49, R49, R70 ;  /* 0x0000004631317221 */ /* 0x000fc40000000000 */
[----:B------:R-:W-:-:S06]  /*5180*/  WARPGROUP.ARRIVE ;  /* 0x00000000000079c5 */ /* 0x000fcc0000000000 */
[----:B------:R-:W-:Y:S01]  /*5190*/  HGMMA.64x32x16.F32.BF16 R184, R24, gdesc[UR4].tnspB, R184, gsb0 ;  /* 0x4060000418b87df0 */ /* 0x000fe200080018b8 */
[----:B------:R-:W-:Y:S01]  /*51a0*/  UIADD3 UR6, UR15, 0x1440, URZ ;  /* 0x000014400f067890 */ /* 0x000fe2000fffe03f */
[----:B------:R-:W-:Y:S01]  /*51b0*/  UMOV UR7, 0x80000020 ;  /* 0x8000002000077882 */ /* 0x000fe20000000000 */
[----:B------:R-:W-:Y:S02]  /*51c0*/  WARPGROUP.DEPBAR.LE gsb0, 0x0 ;  /* 0x00008000000079c5 */ /* 0x000fe40000010000 */
[----:B------:R-:W-:-:S06]  /*51d0*/  WARPGROUP.ARRIVE ;  /* 0x00000000000079c5 */ /* 0x000fcc0000000000 */
[----:B------:R-:W-:Y:S01]  /*51e0*/  HGMMA.64x32x16.F32.BF16 R168, R24, gdesc[UR16].tnspB, R168, gsb0 ;  /* 0x4060001018a87df0 */ /* 0x000fe200080018a8 */
[----:B------:R-:W-:Y:S01]  /*51f0*/  UMOV UR18, UR8 ;  /* 0x0000000800127c82 */ /* 0x000fe20008000000 */
[----:B------:R-:W-:Y:S01]  /*5200*/  UMOV UR19, 0x80000020 ;  /* 0x8000002000137882 */ /* 0x000fe20000000000 */
[----:B------:R-:W-:Y:S01]  /*5210*/  UIADD3 UR8, UR15, 0x1080, URZ ;  /* 0x000010800f087890 */ /* 0x000fe2000fffe03f */
[----:B------:R-:W-:Y:S02]  /*5220*/  WARPGROUP.DEPBAR.LE gsb0, 0x0 ;  /* 0x00008000000079c5 */ /* 0x000fe40000010000 */
[----:B------:R-:W-:-:S06]  /*5230*/  WARPGROUP.ARRIVE ;  /* 0x00000000000079c5 */ /* 0x000fcc0000000000 */
[----:B------:R-:W-:Y:S01]  /*5240*/  HGMMA.64x32x16.F32.BF16 R152, R24, gdesc[UR8].tnspB, R152, gsb0 ;  /* 0x4060000818987df0 */ /* 0x000fe20008001898 */
[----:B------:R-:W-:Y:S01]  /*5250*/  UIADD3 UR10, UR15, 0x1840, URZ ;  /* 0x000018400f0a7890 */ /* 0x000fe2000fffe03f */
[----:B------:R-:W-:Y:S01]  /*5260*/  UMOV UR11, 0x80000020 ;  /* 0x80000020000b7882 */ /* 0x000fe20000000000 */
        /* <DEDUP_REMOVED lines=22> */
[----:B------:R-:W-:Y:S02]  /*53d0*/  F2FP.BF16.F32.PACK_AB R25, R31, R36 ;  /* 0x000000241f19723e */ /* 0x000fe400000010ff */
[----:B------:R-:W-:Y:S01]  /*53e0*/  F2FP.BF16.F32.PACK_AB R27, R15, R34 ;  /* 0x000000220f1b723e */ /* 0x000fe200000010ff */
[----:B------:R-:W-:Y:S01]  /*53f0*/  FADD R34, R34, R53 ;  /* 0x0000003522227221 */ /* 0x000fe20000000000 */
[----:B------:R-:W-:Y:S01]  /*5400*/  F2FP.BF16.F32.PACK_AB R24, R84, R83 ;  /* 0x000000535418723e */ /* 0x000fe200000010ff */
[----:B------:R-:W-:Y:S01]  /*5410*/  FADD R83, R83, R62 ;  /* 0x0000003e53537221 */ /* 0x000fe20000000000 */
[----:B------:R-:W-:Y:S01]  /*5420*/  F2FP.BF16.F32.PACK_AB R26, R212, R75 ;  /* 0x0000004bd41a723e */ /* 0x000fe200000010ff */
[----:B------:R-:W-:Y:S01]  /*5430*/  FADD R84, R84, R67 ;  /* 0x0000004354547221 */ /* 0x000fe20000000000 */
[----:B------:R-:W-:Y:S01]  /*5440*/  FADD R75, R75, R66 ;  /* 0x000000424b4b7221 */ /* 0x000fe20000000000 */
[----:B------:R-:W-:Y:S01]  /*5450*/  FADD R212, R212, R61 ;  /* 0x0000003dd4d47221 */ /* 0x000fe20000000000 */
[----:B------:R-:W-:Y:S01]  /*5460*/  WARPGROUP.ARRIVE ;  /* 0x00000000000079c5 */ /* 0x000fe20000000000 */
[----:B------:R-:W-:Y:S01]  /*5470*/  FADD R34, R35, R34 ;  /* 0x0000002223227221 */ /* 0x000fe20000000000 */
[----:B------:R-:W-:Y:S01]  /*5480*/  FADD R54, R54, R83 ;  /* 0x0000005336367221 */ /* 0x000fe20000000000 */
[----:B------:R-:W-:Y:S01]  /*5490*/  FADD R55, R55, R84 ;  /* 0x0000005437377221 */ /* 0x000fe20000000000 */
[----:B------:R-:W-:Y:S01]  /*54a0*/  FADD R56, R56, R75 ;  /* 0x0000004b38387221 */ /* 0x000fe20000000000 */
[----:B------:R-:W-:Y:S01]  /*54b0*/  FADD R47, R47, R212 ;  /* 0x000000d42f2f7221 */ /* 0x000fe20000000000 */
[----:B------:R-:W-:Y:S01]  /*54c0*/  HGMMA.64x32x16.F32.BF16 R184, R24, gdesc[UR4].tnspB, R184, gsb0 ;  /* 0x4060000418b87df0 */ /* 0x000fe200080018b8 */
[----:B------:R-:W-:Y:S01]  /*54d0*/  UIADD3 UR6, UR15, 0x1480, URZ ;  /* 0x000014800f067890 */ /* 0x000fe2000fffe03f */
[----:B------:R-:W-:Y:S01]  /*54e0*/  UMOV UR7, 0x80000020 ;  /* 0x8000002000077882 */ /* 0x000fe20000000000 */
[----:B------:R-:W-:-:S02]  /*54f0*/  WARPGROUP.DEPBAR.LE gsb0, 0x0 ;  /* 0x00008000000079c5 */ /* 0x000fc40000010000 */
        /* <DEDUP_REMOVED lines=32> */
[C---:B------:R-:W-:Y:S01]  /*5700*/  F2FP.BF16.F32.PACK_AB R25, R13.reuse, R28 ;  /* 0x0000001c0d19723e */ /* 0x040fe200000010ff */
[----:B------:R-:W-:Y:S01]  /*5710*/  FADD R13, R13, R214 ;  /* 0x000000d60d0d7221 */ /* 0x000fe20000000000 */
[C---:B------:R-:W-:Y:S01]  /*5720*/  F2FP.BF16.F32.PACK_AB R27, R32.reuse, R11 ;  /* 0x0000000b201b723e */ /* 0x040fe200000010ff */
[----:B------:R-:W-:Y:S01]  /*5730*/  FADD R32, R32, R79 ;  /* 0x0000004f20207221 */ /* 0x000fe20000000000 */
[----:B------:R-:W-:Y:S02]  /*5740*/  F2FP.BF16.F32.PACK_AB R24, R77, R76 ;  /* 0x0000004c4d18723e */ /* 0x000fe400000010ff */
[----:B------:R-:W-:Y:S01]  /*5750*/  F2FP.BF16.F32.PACK_AB R26, R73, R72 ;  /* 0x00000048491a723e */ /* 0x000fe200000010ff */
[----:B------:R-:W-:-:S03]  /*5760*/  FADD R32, R29, R32 ;  /* 0x000000201d207221 */ /* 0x000fc60000000000 */
        /* <DEDUP_REMOVED lines=45> */
[----:B------:R-:W1:Y:S01]  /*5a40*/  MUFU.EX2 R36, R59 ;  /* 0x0000003b00247308 */ /* 0x000e620000000800 */
[----:B------:R-:W-:Y:S01]  /*5a50*/  FADD R41, R41, R42 ;  /* 0x0000002a29297221 */ /* 0x000fe20000000000 */
[----:B------:R-:W-:Y:S01]  /*5a60*/  WARPGROUP.ARRIVE ;  /* 0x00000000000079c5 */ /* 0x000fe20000000000 */
[----:B------:R-:W-:-:S05]  /*5a70*/  FADD R37, R37, R44 ;  /* 0x0000002c25257221 */ /* 0x000fca0000000000 */
[----:B------:R-:W-:Y:S01]  /*5a80*/  HGMMA.64x32x16.F32.BF16 R184, R24, gdesc[UR4].tnspB, R184, gsb0 ;  /* 0x4060000418b87df0 */ /* 0x000fe200080018b8 */
[----:B------:R-:W-:Y:S01]  /*5a90*/  UIADD3 UR6, UR15, 0x1500, URZ ;  /* 0x000015000f067890 */ /* 0x000fe2000fffe03f */
[----:B------:R-:W2:Y:S01]  /*5aa0*/  MUFU.EX2 R31, R58 ;  /* 0x0000003a001f7308 */ /* 0x000ea20000000800 */
[----:B------:R-:W-:Y:S01]  /*5ab0*/  UMOV UR7, 0x80000020 ;  /* 0x8000002000077882 */ /* 0x000fe20000000000 */
[----:B-1----:R-:W-:-:S06]  /*5ac0*/  @!P4 FMUL R36, R36, R36 ;  /* 0x000000242424c220 */ /* 0x002fcc0000400000 */
[----:B------:R-:W1:Y:S01]  /*5ad0*/  MUFU.EX2 R30, R57 ;  /* 0x00000039001e7308 */ /* 0x000e620000000800 */
[----:B------:R-:W-:Y:S01]  /*5ae0*/  FADD R77, R77, R36 ;  /* 0x000000244d4d7221 */ /* 0x000fe20000000000 */
[----:B--2---:R-:W-:-:S04]  /*5af0*/  @!P5 FMUL R31, R31, R31 ;  /* 0x0000001f1f1fd220 */ /* 0x004fc80000400000 */
[----:B------:R-:W-:Y:S01]  /*5b00*/  FADD R72, R72, R31 ;  /* 0x0000001f48487221 */ /* 0x000fe20000000000 */
[----:B-1----:R-:W-:Y:S01]  /*5b10*/  @!P1 FMUL R30, R30, R30 ;  /* 0x0000001e1e1e9220 */ /* 0x002fe20000400000 */
[----:B------:R-:W-:Y:S02]  /*5b20*/  ISETP.GE.AND P1, PT, R12, 0x101, PT ;  /* 0x000001010c00780c */ /* 0x000fe40003f26270 */
[----:B------:R-:W-:-:S04]  /*5b30*/  FADD R49, R49, R72 ;  /* 0x0000004831317221 */ /* 0x000fc80000000000 */
[----:B------:R-:W-:Y:S01]  /*5b40*/  FADD R56, R56, R49 ;  /* 0x0000003138387221 */ /* 0x000fe20000000000 */
        /* <DEDUP_REMOVED lines=36> */
[----:B------:R-:W1:Y:S01]  /*5d90*/  MUFU.EX2 R33, R60 ;  /* 0x0000003c00217308 */ /* 0x000e620000000800 */
        /* <DEDUP_REMOVED lines=9> */
[----:B------:R-:W-:-:S02]  /*5e30*/  FADD R37, R37, R48 ;  /* 0x0000003025257221 */ /* 0x000fc40000000000 */
[----:B------:R-:W-:Y:S01]  /*5e40*/  FADD R43, R34, R43 ;  /* 0x0000002b222b7221 */ /* 0x000fe20000000000 */
[----:B------:R-:W-:Y:S01]  /*5e50*/  HGMMA.64x32x16.F32.BF16 R184, R24, gdesc[UR4].tnspB, R184, gsb0 ;  /* 0x4060000418b87df0 */ /* 0x000fe200080018b8 */
[----:B------:R-:W-:Y:S01]  /*5e60*/  UIADD3 UR6, UR15, 0x1540, URZ ;  /* 0x000015400f067890 */ /* 0x000fe2000fffe03f */
[----:B------:R-:W-:Y:S01]  /*5e70*/  FADD R55, R55, R68 ;  /* 0x0000004437377221 */ /* 0x000fe20000000000 */
[----:B------:R-:W-:Y:S01]  /*5e80*/  UMOV UR7, 0x80000020 ;  /* 0x8000002000077882 */ /* 0x000fe20000000000 */
[----:B-1----:R-:W-:-:S04]  /*5e90*/  @!P2 FMUL R33, R33, R33 ;  /* 0x000000212121a220 */ /* 0x002fc80000400000 */
[----:B------:R-:W-:-:S04]  /*5ea0*/  FADD R11, R76, R33 ;  /* 0x000000214c0b7221 */ /* 0x000fc80000000000 */
[----:B------:R-:W-:Y:S01]  /*5eb0*/  FADD R13, R78, R11 ;  /* 0x0000000b4e0d7221 */ /* 0x000fe20000000000 */
[----:B------:R-:W-:-:S03]  /*5ec0*/  VIADD R11, R2, 0x3f020 ;  /* 0x0003f020020b7836 */ /* 0x000fc60000000000 */
        /* <DEDUP_REMOVED lines=41> */
[----:B------:R-:W-:-:S02]  /*6160*/  FADD R39, R39, R82 ;  /* 0x0000005227277221 */ /* 0x000fc40000000000 */
[----:B------:R-:W-:Y:S01]  /*6170*/  FADD R40, R40, R15 ;  /* 0x0000000f28287221 */ /* 0x000fe20000000000 */
[----:B------:R-:W-:Y:S01]  /*6180*/  WARPGROUP.ARRIVE ;  /* 0x00000000000079c5 */ /* 0x000fe20000000000 */
[----:B------:R-:W-:Y:S01]  /*6190*/  FADD R32, R39, R32 ;  /* 0x0000002027207221 */ /* 0x000fe20000000000 */
[----:B------:R-:W-:Y:S01]  /*61a0*/  PRMT R15, RZ, 0x654, R11 ;  /* 0x00000654ff0f7816 */ /* 0x000fe2000000000b */
[----:B------:R-:W-:Y:S02]  /*61b0*/  FADD R40, R41, R40 ;  /* 0x0000002829287221 */ /* 0x000fe40000000000 */
[----:B------:R-:W-:Y:S01]  /*61c0*/  FADD R37, R37, R32 ;  /* 0x0000002025257221 */ /* 0x000fe20000000000 */
[----:B------:R-:W-:Y:S01]  /*61d0*/  HGMMA.64x32x16.F32.BF16 R184, R24, gdesc[UR4].tnspB, R184, gsb0 ;  /* 0x4060000418b87df0 */ /* 0x000fe200080018b8 */
[----:B------:R-:W-:Y:S01]  /*61e0*/  UIADD3 UR6, UR15, 0x1580, URZ ;  /* 0x000015800f067890 */ /* 0x000fe2000fffe03f */
[----:B------:R-:W-:Y:S01]  /*61f0*/  FADD R40, R40, R43 ;  /* 0x0000002b28287221 */ /* 0x000fe20000000000 */
[----:B------:R-:W-:-:S03]  /*6200*/  UMOV UR7, 0x80000020 ;  /* 0x8000002000077882 */ /* 0x000fc60000000000 */
        /* <DEDUP_REMOVED lines=35> */
[----:B------:R-:W-:Y:S02]  /*6440*/  F2FP.BF16.F32.PACK_AB R27, R79, R86 ;  /* 0x000000564f1b723e */ /* 0x000fe400000010ff */
[----:B------:R-:W-:Y:S02]  /*6450*/  F2FP.BF16.F32.PACK_AB R24, R36, R33 ;  /* 0x000000212418723e */ /* 0x000fe400000010ff */
[----:B------:R-:W-:Y:S01]  /*6460*/  F2FP.BF16.F32.PACK_AB R26, R30, R31 ;  /* 0x0000001f1e1a723e */ /* 0x000fe200000010ff */
[----:B------:R-:W-:-:S03]  /*6470*/  FADD R30, R73, R30 ;  /* 0x0000001e491e7221 */ /* 0x000fc60000000000 */
[----:B------:R-:W-:Y:S01]  /*6480*/  WARPGROUP.ARRIVE ;  /* 0x00000000000079c5 */ /* 0x000fe20000000000 */
[----:B------:R-:W-:-:S04]  /*6490*/  FADD R30, R63, R30 ;  /* 0x0000001e3f1e7221 */ /* 0x000fc80000000000 */
[----:B------:R-:W-:Y:S01]  /*64a0*/  FADD R30, R47, R30 ;  /* 0x0000001e2f1e7221 */ /* 0x000fe20000000000 */
[----:B------:R-:W-:Y:S01]  /*64b0*/  HGMMA.64x32x16.F32.BF16 R184, R24, gdesc[UR4].tnspB, R184, gsb0 ;  /* 0x4060000418b87df0 */ /* 0x000fe200080018b8 */
[----:B------:R-:W-:Y:S01]  /*64c0*/  UIADD3 UR6, UR15, 0x15c0, URZ ;  /* 0x000015c00f067890 */ /* 0x000fe2000fffe03f */
[----:B------:R-:W-:Y:S01]  /*64d0*/  UMOV UR7, 0x80000020 ;  /* 0x8000002000077882 */ /* 0x000fe20000000000 */
[----:B------:R-:W-:-:S04]  /*64e0*/  FADD R30, R55, R30 ;  /* 0x0000001e371e7221 */ /* 0x000fc80000000000 */
[----:B------:R-:W-:Y:S01]  /*64f0*/  FADD R13, R13, R30 ;  /* 0x0000001e0d0d7221 */ /* 0x000fe20000000000 */
[----:B------:R-:W-:Y:S02]  /*6500*/  WARPGROUP.DEPBAR.LE gsb0, 0x0 ;  /* 0x00008000000079c5 */ /* 0x000fe40000010000 */
[----:B------:R-:W-:-:S06]  /*6510*/  WARPGROUP.ARRIVE ;  /* 0x00000000000079c5 */ /* 0x000fcc0000000000 */
[----:B------:R-:W-:Y:S01]  /*6520*/  HGMMA.64x32x16.F32.BF16 R168, R24, gdesc[UR16].tnspB, R168, gsb0 ;  /* 0x4060001018a87df0 */ /* 0x000fe200080018a8 */
[----:B------:R-:W-:Y:S01]  /*6530*/  UMOV UR18, UR8 ;  /* 0x0000000800127c82 */ /* 0x000fe20008000000 */
        /* <DEDUP_REMOVED lines=13> */
[----:B------:R-:W-:Y:S03]  /*6610*/  HGMMA.64x32x16.F32.BF16 R120, R24, gdesc[UR16].tnspB, R120, gsb0 ;  /* 0x4060001018787df0 */ /* 0x000fe60008001878 */
[----:B------:R-:W-:Y:S02]  /*6620*/  WARPGROUP.DEPBAR.LE gsb0, 0x0 ;  /* 0x00008000000079c5 */ /* 0x000fe40000010000 */
[----:B------:R-:W-:-:S06]  /*6630*/  WARPGROUP.ARRIVE ;  /* 0x00000000000079c5 */ /* 0x000fcc0000000000 */
[----:B------:R-:W-:Y:S03]  /*6640*/  HGMMA.64x32x16.F32.BF16 R104, R24, gdesc[UR8].tnspB, R104, gsb0 ;  /* 0x4060000818687df0 */ /* 0x000fe60008001868 */
[----:B------:R-:W-:Y:S02]  /*6650*/  WARPGROUP.DEPBAR.LE gsb0, 0x0 ;  /* 0x00008000000079c5 */ /* 0x000fe40000010000 */
[----:B------:R-:W-:-:S06]  /*6660*/  WARPGROUP.ARRIVE ;  /* 0x00000000000079c5 */ /* 0x000fcc0000000000 */
[----:B------:R-:W-:Y:S03]  /*6670*/  HGMMA.64x32x16.F32.BF16 R88, R24, gdesc[UR4].tnspB, R88, gsb0 ;  /* 0x4060000418587df0 */ /* 0x000fe60008001858 */
[----:B------:R-:W-:Y:S02]  /*6680*/  WARPGROUP.DEPBAR.LE gsb0, 0x0 ;  /* 0x00008000000079c5 */ /* 0x000fe40000010000 */
[----:B------:R1:W-:Y:S02]  /*6690*/  SYNCS.ARRIVE.TRANS64.RED.A1T0 RZ, [R15+URZ], RZ ;  /* 0x000000ff0fff79a7 */ /* 0x0003e4000810043f */
[----:B-1----:R-:W-:Y:S01]  /*66a0*/  MOV R15, 0x2 ;  /* 0x00000002000f7802 */ /* 0x002fe20000000f00 */
[----:B------:R-:W-:Y:S06]  /*66b0*/  @!P1 BRA `(.L_x_24) ;  /* 0x0000004800fc9947 */ /* 0x000fec0003800000 */
[----:B------:R-:W-:Y:S01]  /*66c0*/  IMAD.MOV.U32 R213, RZ, RZ, R17 ;  /* 0x000000ffffd57224 */ /* 0x000fe200078e0011 */
[----:B------:R-:W-:Y:S01]  /*66d0*/  MOV R211, R14 ;  /* 0x0000000e00d37202 */ /* 0x000fe20000000f00 */
[----:B------:R-:W-:Y:S01]  /*66e0*/  IMAD.MOV.U32 R6, RZ, RZ, 0x1 ;  /* 0x00000001ff067424 */ /* 0x000fe200078e00ff */
[----:B------:R-:W-:Y:S01]  /*66f0*/  MOV R15, 0x2 ;  /* 0x00000002000f7802 */ /* 0x000fe20000000f00 */
[----:B------:R-:W-:Y:S01]  /*6700*/  ULDC UR60, c[0x0][0x604] ;  /* 0x00018100003c7ab9 */ /* 0x000fe20000000800 */
[----:B------:R-:W-:-:S07]  /*6710*/  MOV R3, RZ ;  /* 0x000000ff00037202 */ /* 0x000fce0000000f00 */
.L_x_36:
[----:B------:R-:W-:Y:S01]  /*6720*/  LEA R17, R15, R2, 0x3 ;  /* 0x000000020f117211 */ /* 0x000fe200078e18ff */
[----:B------:R-:W-:Y:S05]  /*6730*/  YIELD ;  /* 0x0000000000007946 */ /* 0x000fea0003800000 */
[----:B------:R-:W-:Y:S02]  /*6740*/  SHF.L.U32 R14, R3, 0x1f, RZ ;  /* 0x0000001f030e7819 */ /* 0x000fe400000006ff */
[C---:B------:R-:W-:Y:S01]  /*6750*/  ISETP.GT.AND P1, PT, R210.reuse, 0x2, PT ;  /* 0x00000002d200780c */ /* 0x040fe20003f24270 */
[----:B------:R-:W-:Y:S01]  /*6760*/  VIADD R210, R210, 0xffffffff ;  /* 0xffffffffd2d27836 */ /* 0x000fe20000000000 */
[----:B------:R-:W1:Y:S02]  /*6770*/  SYNCS.PHASECHK.TRANS64.TRYWAIT P2, [R17+URZ+0x3f000], R14 ;  /* 0x03f0000e110075a7 */ /* 0x000e64000804017f */
[----:B-1----:R-:W-:Y:S09]  /*6780*/  @!P2 BRA `(.L_x_25) ;  /* 0x000000cc00b4a947 */ /* 0x002ff20003800000 */
.L_x_90:
[----:B------:R-:W-:Y:S05]  /*6790*/  WARPSYNC.ALL ;  /* 0x0000000000007948 */ /* 0x000fea0003800000 */
[----:B------:R-:W-:Y:S01]  /*67a0*/  R2UR UR6, R15 ;  /* 0x000000000f0672ca */ /* 0x000fe200000e0000 */
[----:B------:R-:W-:Y:S01]  /*67b0*/  WARPGROUP.ARRIVE ;  /* 0x00000000000079c5 */ /* 0x000fe20000000000 */
[----:B------:R-:W-:Y:S01]  /*67c0*/  R2UR UR16, R208 ;  /* 0x00000000d01072ca */ /* 0x000fe200000e0000 */
[----:B------:R-:W-:Y:S01]  /*67d0*/  UMOV UR19, 0x80000020 ;  /* 0x8000002000137882 */ /* 0x000fe20000000000 */
        /* <DEDUP_REMOVED lines=9> */
[----:B------:R-:W-:Y:S01]  /*6870*/  UIMAD UR6, UR6, 0xe00, UR14 ;  /* 0x00000e00060678a4 */ /* 0x000fe2000f8e020e */
[----:B-1----:R-:W-:Y:S01]  /*6880*/  MOV R14, UR23 ;  /* 0x00000017000e7c02 */ /* 0x002fe20008000f00 */
[----:B------:R-:W-:Y:S01]  /*6890*/  UMOV UR23, 0x80000020 ;  /* 0x8000002000177882 */ /* 0x000fe20000000000 */
[----:B------:R-:W-:Y:S01]  /*68a0*/  MOV R17, UR22 ;  /* 0x0000001600117c02 */ /* 0x000fe20008000f00 */
[----:B------:R-:W-:Y:S01]  /*68b0*/  UIADD3 UR7, UR6, 0x2, URZ ;  /* 0x0000000206077890 */ /* 0x000fe2000fffe03f */
[----:B------:R-:W-:Y:S01]  /*68c0*/  R2UR UR32, R202 ;  /* 0x00000000ca2072ca */ /* 0x000fe200000e0000 */
[----:B------:R-:W-:Y:S01]  /*68d0*/  UIADD3 UR58, UR6, 0x800, URZ ;  /* 0x00000800063a7890 */ /* 0x000fe2000fffe03f */
[----:B------:R-:W-:Y:S01]  /*68e0*/  R2UR UR33, R203 ;  /* 0x00000000cb2172ca */ /* 0x000fe200000e0000 */
[----:B------:R-:W-:Y:S01]  /*68f0*/  UMOV UR18, UR6 ;  /* 0x0000000600127c82 */ /* 0x000fe20008000000 */
[----:B------:R-:W-:Y:S01]  /*6900*/  R2UR UR28, R200 ;  /* 0x00000000c81c72ca */ /* 0x000fe200000e0000 */
[----:B------:R-:W-:Y:S01]  /*6910*/  HGMMA.64x128x16.F32.BF16 R24, gdesc[UR16], RZ, !UPT, gsb0 ;  /* 0x01e00000101879f0 */ /* 0x000fe2000c0018ff */
[----:B------:R-:W-:Y:S01]  /*6920*/  UMOV UR10, UR7 ;  /* 0x00000007000a7c82 */ /* 0x000fe20008000000 */
[----:B------:R-:W-:Y:S01]  /*6930*/  UIADD3 UR7, UR6, 0x200, URZ ;  /* 0x0000020006077890 */ /* 0x000fe2000fffe03f */
[----:B------:R-:W-:Y:S01]  /*6940*/  R2UR UR29, R201 ;  /* 0x00000000c91d72ca */ /* 0x000fe200000e0000 */
[----:B------:R-:W-:Y:S01]  /*6950*/  UMOV UR19, 0x80000020 ;  /* 0x8000002000137882 */ /* 0x000fe20000000000 */
[----:B------:R-:W-:Y:S01]  /*6960*/  R2UR UR24, R22 ;  /* 0x00000000161872ca */ /* 0x000fe200000e0000 */
[----:B------:R-:W-:Y:S01]  /*6970*/  UMOV UR59, 0x80000020 ;  /* 0x80000020003b7882 */ /* 0x000fe20000000000 */
[----:B------:R-:W-:Y:S01]  /*6980*/  R2UR UR25, R23 ;  /* 0x00000000171972ca */ /* 0x000fe200000e0000 */
[----:B------:R-:W-:Y:S01]  /*6990*/  UIADD3 UR54, UR6, 0x802, URZ ;  /* 0x0000080206367890 */ /* 0x000fe2000fffe03f */
[----:B------:R-:W-:Y:S01]  /*69a0*/  R2UR UR16, R20 ;  /* 0x00000000141072ca */ /* 0x000fe200000e0000 */
[----:B------:R-:W-:Y:S01]  /*69b0*/  UMOV UR22, UR7 ;  /* 0x0000000700167c82 */ /* 0x000fe20008000000 */
[----:B------:R-:W-:Y:S01]  /*69c0*/  UIADD3 UR7, UR6, 0x202, URZ ;  /* 0x0000020206077890 */ /* 0x000fe2000fffe03f */
[----:B------:R-:W-:Y:S01]  /*69d0*/  R2UR UR17, R21 ;  /* 0x00000000151172ca */ /* 0x000fe200000e0000 */
[----:B------:R-:W-:Y:S01]  /*69e0*/  UMOV UR55, 0x80000020 ;  /* 0x8000002000377882 */ /* 0x000fe20000000000 */
[----:B------:R-:W-:Y:S01]  /*69f0*/  UIADD3 UR50, UR6, 0xa00, URZ ;  /* 0x00000a0006327890 */ /* 0x000fe2000fffe03f */
[----:B------:R-:W-:Y:S01]  /*6a00*/  ISETP.NE.AND P2, PT, R9, RZ, PT ;  /* 0x000000ff0900720c */ /* 0x000fe20003f45270 */
[----:B------:R-:W-:Y:S01]  /*6a10*/  UMOV UR51, 0x80000020 ;  /* 0x8000002000337882 */ /* 0x000fe20000000000 */
[----:B------:R-:W-:Y:S01]  /*6a20*/  UIADD3 UR46, UR6, 0xa02, URZ ;  /* 0x00000a02062e7890 */ /* 0x000fe2000fffe03f */
[----:B------:R-:W-:Y:S01]  /*6a30*/  UMOV UR34, UR7 ;  /* 0x0000000700227c82 */ /* 0x000fe20008000000 */
[----:B------:R-:W-:Y:S01]  /*6a40*/  UIADD3 UR7, UR6, 0x400, URZ ;  /* 0x0000040006077890 */ /* 0x000fe2000fffe03f */
[----:B------:R-:W-:Y:S01]  /*6a50*/  UMOV UR47, 0x80000020 ;  /* 0x80000020002f7882 */ /* 0x000fe20000000000 */
[----:B------:R-:W-:Y:S01]  /*6a60*/  UIADD3 UR42, UR6, 0xc00, URZ ;  /* 0x00000c00062a7890 */ /* 0x000fe2000fffe03f */
[----:B------:R-:W-:-:S04]  /*6a70*/  UMOV UR43, 0x80000020 ;  /* 0x80000020002b7882 */ /* 0x000fc80000000000 */
[----:B------:R-:W-:Y:S01]  /*6a80*/  UMOV UR30, UR7 ;  /* 0x00000007001e7c82 */ /* 0x000fe20008000000 */
[----:B------:R-:W-:-:S07]  /*6a90*/  UIADD3 UR7, UR6, 0x402, URZ ;  /* 0x0000040206077890 */ /* 0x000fce000fffe03f */
[----:B------:R-:W-:Y:S01]  /*6aa0*/  UMOV UR26, UR7 ;  /* 0x00000007001a7c82 */ /* 0x000fe20008000000 */
[----:B------:R-:W-:-:S07]  /*6ab0*/  UIADD3 UR7, UR6, 0x600, URZ ;  /* 0x0000060006077890 */ /* 0x000fce000fffe03f */
[----:B------:R-:W-:Y:S01]  /*6ac0*/  UMOV UR18, UR7 ;  /* 0x0000000700127c82 */ /* 0x000fe20008000000 */
[----:B------:R-:W-:Y:S02]  /*6ad0*/  UIADD3 UR7, UR6, 0x602, URZ ;  /* 0x0000060206077890 */ /* 0x000fe4000fffe03f */
[----:B------:R-:W-:Y:S01]  /*6ae0*/  UIADD3 UR6, UR6, 0xc02, URZ ;  /* 0x00000c0206067890 */ /* 0x000fe2000fffe03f */
[----:B------:R-:W-:Y:S02]  /*6af0*/  WARPGROUP.DEPBAR.LE gsb0, 0x0 ;  /* 0x00008000000079c5 */ /* 0x000fe40000010000 */
[----:B------:R-:W-:-:S06]  /*6b00*/  WARPGROUP.ARRIVE ;  /* 0x00000000000079c5 */ /* 0x000fcc0000000000 */
[----:B------:R-:W-:Y:S01]  /*6b10*/  HGMMA.64x128x16.F32.BF16 R24, gdesc[UR8], R24, gsb0 ;  /* 0x01e00000081879f0 */ /* 0x000fe20008001818 */
[----:B------:R-:W-:Y:S01]  /*6b20*/  R2UR UR8, R18 ;  /* 0x00000000120872ca */ /* 0x000fe200000e0000 */
[----:B------:R-:W-:Y:S01]  /*6b30*/  UMOV UR10, UR7 ;  /* 0x00000007000a7c82 */ /* 0x000fe20008000000 */
[----:B------:R-:W-:Y:S01]  /*6b40*/  R2UR UR9, R19 ;  /* 0x00000000130972ca */ /* 0x000fe200000e0000 */
[----:B------:R-:W-:Y:S01]  /*6b50*/  UMOV UR11, 0x80000020 ;  /* 0x80000020000b7882 */ /* 0x000fe20000000000 */
[----:B------:R-:W-:Y:S01]  /*6b60*/  UMOV UR7, 0x80000020 ;  /* 0x8000002000077882 */ /* 0x000fe20000000000 */
[----:B------:R-:W-:Y:S02]  /*6b70*/  WARPGROUP.DEPBAR.LE gsb0, 0x0 ;  /* 0x00008000000079c5 */ /* 0x000fe40000010000 */
[----:B------:R-:W-:-:S06]  /*6b80*/  WARPGROUP.ARRIVE ;  /* 0x00000000000079c5 */ /* 0x000fcc0000000000 */
[----:B------:R-:W-:Y:S01]  /*6b90*/  HGMMA.64x128x16.F32.BF16 R24, gdesc[UR20], R24, gsb0 ;  /* 0x01e00000141879f0 */ /* 0x000fe20008001818 */
[----:B------:R-:W-:Y:S02]  /*6ba0*/  R2UR UR23, R14 ;  /* 0x000000000e1772ca */ /* 0x000fe400000e0000 */
[----:B------:R-:W-:Y:S01]  /*6bb0*/  R2UR UR22, R17 ;  /* 0x00000000111672ca */ /* 0x000fe200000e0000 */
        /* <DEDUP_REMOVED lines=34> */
[----:B------:R-:W-:Y:S05]  /*6de0*/  @P2 BRA `(.L_x_26) ;  /* 0x0000000400002947 */ /* 0x000fea0003800000 */
[----:B------:R-:W-:-:S13]  /*6df0*/  ISETP.LT.OR P3, PT, R7, 0x1, !P0 ;  /* 0x000000010700780c */ /* 0x000fda0004761670 */
[----:B------:R-:W-:Y:S05]  /*6e00*/  @P3 BRA `(.L_x_27) ;  /* 0x0000000000f43947 */ /* 0x000fea0003800000 */
[----:B------:R-:W-:Y:S02]  /*6e10*/  LEA R14, R5, R2, 0x3 ;  /* 0x00000002050e7211 */ /* 0x000fe400078e18ff */
[----:B------:R-:W-:Y:S02]  /*6e20*/  SHF.L.U32 R17, R4, 0x1f, RZ ;  /* 0x0000001f04117819 */ /* 0x000fe400000006ff */
[----:B------:R-:W-:Y:S02]  /*6e30*/  ISETP.NE.AND P4, PT, R0, RZ, PT ;  /* 0x000000ff0000720c */ /* 0x000fe40003f85270 */
[----:B------:R-:W1:Y:S02]  /*6e40*/  SYNCS.PHASECHK.TRANS64.TRYWAIT P3, [R14+URZ+0x3f020], R17 ;  /* 0x03f020110e0075a7 */ /* 0x000e64000806017f */
[----:B-1----:R-:W-:Y:S09]  /*6e50*/  @!P3 BRA `(.L_x_28) ;  /* 0x000000c80014b947 */ /* 0x002ff20003800000 */
.L_x_91:
[----:B------:R-:W-:Y:S05]  /*6e60*/  @P4 BRA `(.L_x_29) ;  /* 0x0000000000144947 */ /* 0x000fea0003800000 */
[----:B------:R-:W-:Y:S02]  /*6e70*/  LOP3.LUT P3, RZ, R16, 0x1f, RZ, 0xc0, !PT ;  /* 0x0000001f10ff7812 */ /* 0x000fe4000786c0ff */
[----:B-1----:R-:W-:-:S04]  /*6e80*/  MOV R17, 0xe000 ;  /* 0x0000e00000117802 */ /* 0x002fc80000000f00 */
[----:B------:R2:W-:Y:S07]  /*6e90*/  SYNCS.ARRIVE.TRANS64 RZ, [R14+URZ+0x3f000], R17 ;  /* 0x03f000110eff79a7 */ /* 0x0005ee000800003f */
[----:B------:R-:W-:Y:S05]  /*6ea0*/  @!P3 BRA `(.L_x_29) ;  /* 0x000000000004b947 */ /* 0x000fea0003800000 */
[----:B------:R-:W-:Y:S01]  /*6eb0*/  BPT.TRAP 0x1 ;  /* 0x000000040000795c */ /* 0x000fe20000300000 */
.L_x_29:
[----:B-12---:R-:W-:Y:S01]  /*6ec0*/  IMAD R17, R5, 0xe000, R2 ;  /* 0x0000e00005117824 */ /* 0x006fe200078e0202 */
        /* <DEDUP_REMOVED lines=8> */
[----:B------:R-:W-:Y:S01]  /*6f50*/  VIADD R5, R5, 0x1 ;  /* 0x0000000105057836 */ /* 0x000fe20000000000 */
[----:B------:R-:W-:Y:S01]  /*6f60*/  UMOV UR34, URZ ;  /* 0x0000003f00227c82 */ /* 0x000fe20008000000 */
[----:B------:R-:W-:Y:S01]  /*6f70*/  UMOV UR26, 0x20 ;  /* 0x00000020001a7882 */ /* 0x000fe20000000000 */
[----:B------:R-:W-:Y:S01]  /*6f80*/  UMOV UR28, UR36 ;  /* 0x00000024001c7c82 */ /* 0x000fe20008000000 */
[----:B------:R-:W-:Y:S01]  /*6f90*/  UMOV UR29, UR37 ;  /* 0x00000025001d7c82 */ /* 0x000fe20008000000 */
[----:B------:R-:W-:Y:S01]  /*6fa0*/  USHF.L.U32 UR35, UR35, 0x7, URZ ;  /* 0x0000000723237899 */ /* 0x000fe2000800063f */
[----:B------:R-:W-:Y:S01]  /*6fb0*/  ISETP.NE.AND P3, PT, R5, 0x4, PT ;  /* 0x000000040500780c */ /* 0x000fe20003f65270 */
[----:B------:R-:W-:-:S02]  /*6fc0*/  UIADD3 UR33, UR33, 0x3f000, URZ ;  /* 0x0003f00021217890 */ /* 0x000fc4000fffe03f */
[----:B------:R-:W-:Y:S01]  /*6fd0*/  UIADD3 UR32, UR6, 0x7000, URZ ;  /* 0x0000700006207890 */ /* 0x000fe2000fffe03f */
[----:B------:R-:W-:Y:S01]  /*6fe0*/  SEL R17, RZ, 0x1, P3 ;  /* 0x00000001ff117807 */ /* 0x000fe20001800000 */
[----:B------:R-:W-:Y:S01]  /*6ff0*/  UIADD3 UR24, UR6, 0x9000, URZ ;  /* 0x0000900006187890 */ /* 0x000fe2000fffe03f */
[----:B------:R-:W-:Y:S01]  /*7000*/  SEL R5, R5, RZ, P3 ;  /* 0x000000ff05057207 */ /* 0x000fe20001800000 */
[----:B------:R-:W-:Y:S01]  /*7010*/  UIADD3 UR16, UR6, 0xb000, URZ ;  /* 0x0000b00006107890 */ /* 0x000fe2000fffe03f */
[----:B------:R-:W-:Y:S01]  /*7020*/  LOP3.LUT R4, R4, R17, RZ, 0x3c, !PT ;  /* 0x0000001104047212 */ /* 0x000fe200078e3cff */
[----:B------:R-:W-:Y:S01]  /*7030*/  UIADD3 UR8, UR6, 0xd000, URZ ;  /* 0x0000d00006087890 */ /* 0x000fe2000fffe03f */
[----:B------:R-:W-:Y:S01]  /*7040*/  UMOV UR25, UR33 ;  /* 0x0000002100197c82 */ /* 0x000fe20008000000 */
[----:B------:R-:W-:Y:S01]  /*7050*/  UMOV UR27, UR35 ;  /* 0x00000023001b7c82 */ /* 0x000fe20008000000 */
[----:B------:R-:W-:Y:S01]  /*7060*/  UMOV UR18, 0x40 ;  /* 0x0000004000127882 */ /* 0x000fe20000000000 */
[----:B------:R-:W-:Y:S01]  /*7070*/  UMOV UR20, UR36 ;  /* 0x0000002400147c82 */ /* 0x000fe20008000000 */
[----:B------:R-:W-:Y:S01]  /*7080*/  UMOV UR21, UR37 ;  /* 0x0000002500157c82 */ /* 0x000fe20008000000 */
        /* <DEDUP_REMOVED lines=12> */
[----:B------:R-:W-:Y:S01]  /*7150*/  UMOV UR26, 0x80 ;  /* 0x00000080001a7882 */ /* 0x000fe20000000000 */
[----:B--2---:R-:W-:-:S07]  /*7160*/  UIADD3 UR16, UR6, 0x11000, URZ ;  /* 0x0001100006107890 */ /* 0x004fce000fffe03f */
[----:B------:R1:W-:Y:S01]  /*7170*/  UTMALDG.4D [UR24], [UR38], desc[UR30] ;  /* 0x00001e18260075b4 */ /* 0x0003e20008019000 */
[----:B------:R-:W-:Y:S01]  /*7180*/  UMOV UR18, 0xa0 ;  /* 0x000000a000127882 */ /* 0x000fe20000000000 */
[----:B---3--:R-:W-:Y:S01]  /*7190*/  UIADD3 UR8, UR6, 0x13000, URZ ;  /* 0x0001300006087890 */ /* 0x008fe2000fffe03f */
[----:B------:R1:W-:Y:S01]  /*71a0*/  UTMALDG.4D [UR16], [UR38], desc[UR30] ;  /* 0x00001e10260075b4 */ /* 0x0003e20008019000 */
[----:B------:R-:W-:-:S07]  /*71b0*/  UMOV UR10, 0xc0 ;  /* 0x000000c0000a7882 */ /* 0x000fce0000000000 */
[----:B------:R1:W-:Y:S02]  /*71c0*/  UTMALDG.4D [UR8], [UR38], desc[UR30] ;  /* 0x00001e08260075b4 */ /* 0x0003e40008019000 */
[----:B-1----:R-:W-:Y:S01]  /*71d0*/  NOP ;  /* 0x0000000000007918 */ /* 0x002fe20000000000 */
.L_x_27:
[----:B------:R-:W-:-:S07]  /*71e0*/  IADD3 R7, R7, -0x1, RZ ;  /* 0xffffffff07077810 */ /* 0x000fce0007ffe0ff */
.L_x_26:
[----:B------:R-:W-:Y:S01]  /*71f0*/  IADD3 R15, R15, 0x1, RZ ;  /* 0x000000010f0f7810 */ /* 0x000fe20007ffe0ff */
[----:B------:R-:W-:Y:S05]  /*7200*/  WARPSYNC.ALL ;  /* 0x0000000000007948 */ /* 0x000fea0003800000 */
[----:B------:R-:W-:-:S04]  /*7210*/  ISETP.NE.AND P3, PT, R15, 0x4, PT ;  /* 0x000000040f00780c */ /* 0x000fc80003f65270 */
[----:B------:R-:W-:Y:S02]  /*7220*/  SEL R14, RZ, 0x1, P3 ;  /* 0x00000001ff0e7807 */ /* 0x000fe40001800000 */
[----:B------:R-:W-:Y:S02]  /*7230*/  SEL R15, R15, RZ, P3 ;  /* 0x000000ff0f0f7207 */ /* 0x000fe40001800000 */
[----:B------:R-:W-:Y:S02]  /*7240*/  LOP3.LUT R3, R3, R14, RZ, 0x3c, !PT ;  /* 0x0000000e03037212 */ /* 0x000fe400078e3cff */
        /* <DEDUP_REMOVED lines=55> */
[----:B------:R-:W-:Y:S02]  /*75c0*/  LEA R219, R15, R2, 0x3 ;  /* 0x000000020fdb7211 */ /* 0x000fe400078e18ff */
[----:B------:R-:W-:-:S02]  /*75d0*/  FMNMX R14, R80, R17, !PT ;  /* 0x00000011500e7209 */ /* 0x000fc40007800000 */
[----:B------:R-:W-:Y:S02]  /*75e0*/  SHF.L.U32 R218, R3, 0x1f, RZ ;  /* 0x0000001f03da7819 */ /* 0x000fe400000006ff */
[----:B------:R-:W-:-:S04]  /*75f0*/  FMNMX R17, R81, R14, !PT ;  /* 0x0000000e51117209 */ /* 0x000fc80007800000 */
[----:B------:R-:W-:Y:S02]  /*7600*/  FMNMX R14, R84, R17, !PT ;  /* 0x00000011540e7209 */ /* 0x000fe40007800000 */
[----:B------:R-:W-:Y:S02]  /*7610*/  FMNMX R17, R79, R212, !PT ;  /* 0x000000d44f117209 */ /* 0x000fe40007800000 */
[----:B------:R-:W-:Y:S02]  /*7620*/  FMNMX R14, R85, R14, !PT ;  /* 0x0000000e550e7209 */ /* 0x000fe40007800000 */
[----:B------:R-:W-:-:S03]  /*7630*/  FMNMX R212, R82, R17, !PT ;  /* 0x0000001152d47209 */ /* 0x000fc60007800000 */
[----:B------:R-:W1:Y:S01]  /*7640*/  SHFL.BFLY PT, R215, R14, 0x1, 0x1f ;  /* 0x0c201f000ed77f89 */ /* 0x000e6200000e0000 */
[----:B------:R-:W-:-:S04]  /*7650*/  FMNMX R17, R83, R212, !PT ;  /* 0x000000d453117209 */ /* 0x000fc80007800000 */
[----:B------:R-:W-:-:S04]  /*7660*/  FMNMX R212, R86, R17, !PT ;  /* 0x0000001156d47209 */ /* 0x000fc80007800000 */
[----:B------:R-:W-:-:S05]  /*7670*/  FMNMX R212, R87, R212, !PT ;  /* 0x000000d457d47209 */ /* 0x000fca0007800000 */
[----:B------:R-:W2:Y:S01]  /*7680*/  SHFL.BFLY PT, R17, R212, 0x1, 0x1f ;  /* 0x0c201f00d4117f89 */ /* 0x000ea200000e0000 */
[----:B-1----:R-:W-:Y:S01]  /*7690*/  FMNMX R215, R14, R215, !PT ;  /* 0x000000d70ed77209 */ /* 0x002fe20007800000 */
[----:B------:R-:W-:-:S04]  /*76a0*/  IMAD R14, R6, 0x8, R11 ;  /* 0x00000008060e7824 */ /* 0x000fc800078e020b */
[----:B------:R-:W1:Y:S01]  /*76b0*/  SHFL.BFLY PT, R216, R215, 0x2, 0x1f ;  /* 0x0c401f00d7d87f89 */ /* 0x000e6200000e0000 */
[----:B--2---:R-:W-:-:S05]  /*76c0*/  FMNMX R214, R212, R17, !PT ;  /* 0x00000011d4d67209 */ /* 0x004fca0007800000 */
[----:B------:R-:W2:Y:S01]  /*76d0*/  SHFL.BFLY PT, R217, R214, 0x2, 0x1f ;  /* 0x0c401f00d6d97f89 */ /* 0x000ea200000e0000 */
[----:B-1----:R-:W-:Y:S02]  /*76e0*/  FMNMX R17, R215, R216, !PT ;  /* 0x000000d8d7117209 */ /* 0x002fe40007800000 */
[----:B------:R-:W-:Y:S02]  /*76f0*/  PRMT R216, RZ, 0x654, R14 ;  /* 0x00000654ffd87816 */ /* 0x000fe4000000000e */
[C---:B------:R-:W-:Y:S02]  /*7700*/  FSETP.NEU.AND P3, PT, R17.reuse, -INF , PT ;  /* 0xff8000001100780b */ /* 0x040fe40003f6d000 */
[----:B------:R1:W-:Y:S02]  /*7710*/  SYNCS.ARRIVE.TRANS64.RED.A1T0 RZ, [R216+URZ], RZ ;  /* 0x000000ffd8ff79a7 */ /* 0x0003e4000810043f */
[----:B------:R-:W-:-:S05]  /*7720*/  FSEL R222, R17, RZ, P3 ;  /* 0x000000ff11de7208 */ /* 0x000fca0001800000 */
[----:B------:R-:W-:Y:S01]  /*7730*/  FADD R14, -R222, R213 ;  /* 0x000000d5de0e7221 */ /* 0x000fe20000000100 */
[----:B------:R-:W3:Y:S03]  /*7740*/  SYNCS.PHASECHK.TRANS64.TRYWAIT P4, [R219+URZ+0x3f000], R218 ;  /* 0x03f000dadb0075a7 */ /* 0x000ee6000808017f */
[----:B------:R-:W-:Y:S01]  /*7750*/  FMUL R212, R14, UR60 ;  /* 0x0000003c0ed47c20 */ /* 0x000fe20008400000 */
[----:B--2---:R-:W-:-:S04]  /*7760*/  FMNMX R14, R214, R217, !PT ;  /* 0x000000d9d60e7209 */ /* 0x004fc80007800000 */
[----:B------:R-:W-:Y:S02]  /*7770*/  FSETP.GEU.AND P5, PT, R212, -126, PT ;  /* 0xc2fc0000d400780b */ /* 0x000fe40003fae000 */
[----:B------:R-:W-:-:S04]  /*7780*/  FSETP.NEU.AND P3, PT, R14, -INF , PT ;  /* 0xff8000000e00780b */ /* 0x000fc80003f6d000 */
[----:B------:R-:W-:-:S05]  /*7790*/  FSEL R214, R14, RZ, P3 ;  /* 0x000000ff0ed67208 */ /* 0x000fca0001800000 */
[C---:B------:R-:W-:Y:S01]  /*77a0*/  FADD R213, -R214.reuse, R211 ;  /* 0x000000d3d6d57221 */ /* 0x040fe20000000100 */
[----:B------:R-:W-:Y:S01]  /*77b0*/  FMUL R211, R214, UR60 ;  /* 0x0000003cd6d37c20 */ /* 0x000fe20008400000 */
[----:B------:R-:W-:Y:S02]  /*77c0*/  @!P5 FMUL R212, R212, 0.5 ;  /* 0x3f000000d4d4d820 */ /* 0x000fe40000400000 */
[----:B------:R-:W-:Y:S01]  /*77d0*/  FMUL R213, R213, UR60 ;  /* 0x0000003cd5d57c20 */ /* 0x000fe20008400000 */
[--C-:B------:R-:W-:Y:S01]  /*77e0*/  FFMA R214, R26, UR60, -R211.reuse ;  /* 0x0000003c1ad67c23 */ /* 0x100fe200080008d3 */
[----:B------:R-:W-:Y:S01]  /*77f0*/  FFMA R215, R27, UR60, -R211 ;  /* 0x0000003c1bd77c23 */ /* 0x000fe200080008d3 */
[----:B------:R1:W2:Y:S02]  /*7800*/  MUFU.EX2 R26, R212 ;  /* 0x000000d4001a7308 */ /* 0x0002a40000000800 */
[----:B------:R-:W-:Y:S02]  /*7810*/  FSETP.GEU.AND P6, PT, R213, -126, PT ;  /* 0xc2fc0000d500780b */ /* 0x000fe40003fce000 */
[----:B------:R-:W-:Y:S01]  /*7820*/  FSETP.GEU.AND P3, PT, R214, -126, PT ;  /* 0xc2fc0000d600780b */ /* 0x000fe20003f6e000 */
[----:B-1-3--:R-:W-:-:S12]  /*7830*/  @!P4 BRA `(.L_x_30) ;  /* 0x000000bc00b0c947 */ /* 0x00afd80003800000 */
.L_x_92:
[--C-:B------:R-:W-:Y:S01]  /*7840*/  FFMA R212, R30, UR60, -R211.reuse ;  /* 0x0000003c1ed47c23 */ /* 0x100fe200080008d3 */
[----:B--2---:R-:W-:Y:S01]  /*7850*/  @!P5 FMUL R26, R26, R26 ;  /* 0x0000001a1a1ad220 */ /* 0x004fe20000400000 */
[----:B------:R-:W-:Y:S01]  /*7860*/  @!P6 FMUL R213, R213, 0.5 ;  /* 0x3f000000d5d5e820 */ /* 0x000fe20000400000 */
[--C-:B------:R-:W-:Y:S01]  /*7870*/  FFMA R31, R31, UR60, -R211.reuse ;  /* 0x0000003c1f1f7c23 */ /* 0x100fe200080008d3 */
[----:B------:R-:W-:Y:S01]  /*7880*/  @!P3 FMUL R214, R214, 0.5 ;  /* 0x3f000000d6d6b820 */ /* 0x000fe20000400000 */
[----:B------:R-:W-:Y:S01]  /*7890*/  FSETP.GEU.AND P5, PT, R212, -126, PT ;  /* 0xc2fc0000d400780b */ /* 0x000fe20003fae000 */
[----:B------:R-:W2:Y:S01]  /*78a0*/  MUFU.EX2 R216, R213 ;  /* 0x000000d500d87308 */ /* 0x000ea20000000800 */
[--C-:B------:R-:W-:Y:S01]  /*78b0*/  FFMA R38, R38, UR60, -R211.reuse ;  /* 0x0000003c26267c23 */ /* 0x100fe200080008d3 */
[--C-:B-1----:R-:W-:Y:S01]  /*78c0*/  FFMA R219, R34, UR60, -R211.reuse ;  /* 0x0000003c22db7c23 */ /* 0x102fe200080008d3 */
[--C-:B------:R-:W-:Y:S01]  /*78d0*/  FFMA R39, R39, UR60, -R211.reuse ;  /* 0x0000003c27277c23 */ /* 0x100fe200080008d3 */
[----:B------:R-:W-:Y:S01]  /*78e0*/  FSETP.GEU.AND P4, PT, R215, -126, PT ;  /* 0xc2fc0000d700780b */ /* 0x000fe20003f8e000 */
[----:B------:R-:W-:Y:S01]  /*78f0*/  FMUL R30, R222, UR60 ;  /* 0x0000003cde1e7c20 */ /* 0x000fe20008400000 */
[--C-:B------:R-:W-:Y:S01]  /*7900*/  FFMA R35, R35, UR60, -R211.reuse ;  /* 0x0000003c23237c23 */ /* 0x100fe200080008d3 */
[--C-:B------:R-:W-:Y:S01]  /*7910*/  FFMA R43, R43, UR60, -R211.reuse ;  /* 0x0000003c2b2b7c23 */ /* 0x100fe200080008d3 */
[----:B------:R-:W1:Y:S01]  /*7920*/  MUFU.EX2 R27, R214 ;  /* 0x000000d6001b7308 */ /* 0x000e620000000800 */
[--C-:B------:R-:W-:Y:S01]  /*7930*/  FFMA R28, R28, UR60, -R30.reuse ;  /* 0x0000003c1c1c7c23 */ /* 0x100fe2000800081e */
[--C-:B------:R-:W-:Y:S01]  /*7940*/  FFMA R34, R24, UR60, -R30.reuse ;  /* 0x0000003c18227c23 */ /* 0x100fe2000800081e */
[--C-:B------:R-:W-:Y:S01]  /*7950*/  FFMA R29, R29, UR60, -R30.reuse ;  /* 0x0000003c1d1d7c23 */ /* 0x100fe2000800081e */
[----:B------:R-:W-:Y:S01]  /*7960*/  @!P5 FMUL R212, R212, 0.5 ;  /* 0x3f000000d4d4d820 */ /* 0x000fe20000400000 */
[--C-:B------:R-:W-:Y:S01]  /*7970*/  FFMA R36, R36, UR60, -R30.reuse ;  /* 0x0000003c24247c23 */ /* 0x100fe2000800081e */
[--C-:B------:R-:W-:Y:S01]  /*7980*/  FFMA R32, R32, UR60, -R30.reuse ;  /* 0x0000003c20207c23 */ /* 0x100fe2000800081e */
[--C-:B------:R-:W-:Y:S01]  /*7990*/  FFMA R25, R25, UR60, -R30.reuse ;  /* 0x0000003c19197c23 */ /* 0x100fe2000800081e */
[----:B------:R-:W3:Y:S01]  /*79a0*/  MUFU.EX2 R217, R212 ;  /* 0x000000d400d97308 */ /* 0x000ee20000000800 */
[----:B--2---:R-:W-:Y:S01]  /*79b0*/  @!P6 FMUL R216, R216, R216 ;  /* 0x000000d8d8d8e220 */ /* 0x004fe20000400000 */
[----:B------:R-:W-:Y:S01]  /*79c0*/  FSETP.GEU.AND P6, PT, R31, -126, PT ;  /* 0xc2fc00001f00780b */ /* 0x000fe20003fce000 */
[----:B------:R-:W-:Y:S01]  /*79d0*/  @!P4 FMUL R215, R215, 0.5 ;  /* 0x3f000000d7d7c820 */ /* 0x000fe20000400000 */
[--C-:B------:R-:W-:Y:S01]  /*79e0*/  FFMA R37, R37, UR60, -R30.reuse ;  /* 0x0000003c25257c23 */ /* 0x100fe2000800081e */
[--C-:B------:R-:W-:Y:S01]  /*79f0*/  FFMA R33, R33, UR60, -R30.reuse ;  /* 0x0000003c21217c23 */ /* 0x100fe2000800081e */
[--C-:B------:R-:W-:Y:S01]  /*7a00*/  FFMA R46, R46, UR60, -R211.reuse ;  /* 0x0000003c2e2e7c23 */ /* 0x100fe200080008d3 */
[----:B------:R-:W-:Y:S01]  /*7a10*/  R2UR UR6, R15 ;  /* 0x000000000f0672ca */ /* 0x000fe200000e0000 */
[----:B------:R-:W2:Y:S01]  /*7a20*/  MUFU.EX2 R220, R215 ;  /* 0x000000d700dc7308 */ /* 0x000ea20000000800 */
[----:B-1----:R-:W-:Y:S01]  /*7a30*/  @!P3 FMUL R27, R27, R27 ;  /* 0x0000001b1b1bb220 */ /* 0x002fe20000400000 */
[----:B------:R-:W-:Y:S01]  /*7a40*/  FSETP.GEU.AND P3, PT, R219, -126, PT ;  /* 0xc2fc0000db00780b */ /* 0x000fe20003f6e000 */
[-C--:B------:R-:W-:Y:S01]  /*7a50*/  FMUL R184, R184, R26.reuse ;  /* 0x0000001ab8b87220 */ /* 0x080fe20000400000 */
[-C--:B------:R-:W-:Y:S01]  /*7a60*/  FMUL R185, R185, R26.reuse ;  /* 0x0000001ab9b97220 */ /* 0x080fe20000400000 */
[-C--:B------:R-:W-:Y:S01]  /*7a70*/  FMUL R188, R188, R26.reuse ;  /* 0x0000001abcbc7220 */ /* 0x080fe20000400000 */
[-C--:B------:R-:W-:Y:S01]  /*7a80*/  FMUL R189, R189, R26.reuse ;  /* 0x0000001abdbd7220 */ /* 0x080fe20000400000 */
[----:B------:R-:W-:Y:S01]  /*7a90*/  @!P6 FMUL R31, R31, 0.5 ;  /* 0x3f0000001f1fe820 */ /* 0x000fe20000400000 */
[-C--:B------:R-:W-:Y:S01]  /*7aa0*/  FMUL R192, R192, R26.reuse ;  /* 0x0000001ac0c07220 */ /* 0x080fe20000400000 */
[----:B---3--:R-:W-:Y:S01]  /*7ab0*/  @!P5 FMUL R217, R217, R217 ;  /* 0x000000d9d9d9d220 */ /* 0x008fe20000400000 */
[----:B------:R-:W-:Y:S01]  /*7ac0*/  FSETP.GEU.AND P5, PT, R38, -126, PT ;  /* 0xc2fc00002600780b */ /* 0x000fe20003fae000 */
[----:B------:R-:W1:Y:S01]  /*7ad0*/  MUFU.EX2 R218, R31 ;  /* 0x0000001f00da7308 */ /* 0x000e620000000800 */
[-C--:B------:R-:W-:Y:S01]  /*7ae0*/  FMUL R193, R193, R26.reuse ;  /* 0x0000001ac1c17220 */ /* 0x080fe20000400000 */
[-C--:B------:R-:W-:Y:S01]  /*7af0*/  FMUL R196, R196, R26.reuse ;  /* 0x0000001ac4c47220 */ /* 0x080fe20000400000 */
[-C--:B------:R-:W-:Y:S01]  /*7b00*/  FMUL R197, R197, R26.reuse ;  /* 0x0000001ac5c57220 */ /* 0x080fe20000400000 */
[----:B------:R-:W-:Y:S01]  /*7b10*/  @!P3 FMUL R219, R219, 0.5 ;  /* 0x3f000000dbdbb820 */ /* 0x000fe20000400000 */
[----:B------:R-:W-:Y:S01]  /*7b20*/  FMUL R168, R168, R26 ;  /* 0x0000001aa8a87220 */ /* 0x000fe20000400000 */
[----:B--2---:R-:W-:Y:S01]  /*7b30*/  @!P4 FMUL R220, R220, R220 ;  /* 0x000000dcdcdcc220 */ /* 0x004fe20000400000 */
[----:B------:R-:W-:Y:S01]  /*7b40*/  FSETP.GEU.AND P4, PT, R35, -126, PT ;  /* 0xc2fc00002300780b */ /* 0x000fe20003f8e000 */
[----:B------:R-:W2:Y:S01]  /*7b50*/  MUFU.EX2 R213, R219 ;  /* 0x000000db00d57308 */ /* 0x000ea20000000800 */
[-C--:B------:R-:W-:Y:S01]  /*7b60*/  FMUL R169, R169, R26.reuse ;  /* 0x0000001aa9a97220 */ /* 0x080fe20000400000 */
[-C--:B------:R-:W-:Y:S01]  /*7b70*/  FMUL R172, R172, R26.reuse ;  /* 0x0000001aacac7220 */ /* 0x080fe20000400000 */
[-C--:B------:R-:W-:Y:S01]  /*7b80*/  FMUL R173, R173, R26.reuse ;  /* 0x0000001aadad7220 */ /* 0x080fe20000400000 */
[----:B------:R-:W-:Y:S01]  /*7b90*/  @!P5 FMUL R38, R38, 0.5 ;  /* 0x3f0000002626d820 */ /* 0x000fe20000400000 */
[-C--:B------:R-:W-:Y:S01]  /*7ba0*/  FMUL R176, R176, R26.reuse ;  /* 0x0000001ab0b07220 */ /* 0x080fe20000400000 */
[-C--:B------:R-:W-:Y:S01]  /*7bb0*/  FMUL R177, R177, R26.reuse ;  /* 0x0000001ab1b17220 */ /* 0x080fe20000400000 */
[----:B------:R-:W-:Y:S01]  /*7bc0*/  FMUL R180, R180, R26 ;  /* 0x0000001ab4b47220 */ /* 0x000fe20000400000 */
[----:B------:R-:W3:Y:S01]  /*7bd0*/  MUFU.EX2 R212, R38 ;  /* 0x0000002600d47308 */ /* 0x000ee20000000800 */
[----:B-1----:R-:W-:Y:S01]  /*7be0*/  @!P6 FMUL R218, R218, R218 ;  /* 0x000000dadadae220 */ /* 0x002fe20000400000 */
[----:B------:R-:W-:Y:S01]  /*7bf0*/  FSETP.GEU.AND P6, PT, R39, -126, PT ;  /* 0xc2fc00002700780b */ /* 0x000fe20003fce000 */
[-C--:B------:R-:W-:Y:S01]  /*7c00*/  FMUL R181, R181, R26.reuse ;  /* 0x0000001ab5b57220 */ /* 0x080fe20000400000 */
[----:B------:R-:W-:Y:S01]  /*7c10*/  @!P4 FMUL R35, R35, 0.5 ;  /* 0x3f0000002323c820 */ /* 0x000fe20000400000 */
[-C--:B------:R-:W-:Y:S01]  /*7c20*/  FMUL R152, R152, R26.reuse ;  /* 0x0000001a98987220 */ /* 0x080fe20000400000 */
[-C--:B------:R-:W-:Y:S01]  /*7c30*/  FMUL R153, R153, R26.reuse ;  /* 0x0000001a99997220 */ /* 0x080fe20000400000 */
[-C--:B------:R-:W-:Y:S01]  /*7c40*/  FMUL R156, R156, R26.reuse ;  /* 0x0000001a9c9c7220 */ /* 0x080fe20000400000 */
[----:B------:R-:W1:Y:S01]  /*7c50*/  MUFU.EX2 R214, R35 ;  /* 0x0000002300d67308 */ /* 0x000e620000000800 */
[----:B--2---:R-:W-:Y:S01]  /*7c60*/  @!P3 FMUL R213, R213, R213 ;  /* 0x000000d5d5d5b220 */ /* 0x004fe20000400000 */
[----:B------:R-:W-:Y:S01]  /*7c70*/  FSETP.GEU.AND P3, PT, R34, -126, PT ;  /* 0xc2fc00002200780b */ /* 0x000fe20003f6e000 */
[-C--:B------:R-:W-:Y:S01]  /*7c80*/  FMUL R157, R157, R26.reuse ;  /* 0x0000001a9d9d7220 */ /* 0x080fe20000400000 */
[-C--:B------:R-:W-:Y:S01]  /*7c90*/  FMUL R160, R160, R26.reuse ;  /* 0x0000001aa0a07220 */ /* 0x080fe20000400000 */
[-C--:B------:R-:W-:Y:S01]  /*7ca0*/  FMUL R161, R161, R26.reuse ;  /* 0x0000001aa1a17220 */ /* 0x080fe20000400000 */
[-C--:B------:R-:W-:Y:S01]  /*7cb0*/  FMUL R164, R164, R26.reuse ;  /* 0x0000001aa4a47220 */ /* 0x080fe20000400000 */
[----:B------:R-:W-:Y:S01]  /*7cc0*/  @!P6 FMUL R39, R39, 0.5 ;  /* 0x3f0000002727e820 */ /* 0x000fe20000400000 */
[----:B------:R-:W-:Y:S01]  /*7cd0*/  FMUL R165, R165, R26 ;  /* 0x0000001aa5a57220 */ /* 0x000fe20000400000 */
[----:B---3--:R-:W-:Y:S01]  /*7ce0*/  @!P5 FMUL R212, R212, R212 ;  /* 0x000000d4d4d4d220 */ /* 0x008fe20000400000 */
[----:B------:R-:W-:Y:S01]  /*7cf0*/  FSETP.GEU.AND P5, PT, R28, -126, PT ;  /* 0xc2fc00001c00780b */ /* 0x000fe20003fae000 */
[----:B------:R-:W2:Y:S01]  /*7d00*/  MUFU.EX2 R31, R39 ;  /* 0x00000027001f7308 */ /* 0x000ea20000000800 */
[-C--:B------:R-:W-:Y:S01]  /*7d10*/  FMUL R136, R136, R26.reuse ;  /* 0x0000001a88887220 */ /* 0x080fe20000400000 */
[-C--:B------:R-:W-:Y:S01]  /*7d20*/  FMUL R137, R137, R26.reuse ;  /* 0x0000001a89897220 */ /* 0x080fe20000400000 */
[-C--:B------:R-:W-:Y:S01]  /*7d30*/  FMUL R140, R140, R26.reuse ;  /* 0x0000001a8c8c7220 */ /* 0x080fe20000400000 */
[----:B------:R-:W-:Y:S01]  /*7d40*/  @!P3 FMUL R34, R34, 0.5 ;  /* 0x3f0000002222b820 */ /* 0x000fe20000400000 */
[----:B------:R-:W-:Y:S01]  /*7d50*/  FMUL R141, R141, R26 ;  /* 0x0000001a8d8d7220 */ /* 0x000fe20000400000 */
[----:B-1----:R-:W-:Y:S01]  /*7d60*/  @!P4 FMUL R214, R214, R214 ;  /* 0x000000d6d6d6c220 */ /* 0x002fe20000400000 */
[----:B------:R-:W-:Y:S01]  /*7d70*/  FSETP.GEU.AND P4, PT, R25, -126, PT ;  /* 0xc2fc00001900780b */ /* 0x000fe20003f8e000 */
[----:B------:R-:W1:Y:S01]  /*7d80*/  MUFU.EX2 R219, R34 ;  /* 0x0000002200db7308 */ /* 0x000e620000000800 */
[-C--:B------:R-:W-:Y:S01]  /*7d90*/  FMUL R144, R144, R26.reuse ;  /* 0x0000001a90907220 */ /* 0x080fe20000400000 */
[-C--:B------:R-:W-:Y:S01]  /*7da0*/  FMUL R145, R145, R26.reuse ;  /* 0x0000001a91917220 */ /* 0x080fe20000400000 */
[-C--:B------:R-:W-:Y:S01]  /*7db0*/  FMUL R148, R148, R26.reuse ;  /* 0x0000001a94947220 */ /* 0x080fe20000400000 */
[----:B------:R-:W-:Y:S01]  /*7dc0*/  @!P5 FMUL R28, R28, 0.5 ;  /* 0x3f0000001c1cd820 */ /* 0x000fe20000400000 */
[-C--:B------:R-:W-:Y:S01]  /*7dd0*/  FMUL R149, R149, R26.reuse ;  /* 0x0000001a95957220 */ /* 0x080fe20000400000 */
[-C--:B------:R-:W-:Y:S01]  /*7de0*/  FMUL R120, R120, R26.reuse ;  /* 0x0000001a78787220 */ /* 0x080fe20000400000 */
[-C--:B------:R-:W-:Y:S01]  /*7df0*/  FMUL R121, R121, R26.reuse ;  /* 0x0000001a79797220 */ /* 0x080fe20000400000 */
[----:B------:R-:W3:Y:S01]  /*7e00*/  MUFU.EX2 R221, R28 ;  /* 0x0000001c00dd7308 */ /* 0x000ee20000000800 */
[----:B--2---:R-:W-:Y:S01]  /*7e10*/  @!P6 FMUL R31, R31, R31 ;  /* 0x0000001f1f1fe220 */ /* 0x004fe20000400000 */
[----:B------:R-:W-:Y:S01]  /*7e20*/  FSETP.GEU.AND P6, PT, R29, -126, PT ;  /* 0xc2fc00001d00780b */ /* 0x000fe20003fce000 */
[-C--:B------:R-:W-:Y:S01]  /*7e30*/  FMUL R124, R124, R26.reuse ;  /* 0x0000001a7c7c7220 */ /* 0x080fe20000400000 */
[----:B------:R-:W-:Y:S01]  /*7e40*/  @!P4 FMUL R25, R25, 0.5 ;  /* 0x3f0000001919c820 */ /* 0x000fe20000400000 */
[-C--:B------:R-:W-:Y:S01]  /*7e50*/  FMUL R125, R125, R26.reuse ;  /* 0x0000001a7d7d7220 */ /* 0x080fe20000400000 */
[-C--:B------:R-:W-:Y:S01]  /*7e60*/  FMUL R128, R128, R26.reuse ;  /* 0x0000001a80807220 */ /* 0x080fe20000400000 */
[-C--:B------:R-:W-:Y:S01]  /*7e70*/  FMUL R129, R129, R26.reuse ;  /* 0x0000001a81817220 */ /* 0x080fe20000400000 */
[----:B------:R2:W4:Y:S01]  /*7e80*/  MUFU.EX2 R24, R25 ;  /* 0x0000001900187308 */ /* 0x0005220000000800 */
        /* <DEDUP_REMOVED lines=10> */
[----:B------:R1:W3:Y:S01]  /*7f30*/  MUFU.EX2 R224, R29 ;  /* 0x0000001d00e07308 */ /* 0x0002e20000000800 */
[--C-:B--2---:R-:W-:Y:S01]  /*7f40*/  FFMA R25, R40, UR60, -R30.reuse ;  /* 0x0000003c28197c23 */ /* 0x104fe2000800081e */
[-C--:B------:R-:W-:Y:S01]  /*7f50*/  FMUL R109, R109, R26.reuse ;  /* 0x0000001a6d6d7220 */ /* 0x080fe20000400000 */
[-C--:B------:R-:W-:Y:S01]  /*7f60*/  FMUL R112, R112, R26.reuse ;  /* 0x0000001a70707220 */ /* 0x080fe20000400000 */
[----:B------:R-:W-:Y:S01]  /*7f70*/  @!P3 FMUL R32, R32, 0.5 ;  /* 0x3f0000002020b820 */ /* 0x000fe20000400000 */
[----:B------:R-:W-:Y:S01]  /*7f80*/  FMUL R113, R113, R26 ;  /* 0x0000001a71717220 */ /* 0x000fe20000400000 */
[----:B----4-:R-:W-:Y:S01]  /*7f90*/  @!P4 FMUL R24, R24, R24 ;  /* 0x000000181818c220 */ /* 0x010fe20000400000 */
[----:B------:R-:W-:Y:S01]  /*7fa0*/  FSETP.GEU.AND P4, PT, R33, -126, PT ;  /* 0xc2fc00002100780b */ /* 0x000fe20003f8e000 */
[----:B------:R2:W4:Y:S01]  /*7fb0*/  MUFU.EX2 R215, R32 ;  /* 0x0000002000d77308 */ /* 0x0005220000000800 */
[----:B-1----:R-:W-:Y:S01]  /*7fc0*/  FFMA R29, R41, UR60, -R30 ;  /* 0x0000003c291d7c23 */ /* 0x002fe2000800081e */
[-C--:B------:R-:W-:Y:S01]  /*7fd0*/  FMUL R116, R116, R26.reuse ;  /* 0x0000001a74747220 */ /* 0x080fe20000400000 */
[-C--:B------:R-:W-:Y:S01]  /*7fe0*/  FMUL R117, R117, R26.reuse ;  /* 0x0000001a75757220 */ /* 0x080fe20000400000 */
[----:B------:R-:W-:Y:S01]  /*7ff0*/  @!P5 FMUL R36, R36, 0.5 ;  /* 0x3f0000002424d820 */ /* 0x000fe20000400000 */
[-C--:B------:R-:W-:Y:S01]  /*8000*/  FMUL R88, R88, R26.reuse ;  /* 0x0000001a58587220 */ /* 0x080fe20000400000 */
[-C--:B------:R-:W-:Y:S01]  /*8010*/  FMUL R89, R89, R26.reuse ;  /* 0x0000001a59597220 */ /* 0x080fe20000400000 */
[----:B------:R-:W-:Y:S01]  /*8020*/  FMUL R92, R92, R26 ;  /* 0x0000001a5c5c7220 */ /* 0x000fe20000400000 */
[----:B------:R-:W1:Y:S01]  /*8030*/  MUFU.EX2 R41, R36 ;  /* 0x0000002400297308 */ /* 0x000e620000000800 */
[----:B---3--:R-:W-:Y:S01]  /*8040*/  @!P6 FMUL R224, R224, R224 ;  /* 0x000000e0e0e0e220 */ /* 0x008fe20000400000 */
[----:B------:R-:W-:Y:S01]  /*8050*/  FSETP.GEU.AND P6, PT, R37, -126, PT ;  /* 0xc2fc00002500780b */ /* 0x000fe20003fce000 */
[----:B--2---:R-:W-:Y:S01]  /*8060*/  FFMA R32, R42, UR60, -R211 ;  /* 0x0000003c2a207c23 */ /* 0x004fe200080008d3 */
[----:B------:R-:W-:Y:S01]  /*8070*/  @!P4 FMUL R33, R33, 0.5 ;  /* 0x3f0000002121c820 */ /* 0x000fe20000400000 */
[-C--:B------:R-:W-:Y:S01]  /*8080*/  FMUL R93, R93, R26.reuse ;  /* 0x0000001a5d5d7220 */ /* 0x080fe20000400000 */
[-C--:B------:R-:W-:Y:S01]  /*8090*/  FMUL R96, R96, R26.reuse ;  /* 0x0000001a60607220 */ /* 0x080fe20000400000 */
[-C--:B------:R-:W-:Y:S01]  /*80a0*/  FMUL R97, R97, R26.reuse ;  /* 0x0000001a61617220 */ /* 0x080fe20000400000 */
[----:B------:R-:W-:Y:S01]  /*80b0*/  MUFU.EX2 R222, R33 ;  /* 0x0000002100de7308 */ /* 0x000fe20000000800 */
[----:B----4-:R-:W-:Y:S01]  /*80c0*/  @!P3 FMUL R215, R215, R215 ;  /* 0x000000d7d7d7b220 */ /* 0x010fe20000400000 */
[----:B------:R-:W-:Y:S01]  /*80d0*/  FSETP.GEU.AND P3, PT, R25, -126, PT ;  /* 0xc2fc00001900780b */ /* 0x000fe20003f6e000 */
[-C--:B------:R-:W-:Y:S01]  /*80e0*/  FMUL R100, R100, R26.reuse ;  /* 0x0000001a64647220 */ /* 0x080fe20000400000 */
[----:B------:R-:W-:Y:S01]  /*80f0*/  FMUL R101, R101, R26 ;  /* 0x0000001a65657220 */ /* 0x000fe20000400000 */
[-C--:B------:R-:W-:Y:S01]  /*8100*/  FMUL R186, R186, R216.reuse ;  /* 0x000000d8baba7220 */ /* 0x080fe20000400000 */
[-C--:B------:R-:W-:Y:S01]  /*8110*/  FMUL R187, R187, R216.reuse ;  /* 0x000000d8bbbb7220 */ /* 0x080fe20000400000 */
[----:B------:R-:W-:Y:S01]  /*8120*/  @!P6 FMUL R37, R37, 0.5 ;  /* 0x3f0000002525e820 */ /* 0x000fe20000400000 */
[-C--:B------:R-:W-:Y:S01]  /*8130*/  FMUL R190, R190, R216.reuse ;  /* 0x000000d8bebe7220 */ /* 0x080fe20000400000 */
        /* <DEDUP_REMOVED lines=9> */
[----:B------:R-:W-:Y:S01]  /*81d0*/  UIMAD UR6, UR6, 0xe00, UR15 ;  /* 0x00000e00060678a4 */ /* 0x000fe2000f8e020f */
[----:B------:R2:W-:Y:S01]  /*81e0*/  MUFU.EX2 R39, R25 ;  /* 0x0000001900277308 */ /* 0x0005e20000000800 */
[----:B------:R-:W-:Y:S01]  /*81f0*/  UMOV UR7, 0x80000020 ;  /* 0x8000002000077882 */ /* 0x000fe20000000000 */
        /* <DEDUP_REMOVED lines=9> */
[----:B--2---:R-:W-:Y:S01]  /*8290*/  FFMA R25, R216, R12, R27 ;  /* 0x0000000cd8197223 */ /* 0x004fe2000000001b */
[-C--:B------:R-:W-:Y:S01]  /*82a0*/  FMUL R179, R179, R216.reuse ;  /* 0x000000d8b3b37220 */ /* 0x080fe20000400000 */
[-C--:B------:R-:W-:Y:S01]  /*82b0*/  FMUL R182, R182, R216.reuse ;  /* 0x000000d8b6b67220 */ /* 0x080fe20000400000 */
[-C--:B------:R-:W-:Y:S01]  /*82c0*/  FMUL R183, R183, R216.reuse ;  /* 0x000000d8b7b77220 */ /* 0x080fe20000400000 */
[----:B------:R-:W-:Y:S01]  /*82d0*/  UIADD3 UR8, UR6, 0x200, URZ ;  /* 0x0000020006087890 */ /* 0x000fe2000fffe03f */
[-C--:B------:R-:W-:Y:S01]  /*82e0*/  FMUL R154, R154, R216.reuse ;  /* 0x000000d89a9a7220 */ /* 0x080fe20000400000 */
[----:B------:R-:W-:Y:S01]  /*82f0*/  UMOV UR27, 0x80000020 ;  /* 0x80000020001b7882 */ /* 0x000fe20000000000 */
[-C--:B------:R-:W-:Y:S01]  /*8300*/  FMUL R155, R155, R216.reuse ;  /* 0x000000d89b9b7220 */ /* 0x080fe20000400000 */
[-C--:B------:R-:W-:Y:S01]  /*8310*/  FMUL R158, R158, R216.reuse ;  /* 0x000000d89e9e7220 */ /* 0x080fe20000400000 */
[-C--:B------:R-:W-:Y:S01]  /*8320*/  FMUL R159, R159, R216.reuse ;  /* 0x000000d89f9f7220 */ /* 0x080fe20000400000 */
[-C--:B------:R-:W-:Y:S01]  /*8330*/  FMUL R162, R162, R216.reuse ;  /* 0x000000d8a2a27220 */ /* 0x080fe20000400000 */
[----:B------:R-:W-:Y:S01]  /*8340*/  UMOV UR26, UR8 ;  /* 0x00000008001a7c82 */ /* 0x000fe20008000000 */
[----:B------:R-:W-:Y:S01]  /*8350*/  @!P6 FMUL R43, R43, 0.5 ;  /* 0x3f0000002b2be820 */ /* 0x000fe20000400000 */
[----:B------:R-:W-:Y:S01]  /*8360*/  FMUL R163, R163, R216 ;  /* 0x000000d8a3a37220 */ /* 0x000fe20000400000 */
[----:B---3--:R-:W-:Y:S01]  /*8370*/  @!P5 FMUL R42, R42, R42 ;  /* 0x0000002a2a2ad220 */ /* 0x008fe20000400000 */
[----:B------:R-:W-:Y:S01]  /*8380*/  FSETP.GEU.AND P5, PT, R46, -126, PT ;  /* 0xc2fc00002e00780b */ /* 0x000fe20003fae000 */
[----:B------:R1:W2:Y:S01]  /*8390*/  MUFU.EX2 R33, R43 ;  /* 0x0000002b00217308 */ /* 0x0002a20000000800 */
        /* <DEDUP_REMOVED lines=8> */
[----:B-1----:R-:W-:Y:S01]  /*8420*/  FFMA R43, R26, R13, R219 ;  /* 0x0000000d1a2b7223 */ /* 0x002fe200000000db */
[----:B------:R-:W-:Y:S01]  /*8430*/  FADD R26, R25, R220 ;  /* 0x000000dc191a7221 */ /* 0x000fe20000000000 */
[----:B------:R-:W-:Y:S01]  /*8440*/  F2FP.BF16.F32.PACK_AB R25, R220, R27 ;  /* 0x0000001bdc19723e */ /* 0x000fe200000010ff */
[----:B------:R-:W-:Y:S01]  /*8450*/  @!P5 FMUL R46, R46, 0.5 ;  /* 0x3f0000002e2ed820 */ /* 0x000fe20000400000 */
[-C--:B------:R-:W-:Y:S01]  /*8460*/  FMUL R146, R146, R216.reuse ;  /* 0x000000d892927220 */ /* 0x080fe20000400000 */
[----:B------:R-:W-:Y:S01]  /*8470*/  FADD R27, R26, R217 ;  /* 0x000000d91a1b7221 */ /* 0x000fe20000000000 */
[----:B------:R-:W-:Y:S01]  /*8480*/  FADD R26, R43, R24 ;  /* 0x000000182b1a7221 */ /* 0x000fe20000000000 */
[----:B------:R1:W3:Y:S01]  /*8490*/  MUFU.EX2 R34, R46 ;  /* 0x0000002e00227308 */ /* 0x0002e20000000800 */
[----:B------:R-:W-:Y:S01]  /*84a0*/  F2FP.BF16.F32.PACK_AB R24, R24, R219 ;  /* 0x000000db1818723e */ /* 0x000fe200000010ff */
[-C--:B------:R-:W-:Y:S01]  /*84b0*/  FMUL R147, R147, R216.reuse ;  /* 0x000000d893937220 */ /* 0x080fe20000400000 */
[----:B------:R-:W-:Y:S01]  /*84c0*/  FADD R43, R26, R221 ;  /* 0x000000dd1a2b7221 */ /* 0x000fe20000000000 */
[----:B------:R-:W-:Y:S01]  /*84d0*/  F2FP.BF16.F32.PACK_AB R26, R224, R221 ;  /* 0x000000dde01a723e */ /* 0x000fe200000010ff */
[-C--:B------:R-:W-:Y:S01]  /*84e0*/  FMUL R150, R150, R216.reuse ;  /* 0x000000d896967220 */ /* 0x080fe20000400000 */
[-C--:B------:R-:W-:Y:S01]  /*84f0*/  FMUL R151, R151, R216.reuse ;  /* 0x000000d897977220 */ /* 0x080fe20000400000 */
[----:B------:R-:W-:Y:S01]  /*8500*/  UIADD3 UR12, UR6, 0x600, URZ ;  /* 0x00000600060c7890 */ /* 0x000fe2000fffe03f */
[-C--:B------:R-:W-:Y:S01]  /*8510*/  FMUL R122, R122, R216.reuse ;  /* 0x000000d87a7a7220 */ /* 0x080fe20000400000 */
[----:B-1----:R-:W-:Y:S01]  /*8520*/  FADD R46, R27, R218 ;  /* 0x000000da1b2e7221 */ /* 0x002fe20000000000 */
[----:B------:R-:W-:Y:S01]  /*8530*/  F2FP.BF16.F32.PACK_AB R27, R218, R217 ;  /* 0x000000d9da1b723e */ /* 0x000fe200000010ff */
[-C--:B------:R-:W-:Y:S01]  /*8540*/  FMUL R123, R123, R216.reuse ;  /* 0x000000d87b7b7220 */ /* 0x080fe20000400000 */
[-C--:B------:R-:W-:Y:S01]  /*8550*/  FMUL R126, R126, R216.reuse ;  /* 0x000000d87e7e7220 */ /* 0x080fe20000400000 */
[-C--:B------:R-:W-:Y:S01]  /*8560*/  FMUL R127, R127, R216.reuse ;  /* 0x000000d87f7f7220 */ /* 0x080fe20000400000 */
[----:B------:R-:W-:Y:S01]  /*8570*/  WARPGROUP.ARRIVE ;  /* 0x00000000000079c5 */ /* 0x000fe20000000000 */
[-C--:B------:R-:W-:Y:S01]  /*8580*/  FMUL R130, R130, R216.reuse ;  /* 0x000000d882827220 */ /* 0x080fe20000400000 */
[-C--:B------:R-:W-:Y:S01]  /*8590*/  FMUL R131, R131, R216.reuse ;  /* 0x000000d883837220 */ /* 0x080fe20000400000 */
[-C--:B------:R-:W-:Y:S01]  /*85a0*/  FMUL R134, R134, R216.reuse ;  /* 0x000000d886867220 */ /* 0x080fe20000400000 */
[----:B------:R-:W-:Y:S01]  /*85b0*/  FMUL R135, R135, R216 ;  /* 0x000000d887877220 */ /* 0x000fe20000400000 */
[----:B------:R-:W-:-:S02]  /*85c0*/  UIADD3 UR16, UR6, 0x800, URZ ;  /* 0x0000080006107890 */ /* 0x000fc4000fffe03f */
[----:B------:R-:W-:Y:S01]  /*85d0*/  HGMMA.64x32x16.F32.BF16 R184, R24, gdesc[UR4].tnspB, R184, gsb0 ;  /* 0x4060000418b87df0 */ /* 0x000fe200080018b8 */
[-C--:B------:R-:W-:Y:S01]  /*85e0*/  FMUL R106, R106, R216.reuse ;  /* 0x000000d86a6a7220 */ /* 0x080fe20000400000 */
[-C--:B------:R-:W-:Y:S01]  /*85f0*/  FMUL R107, R107, R216.reuse ;  /* 0x000000d86b6b7220 */ /* 0x080fe20000400000 */
[-C--:B------:R-:W-:Y:S01]  /*8600*/  FMUL R110, R110, R216.reuse ;  /* 0x000000d86e6e7220 */ /* 0x080fe20000400000 */
[-C--:B------:R-:W-:Y:S01]  /*8610*/  FMUL R111, R111, R216.reuse ;  /* 0x000000d86f6f7220 */ /* 0x080fe20000400000 */
[-C--:B------:R-:W-:Y:S01]  /*8620*/  FMUL R114, R114, R216.reuse ;  /* 0x000000d872727220 */ /* 0x080fe20000400000 */
        /* <DEDUP_REMOVED lines=10> */
[-C--:B------:R-:W-:Y:S01]  /*86d0*/  FMUL R99, R99, R216.reuse ;  /* 0x000000d863637220 */ /* 0x080fe20000400000 */
[-C--:B------:R-:W-:Y:S01]  /*86e0*/  FMUL R102, R102, R216.reuse ;  /* 0x000000d866667220 */ /* 0x080fe20000400000 */
[----:B------:R-:W-:Y:S01]  /*86f0*/  FMUL R103, R103, R216 ;  /* 0x000000d867677220 */ /* 0x000fe20000400000 */
[----:B------:R-:W-:Y:S01]  /*8700*/  UIADD3 UR20, UR6, 0xc00, URZ ;  /* 0x00000c0006147890 */ /* 0x000fe2000fffe03f */
[----:B------:R-:W-:Y:S01]  /*8710*/  @!P4 FMUL R222, R222, R222 ;  /* 0x000000dededec220 */ /* 0x000fe20000400000 */
[----:B------:R-:W-:Y:S01]  /*8720*/  FSETP.GEU.AND P4, PT, R29, -126, PT ;  /* 0xc2fc00001d00780b */ /* 0x000fe20003f8e000 */
[--C-:B------:R-:W-:Y:S01]  /*8730*/  FFMA R45, R45, UR60, -R30.reuse ;  /* 0x0000003c2d2d7c23 */ /* 0x100fe2000800081e */
[----:B------:R-:W-:Y:S01]  /*8740*/  FFMA R35, R48, UR60, -R30 ;  /* 0x0000003c30237c23 */ /* 0x000fe2000800081e */
[----:B------:R-:W-:Y:S01]  /*8750*/  FADD R48, R43, R224 ;  /* 0x000000e02b307221 */ /* 0x000fe20000000000 */
[--C-:B------:R-:W-:Y:S01]  /*8760*/  FFMA R37, R47, UR60, -R211.reuse ;  /* 0x0000003c2f257c23 */ /* 0x100fe200080008d3 */
[--C-:B------:R-:W-:Y:S01]  /*8770*/  FFMA R47, R54, UR60, -R211.reuse ;  /* 0x0000003c362f7c23 */ /* 0x100fe200080008d3 */
[----:B------:R-:W-:Y:S01]  /*8780*/  UIADD3 UR8, UR6, 0x40, URZ ;  /* 0x0000004006087890 */ /* 0x000fe2000fffe03f */
[--C-:B------:R-:W-:Y:S01]  /*8790*/  FFMA R44, R44, UR60, -R30.reuse ;  /* 0x0000003c2c2c7c23 */ /* 0x100fe2000800081e */
[----:B------:R-:W-:Y:S01]  /*87a0*/  UIADD3 UR24, UR6, 0xc40, URZ ;  /* 0x00000c4006187890 */ /* 0x000fe2000fffe03f */
[----:B--2---:R-:W-:Y:S01]  /*87b0*/  @!P6 FMUL R33, R33, R33 ;  /* 0x000000212121e220 */ /* 0x004fe20000400000 */
[----:B------:R-:W-:Y:S01]  /*87c0*/  FSETP.GEU.AND P6, PT, R37, -126, PT ;  /* 0xc2fc00002500780b */ /* 0x000fe20003fce000 */
[----:B------:R-:W-:Y:S01]  /*87d0*/  @!P3 FMUL R39, R39, R39 ;  /* 0x000000272727b220 */ /* 0x000fe20000400000 */
[----:B------:R-:W-:Y:S01]  /*87e0*/  FSETP.GEU.AND P3, PT, R44, -126, PT ;  /* 0xc2fc00002c00780b */ /* 0x000fe20003f6e000 */
[----:B------:R-:W-:Y:S01]  /*87f0*/  @!P4 FMUL R29, R29, 0.5 ;  /* 0x3f0000001d1dc820 */ /* 0x000fe20000400000 */
[----:B---3--:R-:W-:Y:S01]  /*8800*/  @!P5 FMUL R34, R34, R34 ;  /* 0x000000222222d220 */ /* 0x008fe20000400000 */
[--C-:B------:R-:W-:Y:S01]  /*8810*/  FFMA R32, R49, UR60, -R30.reuse ;  /* 0x0000003c31207c23 */ /* 0x100fe2000800081e */
[--C-:B------:R-:W-:Y:S01]  /*8820*/  FFMA R50, R50, UR60, -R211.reuse ;  /* 0x0000003c32327c23 */ /* 0x100fe200080008d3 */
[----:B------:R-:W1:Y:S01]  /*8830*/  MUFU.EX2 R28, R29 ;  /* 0x0000001d001c7308 */ /* 0x000e620000000800 */
[--C-:B------:R-:W-:Y:S01]  /*8840*/  FFMA R51, R51, UR60, -R211.reuse ;  /* 0x0000003c33337c23 */ /* 0x100fe200080008d3 */
[--C-:B------:R-:W-:Y:S01]  /*8850*/  FFMA R38, R52, UR60, -R30.reuse ;  /* 0x0000003c34267c23 */ /* 0x100fe2000800081e */
[--C-:B------:R-:W-:Y:S01]  /*8860*/  FFMA R57, R57, UR60, -R30.reuse ;  /* 0x0000003c39397c23 */ /* 0x100fe2000800081e */
[----:B------:R-:W-:Y:S01]  /*8870*/  FSETP.GEU.AND P5, PT, R50, -126, PT ;  /* 0xc2fc00003200780b */ /* 0x000fe20003fae000 */
[----:B------:R-:W-:Y:S01]  /*8880*/  FFMA R43, R56, UR60, -R30 ;  /* 0x0000003c382b7c23 */ /* 0x000fe2000800081e */
[----:B------:R-:W-:Y:S01]  /*8890*/  @!P6 FMUL R37, R37, 0.5 ;  /* 0x3f0000002525e820 */ /* 0x000fe20000400000 */
[--C-:B------:R-:W-:Y:S01]  /*88a0*/  FFMA R58, R58, UR60, -R211.reuse ;  /* 0x0000003c3a3a7c23 */ /* 0x100fe200080008d3 */
[----:B------:R-:W-:Y:S01]  /*88b0*/  @!P3 FMUL R44, R44, 0.5 ;  /* 0x3f0000002c2cb820 */ /* 0x000fe20000400000 */
[--C-:B------:R-:W-:Y:S01]  /*88c0*/  FFMA R49, R59, UR60, -R211.reuse ;  /* 0x0000003c3b317c23 */ /* 0x100fe200080008d3 */
[--C-:B------:R-:W-:Y:S01]  /*88d0*/  FFMA R52, R62, UR60, -R211.reuse ;  /* 0x0000003c3e347c23 */ /* 0x100fe200080008d3 */
[----:B------:R-:W-:Y:S01]  /*88e0*/  FFMA R63, R63, UR60, -R211 ;  /* 0x0000003c3f3f7c23 */ /* 0x000fe200080008d3 */
[----:B------:R-:W-:-:S02]  /*88f0*/  WARPGROUP.DEPBAR.LE gsb0, 0x0 ;  /* 0x00008000000079c5 */ /* 0x000fc40000010000 */
[----:B------:R-:W-:Y:S01]  /*8900*/  WARPGROUP.ARRIVE ;  /* 0x00000000000079c5 */ /* 0x000fe20000000000 */
[----:B------:R2:W3:Y:S01]  /*8910*/  MUFU.EX2 R36, R44 ;  /* 0x0000002c00247308 */ /* 0x0004e20000000800 */
[--C-:B------:R-:W-:Y:S01]  /*8920*/  FFMA R64, R64, UR60, -R30.reuse ;  /* 0x0000003c40407c23 */ /* 0x100fe2000800081e */
[----:B-1----:R-:W-:Y:S01]  /*8930*/  @!P4 FMUL R28, R28, R28 ;  /* 0x0000001c1c1cc220 */ /* 0x002fe20000400000 */
[----:B------:R-:W-:Y:S01]  /*8940*/  FSETP.GEU.AND P4, PT, R45, -126, PT ;  /* 0xc2fc00002d00780b */ /* 0x000fe20003f8e000 */
[----:B------:R-:W-:Y:S01]  /*8950*/  @!P5 FMUL R50, R50, 0.5 ;  /* 0x3f0000003232d820 */ /* 0x000fe20000400000 */
[----:B------:R-:W-:Y:S01]  /*8960*/  HGMMA.64x32x16.F32.BF16 R168, R24, gdesc[UR24].tnspB, R168, gsb0 ;  /* 0x4060001818a87df0 */ /* 0x000fe200080018a8 */
[----:B------:R-:W-:Y:S01]  /*8970*/  UMOV UR26, UR8 ;  /* 0x00000008001a7c82 */ /* 0x000fe20008000000 */
[----:B------:R-:W-:Y:S01]  /*8980*/  UMOV UR27, 0x80000020 ;  /* 0x80000020001b7882 */ /* 0x000fe20000000000 */
[----:B------:R-:W1:Y:S01]  /*8990*/  MUFU.EX2 R37, R37 ;  /* 0x0000002500257308 */ /* 0x000e620000000800 */
[----:B------:R-:W-:Y:S01]  /*89a0*/  UIADD3 UR8, UR6, 0x80, URZ ;  /* 0x0000008006087890 */ /* 0x000fe2000fffe03f */
[--C-:B--2---:R-:W-:Y:S01]  /*89b0*/  FFMA R44, R55, UR60, -R211.reuse ;  /* 0x0000003c372c7c23 */ /* 0x104fe200080008d3 */
[--C-:B------:R-:W-:Y:S01]  /*89c0*/  FFMA R55, R66, UR60, -R211.reuse ;  /* 0x0000003c42377c23 */ /* 0x100fe200080008d3 */
[--C-:B------:R-:W-:Y:S01]  /*89d0*/  FFMA R67, R67, UR60, -R211.reuse ;  /* 0x0000003c43437c23 */ /* 0x100fe200080008d3 */
[--C-:B------:R-:W-:Y:S01]  /*89e0*/  FFMA R68, R68, UR60, -R30.reuse ;  /* 0x0000003c44447c23 */ /* 0x100fe2000800081e */
[--C-:B------:R-:W-:Y:S01]  /*89f0*/  FFMA R69, R69, UR60, -R30.reuse ;  /* 0x0000003c45457c23 */ /* 0x100fe2000800081e */
[--C-:B------:R-:W-:Y:S01]  /*8a00*/  FFMA R71, R71, UR60, -R211.reuse ;  /* 0x0000003c47477c23 */ /* 0x100fe200080008d3 */
[----:B------:R-:W-:Y:S01]  /*8a10*/  @!P4 FMUL R45, R45, 0.5 ;  /* 0x3f0000002d2dc820 */ /* 0x000fe20000400000 */
[----:B---3--:R-:W-:Y:S01]  /*8a20*/  @!P3 FMUL R36, R36, R36 ;  /* 0x000000242424b220 */ /* 0x008fe20000400000 */
[----:B------:R-:W-:Y:S01]  /*8a30*/  FSETP.GEU.AND P3, PT, R35, -126, PT ;  /* 0xc2fc00002300780b */ /* 0x000fe20003f6e000 */
[----:B------:R2:W3:Y:S01]  /*8a40*/  MUFU.EX2 R13, R50 ;  /* 0x00000032000d7308 */ /* 0x0004e20000000800 */
[--C-:B------:R-:W-:Y:S01]  /*8a50*/  FFMA R72, R72, UR60, -R30.reuse ;  /* 0x0000003c48487c23 */ /* 0x100fe2000800081e */
[--C-:B------:R-:W-:Y:S01]  /*8a60*/  FFMA R73, R73, UR60, -R30.reuse ;  /* 0x0000003c49497c23 */ /* 0x100fe2000800081e */
[--C-:B------:R-:W-:Y:S01]  /*8a70*/  FFMA R77, R77, UR60, -R30.reuse ;  /* 0x0000003c4d4d7c23 */ /* 0x100fe2000800081e */
[--C-:B------:R-:W-:Y:S01]  /*8a80*/  FFMA R78, R78, UR60, -R211.reuse ;  /* 0x0000003c4e4e7c23 */ /* 0x100fe200080008d3 */
[--C-:B------:R-:W-:Y:S01]  /*8a90*/  FFMA R79, R79, UR60, -R211.reuse ;  /* 0x0000003c4f4f7c23 */ /* 0x100fe200080008d3 */
[----:B-1----:R-:W-:Y:S01]  /*8aa0*/  @!P6 FMUL R37, R37, R37 ;  /* 0x000000252525e220 */ /* 0x002fe20000400000 */
[----:B------:R-:W-:Y:S01]  /*8ab0*/  FSETP.GEU.AND P6, PT, R51, -126, PT ;  /* 0xc2fc00003300780b */ /* 0x000fe20003fce000 */
[----:B------:R1:W4:Y:S01]  /*8ac0*/  MUFU.EX2 R29, R45 ;  /* 0x0000002d001d7308 */ /* 0x0003220000000800 */
[--C-:B--2---:R-:W-:Y:S01]  /*8ad0*/  FFMA R50, R61, UR60, -R30.reuse ;  /* 0x0000003c3d327c23 */ /* 0x104fe2000800081e */
[--C-:B------:R-:W-:Y:S01]  /*8ae0*/  FFMA R80, R80, UR60, -R30.reuse ;  /* 0x0000003c50507c23 */ /* 0x100fe2000800081e */
[--C-:B------:R-:W-:Y:S01]  /*8af0*/  FFMA R82, R82, UR60, -R211.reuse ;  /* 0x0000003c52527c23 */ /* 0x100fe200080008d3 */
[----:B------:R-:W-:Y:S01]  /*8b00*/  @!P3 FMUL R35, R35, 0.5 ;  /* 0x3f0000002323b820 */ /* 0x000fe20000400000 */
[--C-:B------:R-:W-:Y:S01]  /*8b10*/  FFMA R81, R81, UR60, -R30.reuse ;  /* 0x0000003c51517c23 */ /* 0x100fe2000800081e */
[--C-:B------:R-:W-:Y:S01]  /*8b20*/  FFMA R83, R83, UR60, -R211.reuse ;  /* 0x0000003c53537c23 */ /* 0x100fe200080008d3 */
[--C-:B------:R-:W-:Y:S01]  /*8b30*/  FFMA R84, R84, UR60, -R30.reuse ;  /* 0x0000003c54547c23 */ /* 0x100fe2000800081e */
[--C-:B------:R-:W-:Y:S01]  /*8b40*/  FFMA R86, R86, UR60, -R211.reuse ;  /* 0x0000003c56567c23 */ /* 0x100fe200080008d3 */
[----:B-1----:R-:W-:Y:S01]  /*8b50*/  FFMA R45, R53, UR60, -R30 ;  /* 0x0000003c352d7c23 */ /* 0x002fe2000800081e */
[----:B------:R-:W1:Y:S01]  /*8b60*/  MUFU.EX2 R35, R35 ;  /* 0x0000002300237308 */ /* 0x000e620000000800 */
[----:B---3--:R-:W-:Y:S01]  /*8b70*/  @!P5 FMUL R13, R13, R13 ;  /* 0x0000000d0d0dd220 */ /* 0x008fe20000400000 */
[----:B------:R-:W-:Y:S01]  /*8b80*/  @!P6 FMUL R51, R51, 0.5 ;  /* 0x3f0000003333e820 */ /* 0x000fe20000400000 */
[----:B------:R-:W-:Y:S01]  /*8b90*/  FSETP.GEU.AND P5, PT, R47, -126, PT ;  /* 0xc2fc00002f00780b */ /* 0x000fe20003fae000 */
[----:B------:R-:W-:Y:S01]  /*8ba0*/  FFMA R87, R87, UR60, -R211 ;  /* 0x0000003c57577c23 */ /* 0x000fe200080008d3 */
[----:B------:R-:W-:Y:S01]  /*8bb0*/  UMOV UR7, 0x80000020 ;  /* 0x8000002000077882 */ /* 0x000fe20000000000 */
[----:B------:R-:W-:Y:S01]  /*8bc0*/  IADD3 R6, R6, 0x1, RZ ;  /* 0x0000000106067810 */ /* 0x000fe20007ffe0ff */
[----:B----4-:R-:W-:Y:S01]  /*8bd0*/  @!P4 FMUL R29, R29, R29 ;  /* 0x0000001d1d1dc220 */ /* 0x010fe20000400000 */
[----:B------:R-:W-:Y:S01]  /*8be0*/  FSETP.GEU.AND P4, PT, R32, -126, PT ;  /* 0xc2fc00002000780b */ /* 0x000fe20003f8e000 */
[----:B------:R2:W3:Y:S01]  /*8bf0*/  MUFU.EX2 R12, R51 ;  /* 0x00000033000c7308 */ /* 0x0004e20000000800 */
[----:B------:R-:W-:-:S06]  /*8c00*/  IADD3 R15, R15, 0x1, RZ ;  /* 0x000000010f0f7810 */ /* 0x000fcc0007ffe0ff */
[----:B------:R-:W-:Y:S01]  /*8c10*/  @!P5 FMUL R47, R47, 0.5 ;  /* 0x3f0000002f2fd820 */ /* 0x000fe20000400000 */
[----:B-1----:R-:W-:Y:S01]  /*8c20*/  @!P3 FMUL R35, R35, R35 ;  /* 0x000000232323b220 */ /* 0x002fe20000400000 */
[----:B------:R-:W-:Y:S02]  /*8c30*/  WARPGROUP.DEPBAR.LE gsb0, 0x0 ;  /* 0x00008000000079c5 */ /* 0x000fe40000010000 */
[----:B------:R-:W-:Y:S01]  /*8c40*/  WARPGROUP.ARRIVE ;  /* 0x00000000000079c5 */ /* 0x000fe20000000000 */
[----:B------:R-:W-:Y:S01]  /*8c50*/  @!P4 FMUL R32, R32, 0.5 ;  /* 0x3f0000002020c820 */ /* 0x000fe20000400000 */
[----:B------:R-:W-:Y:S01]  /*8c60*/  FSETP.GEU.AND P3, PT, R38, -126, PT ;  /* 0xc2fc00002600780b */ /* 0x000fe20003f6e000 */
[----:B------:R-:W1:Y:S01]  /*8c70*/  MUFU.EX2 R47, R47 ;  /* 0x0000002f002f7308 */ /* 0x000e620000000800 */
[----:B--2---:R-:W-:Y:S02]  /*8c80*/  FFMA R51, R60, UR60, -R30 ;  /* 0x0000003c3c337c23 */ /* 0x004fe4000800081e */
[----:B------:R-:W-:Y:S01]  /*8c90*/  HGMMA.64x32x16.F32.BF16 R152, R24, gdesc[UR8].tnspB, R152, gsb0 ;  /* 0x4060000818987df0 */ /* 0x000fe20008001898 */
[----:B------:R-:W-:Y:S01]  /*8ca0*/  UMOV UR10, UR12 ;  /* 0x0000000c000a7c82 */ /* 0x000fe20008000000 */
[----:B------:R-:W-:Y:S01]  /*8cb0*/  UMOV UR11, 0x80000020 ;  /* 0x80000020000b7882 */ /* 0x000fe20000000000 */
[----:B------:R-:W-:Y:S01]  /*8cc0*/  UIADD3 UR12, UR6, 0x440, URZ ;  /* 0x00000440060c7890 */ /* 0x000fe2000fffe03f */
[----:B---3--:R-:W-:Y:S01]  /*8cd0*/  @!P6 FMUL R12, R12, R12 ;  /* 0x0000000c0c0ce220 */ /* 0x008fe20000400000 */
[----:B------:R-:W2:Y:S01]  /*8ce0*/  MUFU.EX2 R32, R32 ;  /* 0x0000002000207308 */ /* 0x000ea20000000800 */
[----:B------:R-:W-:-:S03]  /*8cf0*/  FSETP.GEU.AND P6, PT, R44, -126, PT ;  /* 0xc2fc00002c00780b */ /* 0x000fc60003fce000 */
[----:B------:R-:W-:Y:S01]  /*8d00*/  @!P3 FMUL R38, R38, 0.5 ;  /* 0x3f0000002626b820 */ /* 0x000fe20000400000 */
[----:B-1----:R-:W-:-:S05]  /*8d10*/  @!P5 FMUL R47, R47, R47 ;  /* 0x0000002f2f2fd220 */ /* 0x002fca0000400000 */
[----:B------:R-:W1:Y:S01]  /*8d20*/  MUFU.EX2 R38, R38 ;  /* 0x0000002600267308 */ /* 0x000e620000000800 */
[----:B------:R-:W-:-:S03]  /*8d30*/  FSETP.GEU.AND P5, PT, R58, -126, PT ;  /* 0xc2fc00003a00780b */ /* 0x000fc60003fae000 */
[----:B------:R-:W-:Y:S01]  /*8d40*/  @!P6 FMUL R44, R44, 0.5 ;  /* 0x3f0000002c2ce820 */ /* 0x000fe20000400000 */
[----:B--2---:R-:W-:Y:S01]  /*8d50*/  @!P4 FMUL R32, R32, R32 ;  /* 0x000000202020c220 */ /* 0x004fe20000400000 */
[----:B------:R-:W-:-:S04]  /*8d60*/  FSETP.GEU.AND P4, PT, R45, -126, PT ;  /* 0xc2fc00002d00780b */ /* 0x000fc80003f8e000 */
[----:B------:R-:W2:Y:S04]  /*8d70*/  MUFU.EX2 R44, R44 ;  /* 0x0000002c002c7308 */ /* 0x000ea80000000800 */
[----:B------:R-:W-:Y:S01]  /*8d80*/  @!P5 FMUL R58, R58, 0.5 ;  /* 0x3f0000003a3ad820 */ /* 0x000fe20000400000 */
[----:B-1----:R-:W-:Y:S01]  /*8d90*/  @!P3 FMUL R38, R38, R38 ;  /* 0x000000262626b220 */ /* 0x002fe20000400000 */
[----:B------:R-:W-:-:S03]  /*8da0*/  FSETP.GEU.AND P3, PT, R43, -126, PT ;  /* 0xc2fc00002b00780b */ /* 0x000fc60003f6e000 */
[----:B------:R-:W-:-:S06]  /*8db0*/  @!P4 FMUL R45, R45, 0.5 ;  /* 0x3f0000002d2dc820 */ /* 0x000fcc0000400000 */
[----:B------:R-:W1:Y:S01]  /*8dc0*/  MUFU.EX2 R45, R45 ;  /* 0x0000002d002d7308 */ /* 0x000e620000000800 */
[----:B--2---:R-:W-:Y:S01]  /*8dd0*/  @!P6 FMUL R44, R44, R44 ;  /* 0x0000002c2c2ce220 */ /* 0x004fe20000400000 */
[----:B------:R-:W-:Y:S02]  /*8de0*/  FSETP.GEU.AND P6, PT, R49, -126, PT ;  /* 0xc2fc00003100780b */ /* 0x000fe40003fce000 */
[----:B------:R-:W-:Y:S01]  /*8df0*/  @!P3 FMUL R43, R43, 0.5 ;  /* 0x3f0000002b2bb820 */ /* 0x000fe20000400000 */
[----:B------:R-:W-:Y:S02]  /*8e00*/  WARPGROUP.DEPBAR.LE gsb0, 0x0 ;  /* 0x00008000000079c5 */ /* 0x000fe40000010000 */
[----:B------:R-:W-:-:S03]  /*8e10*/  WARPGROUP.ARRIVE ;  /* 0x00000000000079c5 */ /* 0x000fc60000000000 */
[----:B------:R-:W2:Y:S05]  /*8e20*/  MUFU.EX2 R43, R43 ;  /* 0x0000002b002b7308 */ /* 0x000eaa0000000800 */
[----:B------:R-:W-:Y:S01]  /*8e30*/  @!P6 FMUL R49, R49, 0.5 ;  /* 0x3f0000003131e820 */ /* 0x000fe20000400000 */
[----:B------:R-:W-:Y:S01]  /*8e40*/  HGMMA.64x32x16.F32.BF16 R136, R24, gdesc[UR8].tnspB, R136, gsb0 ;  /* 0x4060000818887df0 */ /* 0x000fe20008001888 */
[----:B------:R-:W-:Y:S01]  /*8e50*/  UMOV UR10, UR16 ;  /* 0x00000010000a7c82 */ /* 0x000fe20008000000 */
[----:B------:R-:W-:Y:S01]  /*8e60*/  UMOV UR11, 0x80000020 ;  /* 0x80000020000b7882 */ /* 0x000fe20000000000 */
[----:B------:R-:W-:Y:S01]  /*8e70*/  UIADD3 UR16, UR6, 0x640, URZ ;  /* 0x0000064006107890 */ /* 0x000fe2000fffe03f */
[----:B-1----:R-:W-:Y:S01]  /*8e80*/  @!P4 FMUL R45, R45, R45 ;  /* 0x0000002d2d2dc220 */ /* 0x002fe20000400000 */
[----:B------:R-:W-:Y:S01]  /*8e90*/  FSETP.GEU.AND P4, PT, R57, -126, PT ;  /* 0xc2fc00003900780b */ /* 0x000fe20003f8e000 */
[----:B------:R-:W1:Y:S01]  /*8ea0*/  MUFU.EX2 R49, R49 ;  /* 0x0000003100317308 */ /* 0x000e620000000800 */
[----:B--2---:R-:W-:Y:S01]  /*8eb0*/  @!P3 FMUL R43, R43, R43 ;  /* 0x0000002b2b2bb220 */ /* 0x004fe20000400000 */
[----:B------:R-:W-:-:S10]  /*8ec0*/  FSETP.GEU.AND P3, PT, R51, -126, PT ;  /* 0xc2fc00003300780b */ /* 0x000fd40003f6e000 */
[----:B------:R-:W-:Y:S01]  /*8ed0*/  @!P4 FMUL R57, R57, 0.5 ;  /* 0x3f0000003939c820 */ /* 0x000fe20000400000 */
[----:B-1----:R-:W-:Y:S01]  /*8ee0*/  @!P6 FMUL R49, R49, R49 ;  /* 0x000000313131e220 */ /* 0x002fe20000400000 */
[----:B------:R-:W-:Y:S01]  /*8ef0*/  FSETP.GEU.AND P6, PT, R63, -126, PT ;  /* 0xc2fc00003f00780b */ /* 0x000fe20003fce000 */
[----:B------:R-:W-:-:S06]  /*8f00*/  @!P3 FMUL R51, R51, 0.5 ;  /* 0x3f0000003333b820 */ /* 0x000fcc0000400000 */
[----:B------:R-:W1:Y:S06]  /*8f10*/  MUFU.EX2 R51, R51 ;  /* 0x0000003300337308 */ /* 0x000e6c0000000800 */
[----:B------:R-:W-:Y:S01]  /*8f20*/  @!P6 FMUL R63, R63, 0.5 ;  /* 0x3f0000003f3fe820 */ /* 0x000fe20000400000 */
[----:B-1----:R-:W-:Y:S01]  /*8f30*/  @!P3 FMUL R51, R51, R51 ;  /* 0x000000333333b220 */ /* 0x002fe20000400000 */
[----:B------:R-:W-:Y:S02]  /*8f40*/  WARPGROUP.DEPBAR.LE gsb0, 0x0 ;  /* 0x00008000000079c5 */ /* 0x000fe40000010000 */
[----:B------:R-:W-:Y:S01]  /*8f50*/  WARPGROUP.ARRIVE ;  /* 0x00000000000079c5 */ /* 0x000fe20000000000 */
[----:B------:R-:W-:-:S05]  /*8f60*/  FSETP.GEU.AND P3, PT, R64, -126, PT ;  /* 0xc2fc00004000780b */ /* 0x000fca0003f6e000 */
[----:B------:R-:W-:Y:S01]  /*8f70*/  HGMMA.64x32x16.F32.BF16 R120, R24, gdesc[UR8].tnspB, R120, gsb0 ;  /* 0x4060000818787df0 */ /* 0x000fe20008001878 */
[----:B------:R-:W-:Y:S01]  /*8f80*/  UMOV UR10, UR20 ;  /* 0x00000014000a7c82 */ /* 0x000fe20008000000 */
[----:B------:R-:W-:Y:S01]  /*8f90*/  UMOV UR11, 0x80000020 ;  /* 0x80000020000b7882 */ /* 0x000fe20000000000 */
[----:B------:R-:W-:-:S05]  /*8fa0*/  UIADD3 UR20, UR6, 0xa40, URZ ;  /* 0x00000a4006147890 */ /* 0x000fca000fffe03f */
[----:B------:R-:W-:Y:S01]  /*8fb0*/  @!P3 FMUL R64, R64, 0.5 ;  /* 0x3f0000004040b820 */ /* 0x000fe20000400000 */
        /* <DEDUP_REMOVED lines=11> */
[----:B------:R-:W-:Y:S01]  /*9070*/  FADD R25, R46, R213 ;  /* 0x000000d52e197221 */ /* 0x000fe20000000000 */
[----:B------:R-:W-:Y:S01]  /*9080*/  FADD R27, R48, R215 ;  /* 0x000000d7301b7221 */ /* 0x000fe20000000000 */
[----:B------:R-:W-:Y:S01]  /*9090*/  F2FP.BF16.F32.PACK_AB R24, R222, R215 ;  /* 0x000000d7de18723e */ /* 0x000fe200000010ff */
[----:B------:R1:W2:Y:S01]  /*90a0*/  MUFU.EX2 R46, R57 ;  /* 0x00000039002e7308 */ /* 0x0002a20000000800 */
[----:B------:R-:W-:Y:S01]  /*90b0*/  FADD R53, R25, R214 ;  /* 0x000000d619357221 */ /* 0x000fe20000000000 */
[----:B------:R-:W-:Y:S01]  /*90c0*/  FADD R54, R27, R222 ;  /* 0x000000de1b367221 */ /* 0x000fe20000000000 */
[----:B------:R-:W-:-:S02]  /*90d0*/  F2FP.BF16.F32.PACK_AB R25, R214, R213 ;  /* 0x000000d5d619723e */ /* 0x000fc400000010ff */
[----:B------:R-:W-:Y:S01]  /*90e0*/  F2FP.BF16.F32.PACK_AB R27, R31, R212 ;  /* 0x000000d41f1b723e */ /* 0x000fe200000010ff */
[----:B------:R-:W-:Y:S01]  /*90f0*/  FADD R212, R53, R212 ;  /* 0x000000d435d47221 */ /* 0x000fe20000000000 */
[----:B------:R-:W-:Y:S01]  /*9100*/  F2FP.BF16.F32.PACK_AB R26, R40, R41 ;  /* 0x00000029281a723e */ /* 0x000fe200000010ff */
[----:B------:R-:W3:Y:S01]  /*9110*/  MUFU.EX2 R48, R58 ;  /* 0x0000003a00307308 */ /* 0x000ee20000000800 */
[----:B-1----:R-:W-:Y:S01]  /*9120*/  FADD R57, R54, R41 ;  /* 0x0000002936397221 */ /* 0x002fe20000000000 */
[----:B------:R-:W-:Y:S01]  /*9130*/  FFMA R41, R65, UR60, -R30 ;  /* 0x0000003c41297c23 */ /* 0x000fe2000800081e */
[----:B------:R-:W-:Y:S02]  /*9140*/  WARPGROUP.ARRIVE ;  /* 0x00000000000079c5 */ /* 0x000fe40000000000 */
[----:B------:R-:W-:-:S03]  /*9150*/  FADD R56, R57, R40 ;  /* 0x0000002839387221 */ /* 0x000fc60000000000 */
[----:B------:R-:W1:Y:S01]  /*9160*/  MUFU.EX2 R53, R63 ;  /* 0x0000003f00357308 */ /* 0x000e620000000800 */
[----:B------:R-:W-:Y:S01]  /*9170*/  HGMMA.64x32x16.F32.BF16 R184, R24, gdesc[UR24].tnspB, R184, gsb0 ;  /* 0x4060001818b87df0 */ /* 0x000fe200080018b8 */
[----:B------:R-:W-:Y:S01]  /*9180*/  UMOV UR26, UR8 ;  /* 0x00000008001a7c82 */ /* 0x000fe20008000000 */
[----:B------:R-:W-:Y:S01]  /*9190*/  UMOV UR27, 0x80000020 ;  /* 0x80000020001b7882 */ /* 0x000fe20000000000 */
[----:B------:R-:W-:Y:S01]  /*91a0*/  FADD R57, R56, R39 ;  /* 0x0000002738397221 */ /* 0x000fe20000000000 */
[----:B------:R-:W-:Y:S01]  /*91b0*/  UIADD3 UR8, UR6, 0xc0, URZ ;  /* 0x000000c006087890 */ /* 0x000fe2000fffe03f */
[----:B--2---:R-:W-:Y:S01]  /*91c0*/  @!P4 FMUL R46, R46, R46 ;  /* 0x0000002e2e2ec220 */ /* 0x004fe20000400000 */
[----:B------:R-:W-:Y:S01]  /*91d0*/  FSETP.GEU.AND P4, PT, R50, -126, PT ;  /* 0xc2fc00003200780b */ /* 0x000fe20003f8e000 */
[----:B------:R-:W2:Y:S01]  /*91e0*/  MUFU.EX2 R54, R64 ;  /* 0x0000004000367308 */ /* 0x000ea20000000800 */
[----:B---3--:R-:W-:Y:S01]  /*91f0*/  @!P5 FMUL R48, R48, R48 ;  /* 0x000000303030d220 */ /* 0x008fe20000400000 */
[----:B------:R-:W-:Y:S01]  /*9200*/  FSETP.GEU.AND P5, PT, R52, -126, PT ;  /* 0xc2fc00003400780b */ /* 0x000fe20003fae000 */
[----:B------:R-:W-:Y:S01]  /*9210*/  FADD R57, R57, R28 ;  /* 0x0000001c39397221 */ /* 0x000fe20000000000 */
[--C-:B------:R-:W-:Y:S01]  /*9220*/  FFMA R58, R76, UR60, -R30.reuse ;  /* 0x0000003c4c3a7c23 */ /* 0x100fe2000800081e */
[----:B------:R-:W-:-:S02]  /*9230*/  FFMA R30, R85, UR60, -R30 ;  /* 0x0000003c551e7c23 */ /* 0x000fc4000800081e */
[----:B------:R-:W-:Y:S01]  /*9240*/  FADD R60, R57, R36 ;  /* 0x00000024393c7221 */ /* 0x000fe20000000000 */
[----:B------:R-:W-:Y:S01]  /*9250*/  FFMA R57, R74, UR60, -R211 ;  /* 0x0000003c4a397c23 */ /* 0x000fe200080008d3 */
[----:B-1----:R-:W-:Y:S01]  /*9260*/  @!P6 FMUL R53, R53, R53 ;  /* 0x000000353535e220 */ /* 0x002fe20000400000 */
[----:B------:R-:W-:Y:S01]  /*9270*/  FSETP.GEU.AND P6, PT, R67, -126, PT ;  /* 0xc2fc00004300780b */ /* 0x000fe20003fce000 */
[----:B------:R-:W-:Y:S01]  /*9280*/  FADD R60, R60, R29 ;  /* 0x0000001d3c3c7221 */ /* 0x000fe20000000000 */
[----:B------:R-:W-:-:S03]  /*9290*/  @!P4 FMUL R50, R50, 0.5 ;  /* 0x3f0000003232c820 */ /* 0x000fc60000400000 */
[----:B------:R-:W-:Y:S01]  /*92a0*/  @!P5 FMUL R52, R52, 0.5 ;  /* 0x3f0000003434d820 */ /* 0x000fe20000400000 */
[----:B--2---:R-:W-:Y:S02]  /*92b0*/  @!P3 FMUL R54, R54, R54 ;  /* 0x000000363636b220 */ /* 0x004fe40000400000 */
[----:B------:R-:W1:Y:S01]  /*92c0*/  MUFU.EX2 R50, R50 ;  /* 0x0000003200327308 */ /* 0x000e620000000800 */
[----:B------:R-:W-:-:S04]  /*92d0*/  FSETP.GEU.AND P3, PT, R68, -126, PT ;  /* 0xc2fc00004400780b */ /* 0x000fc80003f6e000 */
[----:B------:R-:W-:-:S03]  /*92e0*/  @!P6 FMUL R67, R67, 0.5 ;  /* 0x3f0000004343e820 */ /* 0x000fc60000400000 */
[----:B------:R-:W2:Y:S06]  /*92f0*/  MUFU.EX2 R52, R52 ;  /* 0x0000003400347308 */ /* 0x000eac0000000800 */
[----:B------:R-:W-:Y:S02]  /*9300*/  @!P3 FMUL R68, R68, 0.5 ;  /* 0x3f0000004444b820 */ /* 0x000fe40000400000 */
[----:B------:R-:W3:Y:S01]  /*9310*/  MUFU.EX2 R40, R67 ;  /* 0x0000004300287308 */ /* 0x000ee20000000800 */
[----:B-1----:R-:W-:Y:S01]  /*9320*/  @!P4 FMUL R50, R50, R50 ;  /* 0x000000323232c220 */ /* 0x002fe20000400000 */
[----:B------:R-:W-:Y:S01]  /*9330*/  FSETP.GEU.AND P4, PT, R41, -126, PT ;  /* 0xc2fc00002900780b */ /* 0x000fe20003f8e000 */
[----:B------:R-:W-:-:S02]  /*9340*/  WARPGROUP.DEPBAR.LE gsb0, 0x0 ;  /* 0x00008000000079c5 */ /* 0x000fc40000010000 */
[----:B------:R-:W-:Y:S01]  /*9350*/  WARPGROUP.ARRIVE ;  /* 0x00000000000079c5 */ /* 0x000fe20000000000 */
[----:B--2---:R-:W-:Y:S01]  /*9360*/  @!P5 FMUL R52, R52, R52 ;  /* 0x000000343434d220 */ /* 0x004fe20000400000 */
[----:B------:R-:W-:-:S08]  /*9370*/  FSETP.GEU.AND P5, PT, R55, -126, PT ;  /* 0xc2fc00003700780b */ /* 0x000fd00003fae000 */
[----:B------:R-:W-:Y:S01]  /*9380*/  @!P4 FMUL R41, R41, 0.5 ;  /* 0x3f0000002929c820 */ /* 0x000fe20000400000 */
[----:B------:R-:W-:Y:S01]  /*9390*/  HGMMA.64x32x16.F32.BF16 R168, R24, gdesc[UR8].tnspB, R168, gsb0 ;  /* 0x4060000818a87df0 */ /* 0x000fe200080018a8 */
[----:B------:R-:W-:Y:S01]  /*93a0*/  UMOV UR10, UR12 ;  /* 0x0000000c000a7c82 */ /* 0x000fe20008000000 */
[----:B------:R-:W-:Y:S01]  /*93b0*/  UMOV UR11, 0x80000020 ;  /* 0x80000020000b7882 */ /* 0x000fe20000000000 */
[----:B------:R-:W-:Y:S02]  /*93c0*/  UIADD3 UR12, UR6, 0x480, URZ ;  /* 0x00000480060c7890 */ /* 0x000fe4000fffe03f */
[----:B------:R-:W1:Y:S01]  /*93d0*/  MUFU.EX2 R41, R41 ;  /* 0x0000002900297308 */ /* 0x000e620000000800 */
[----:B---3--:R-:W-:Y:S01]  /*93e0*/  @!P6 FMUL R40, R40, R40 ;  /* 0x000000282828e220 */ /* 0x008fe20000400000 */
[----:B------:R-:W-:Y:S01]  /*93f0*/  FSETP.GEU.AND P6, PT, R71, -126, PT ;  /* 0xc2fc00004700780b */ /* 0x000fe20003fce000 */
[----:B------:R-:W-:-:S06]  /*9400*/  @!P5 FMUL R55, R55, 0.5 ;  /* 0x3f0000003737d820 */ /* 0x000fcc0000400000 */
[----:B------:R-:W2:Y:S06]  /*9410*/  MUFU.EX2 R55, R55 ;  /* 0x0000003700377308 */ /* 0x000eac0000000800 */
[----:B------:R-:W-:Y:S01]  /*9420*/  @!P6 FMUL R71, R71, 0.5 ;  /* 0x3f0000004747e820 */ /* 0x000fe20000400000 */
[----:B-1----:R-:W-:Y:S01]  /*9430*/  @!P4 FMUL R41, R41, R41 ;  /* 0x000000292929c220 */ /* 0x002fe20000400000 */
[----:B------:R-:W-:Y:S01]  /*9440*/  FSETP.GEU.AND P4, PT, R69, -126, PT ;  /* 0xc2fc00004500780b */ /* 0x000fe20003f8e000 */
[----:B--2---:R-:W-:-:S12]  /*9450*/  @!P5 FMUL R55, R55, R55 ;  /* 0x000000373737d220 */ /* 0x004fd80000400000 */
[----:B------:R-:W-:Y:S01]  /*9460*/  @!P4 FMUL R69, R69, 0.5 ;  /* 0x3f0000004545c820 */ /* 0x000fe20000400000 */
        /* <DEDUP_REMOVED lines=29> */
[----:B------:R-:W-:Y:S01]  /*9640*/  F2FP.BF16.F32.PACK_AB R24, R28, R39 ;  /* 0x000000271c18723e */ /* 0x000fe200000010ff */
[----:B------:R-:W-:Y:S01]  /*9650*/  FFMA R39, R70, UR60, -R211 ;  /* 0x0000003c46277c23 */ /* 0x000fe200080008d3 */
[----:B------:R-:W-:Y:S01]  /*9660*/  F2FP.BF16.F32.PACK_AB R25, R33, R42 ;  /* 0x0000002a2119723e */ /* 0x000fe200000010ff */
[----:B------:R-:W1:Y:S01]  /*9670*/  MUFU.EX2 R28, R71 ;  /* 0x00000047001c7308 */ /* 0x000e620000000800 */
[----:B------:R-:W-:Y:S02]  /*9680*/  F2FP.BF16.F32.PACK_AB R26, R29, R36 ;  /* 0x000000241d1a723e */ /* 0x000fe400000010ff */
[----:B------:R-:W-:-:S02]  /*9690*/  F2FP.BF16.F32.PACK_AB R27, R37, R34 ;  /* 0x00000022251b723e */ /* 0x000fc400000010ff */
[----:B------:R-:W-:Y:S02]  /*96a0*/  FSETP.GEU.AND P5, PT, R39, -126, PT ;  /* 0xc2fc00002700780b */ /* 0x000fe40003fae000 */
[----:B------:R-:W-:-:S06]  /*96b0*/  WARPGROUP.ARRIVE ;  /* 0x00000000000079c5 */ /* 0x000fcc0000000000 */
[----:B------:R-:W-:Y:S01]  /*96c0*/  HGMMA.64x32x16.F32.BF16 R184, R24, gdesc[UR24].tnspB, R184, gsb0 ;  /* 0x4060001818b87df0 */ /* 0x000fe200080018b8 */
[----:B------:R-:W-:Y:S01]  /*96d0*/  UMOV UR26, UR8 ;  /* 0x00000008001a7c82 */ /* 0x000fe20008000000 */
[----:B------:R-:W-:Y:S01]  /*96e0*/  UMOV UR27, 0x80000020 ;  /* 0x80000020001b7882 */ /* 0x000fe20000000000 */
[----:B------:R-:W-:Y:S01]  /*96f0*/  UIADD3 UR8, UR6, 0x100, URZ ;  /* 0x0000010006087890 */ /* 0x000fe2000fffe03f */
[----:B-1----:R-:W-:Y:S01]  /*9700*/  @!P6 FMUL R28, R28, R28 ;  /* 0x0000001c1c1ce220 */ /* 0x002fe20000400000 */
[----:B------:R-:W-:-:S06]  /*9710*/  @!P5 FMUL R39, R39, 0.5 ;  /* 0x3f0000002727d820 */ /* 0x000fcc0000400000 */
[----:B------:R-:W1:Y:S02]  /*9720*/  MUFU.EX2 R39, R39 ;  /* 0x0000002700277308 */ /* 0x000e640000000800 */
[----:B-1----:R-:W-:Y:S01]  /*9730*/  @!P5 FMUL R39, R39, R39 ;  /* 0x000000272727d220 */ /* 0x002fe20000400000 */
[----:B------:R-:W-:-:S13]  /*9740*/  FSETP.GEU.AND P5, PT, R57, -126, PT ;  /* 0xc2fc00003900780b */ /* 0x000fda0003fae000 */
[----:B------:R-:W-:-:S06]  /*9750*/  @!P5 FMUL R57, R57, 0.5 ;  /* 0x3f0000003939d820 */ /* 0x000fcc0000400000 */
[----:B------:R-:W1:Y:S01]  /*9760*/  MUFU.EX2 R57, R57 ;  /* 0x0000003900397308 */ /* 0x000e620000000800 */
[----:B------:R-:W-:Y:S02]  /*9770*/  WARPGROUP.DEPBAR.LE gsb0, 0x0 ;  /* 0x00008000000079c5 */ /* 0x000fe40000010000 */
[----:B------:R-:W-:-:S06]  /*9780*/  WARPGROUP.ARRIVE ;  /* 0x00000000000079c5 */ /* 0x000fcc0000000000 */
[----:B------:R-:W-:Y:S01]  /*9790*/  HGMMA.64x32x16.F32.BF16 R168, R24, gdesc[UR8].tnspB, R168, gsb0 ;  /* 0x4060000818a87df0 */ /* 0x000fe200080018a8 */
[----:B------:R-:W-:Y:S01]  /*97a0*/  UMOV UR10, UR12 ;  /* 0x0000000c000a7c82 */ /* 0x000fe20008000000 */
[----:B------:R-:W-:Y:S01]  /*97b0*/  UMOV UR11, 0x80000020 ;  /* 0x80000020000b7882 */ /* 0x000fe20000000000 */
[----:B------:R-:W-:Y:S01]  /*97c0*/  UIADD3 UR12, UR6, 0x4c0, URZ ;  /* 0x000004c0060c7890 */ /* 0x000fe2000fffe03f */
[----:B-1----:R-:W-:Y:S01]  /*97d0*/  @!P5 FMUL R57, R57, R57 ;  /* 0x000000393939d220 */ /* 0x002fe20000400000 */
[----:B------:R-:W-:-:S13]  /*97e0*/  FSETP.GEU.AND P5, PT, R78, -126, PT ;  /* 0xc2fc00004e00780b */ /* 0x000fda0003fae000 */
[----:B------:R-:W-:-:S06]  /*97f0*/  @!P5 FMUL R78, R78, 0.5 ;  /* 0x3f0000004e4ed820 */ /* 0x000fcc0000400000 */
[----:B------:R-:W1:Y:S02]  /*9800*/  MUFU.EX2 R78, R78 ;  /* 0x0000004e004e7308 */ /* 0x000e640000000800 */
[----:B-1----:R-:W-:Y:S01]  /*9810*/  @!P5 FMUL R78, R78, R78 ;  /* 0x0000004e4e4ed220 */ /* 0x002fe20000400000 */
[----:B------:R-:W-:Y:S01]  /*9820*/  FSETP.GEU.AND P5, PT, R82, -126, PT ;  /* 0xc2fc00005200780b */ /* 0x000fe20003fae000 */
[----:B------:R-:W-:Y:S02]  /*9830*/  WARPGROUP.DEPBAR.LE gsb0, 0x0 ;  /* 0x00008000000079c5 */ /* 0x000fe40000010000 */
[----:B------:R-:W-:-:S06]  /*9840*/  WARPGROUP.ARRIVE ;  /* 0x00000000000079c5 */ /* 0x000fcc0000000000 */
[----:B------:R-:W-:Y:S01]  /*9850*/  HGMMA.64x32x16.F32.BF16 R152, R24, gdesc[UR8].tnspB, R152, gsb0 ;  /* 0x4060000818987df0 */ /* 0x000fe20008001898 */
[----:B------:R-:W-:Y:S01]  /*9860*/  UMOV UR10, UR16 ;  /* 0x00000010000a7c82 */ /* 0x000fe20008000000 */
[----:B------:R-:W-:Y:S01]  /*9870*/  UMOV UR11, 0x80000020 ;  /* 0x80000020000b7882 */ /* 0x000fe20000000000 */
[----:B------:R-:W-:Y:S01]  /*9880*/  UIADD3 UR16, UR6, 0x6c0, URZ ;  /* 0x000006c006107890 */ /* 0x000fe2000fffe03f */
        /* <DEDUP_REMOVED lines=30> */
[----:B------:R-:W-:Y:S01]  /*9a70*/  FADD R25, R212, R31 ;  /* 0x0000001fd4197221 */ /* 0x000fe20000000000 */
[----:B------:R-:W-:Y:S01]  /*9a80*/  F2FP.BF16.F32.PACK_AB R24, R32, R35 ;  /* 0x000000232018723e */ /* 0x000fe200000010ff */
[----:B------:R-:W1:Y:S01]  /*9a90*/  MUFU.EX2 R31, R68 ;  /* 0x00000044001f7308 */ /* 0x000e620000000800 */
[----:B------:R-:W-:Y:S01]  /*9aa0*/  F2FP.BF16.F32.PACK_AB R26, R45, R38 ;  /* 0x000000262d1a723e */ /* 0x000fe200000010ff */
[----:B------:R-:W-:Y:S01]  /*9ab0*/  FADD R56, R25, R42 ;  /* 0x0000002a19387221 */ /* 0x000fe20000000000 */
[----:B------:R-:W-:Y:S01]  /*9ac0*/  F2FP.BF16.F32.PACK_AB R25, R12, R13 ;  /* 0x0000000d0c19723e */ /* 0x000fe200000010ff */
[----:B------:R-:W-:Y:S01]  /*9ad0*/  FADD R35, R60, R35 ;  /* 0x000000233c237221 */ /* 0x000fe20000000000 */
[----:B------:R-:W-:Y:S01]  /*9ae0*/  F2FP.BF16.F32.PACK_AB R27, R44, R47 ;  /* 0x0000002f2c1b723e */ /* 0x000fe200000010ff */
[----:B------:R-:W-:Y:S01]  /*9af0*/  FADD R59, R56, R33 ;  /* 0x00000021383b7221 */ /* 0x000fe20000000000 */
[----:B------:R-:W-:Y:S01]  /*9b00*/  FFMA R56, R75, UR60, -R211 ;  /* 0x0000003c4b387c23 */ /* 0x000fe200080008d3 */
[----:B------:R-:W2:Y:S01]  /*9b10*/  MUFU.EX2 R42, R69 ;  /* 0x00000045002a7308 */ /* 0x000ea20000000800 */
[----:B------:R-:W-:Y:S01]  /*9b20*/  WARPGROUP.ARRIVE ;  /* 0x00000000000079c5 */ /* 0x000fe20000000000 */
[----:B------:R-:W-:Y:S01]  /*9b30*/  FADD R34, R59, R34 ;  /* 0x000000223b227221 */ /* 0x000fe20000000000 */
[----:B------:R-:W-:Y:S01]  /*9b40*/  FADD R35, R35, R32 ;  /* 0x0000002023237221 */ /* 0x000fe20000000000 */
[----:B------:R-:W-:-:S02]  /*9b50*/  FSETP.GEU.AND P6, PT, R56, -126, PT ;  /* 0xc2fc00003800780b */ /* 0x000fc40003fce000 */
[----:B------:R-:W-:Y:S01]  /*9b60*/  FADD R34, R34, R37 ;  /* 0x0000002522227221 */ /* 0x000fe20000000000 */
[----:B------:R-:W-:Y:S01]  /*9b70*/  HGMMA.64x32x16.F32.BF16 R184, R24, gdesc[UR24].tnspB, R184, gsb0 ;  /* 0x4060001818b87df0 */ /* 0x000fe200080018b8 */
[----:B------:R-:W-:Y:S01]  /*9b80*/  UMOV UR26, UR8 ;  /* 0x00000008001a7c82 */ /* 0x000fe20008000000 */
[----:B------:R-:W-:Y:S01]  /*9b90*/  UMOV UR27, 0x80000020 ;  /* 0x80000020001b7882 */ /* 0x000fe20000000000 */
[----:B-1----:R-:W-:Y:S01]  /*9ba0*/  @!P3 FMUL R31, R31, R31 ;  /* 0x0000001f1f1fb220 */ /* 0x002fe20000400000 */
[----:B------:R-:W-:Y:S01]  /*9bb0*/  UIADD3 UR8, UR6, 0x140, URZ ;  /* 0x0000014006087890 */ /* 0x000fe2000fffe03f */
[----:B------:R-:W-:Y:S01]  /*9bc0*/  FSETP.GEU.AND P3, PT, R72, -126, PT ;  /* 0xc2fc00004800780b */ /* 0x000fe20003f6e000 */
[----:B------:R-:W-:Y:S01]  /*9bd0*/  FADD R13, R34, R13 ;  /* 0x0000000d220d7221 */ /* 0x000fe20000000000 */
[----:B------:R-:W-:Y:S01]  /*9be0*/  FADD R38, R35, R38 ;  /* 0x0000002623267221 */ /* 0x000fe20000000000 */
[----:B--2---:R-:W-:Y:S01]  /*9bf0*/  @!P4 FMUL R42, R42, R42 ;  /* 0x0000002a2a2ac220 */ /* 0x004fe20000400000 */
[----:B------:R-:W-:Y:S01]  /*9c00*/  FSETP.GEU.AND P4, PT, R73, -126, PT ;  /* 0xc2fc00004900780b */ /* 0x000fe20003f8e000 */
[----:B------:R-:W-:Y:S01]  /*9c10*/  @!P6 FMUL R56, R56, 0.5 ;  /* 0x3f0000003838e820 */ /* 0x000fe20000400000 */
[----:B------:R-:W-:Y:S01]  /*9c20*/  FADD R12, R13, R12 ;  /* 0x0000000c0d0c7221 */ /* 0x000fe20000000000 */
[----:B------:R-:W-:-:S03]  /*9c30*/  FADD R38, R38, R45 ;  /* 0x0000002d26267221 */ /* 0x000fc60000000000 */
[----:B------:R-:W-:-:S03]  /*9c40*/  FADD R47, R12, R47 ;  /* 0x0000002f0c2f7221 */ /* 0x000fc60000000000 */
[----:B------:R-:W-:Y:S01]  /*9c50*/  @!P3 FMUL R72, R72, 0.5 ;  /* 0x3f0000004848b820 */ /* 0x000fe20000400000 */
[----:B------:R-:W1:Y:S01]  /*9c60*/  MUFU.EX2 R56, R56 ;  /* 0x0000003800387308 */ /* 0x000e620000000800 */
[----:B------:R-:W-:Y:S02]  /*9c70*/  FADD R47, R47, R44 ;  /* 0x0000002c2f2f7221 */ /* 0x000fe40000000000 */
[----:B------:R-:W-:-:S05]  /*9c80*/  @!P4 FMUL R73, R73, 0.5 ;  /* 0x3f0000004949c820 */ /* 0x000fca0000400000 */
[----:B------:R-:W2:Y:S08]  /*9c90*/  MUFU.EX2 R33, R72 ;  /* 0x0000004800217308 */ /* 0x000eb00000000800 */
[----:B------:R-:W3:Y:S01]  /*9ca0*/  MUFU.EX2 R36, R73 ;  /* 0x0000004900247308 */ /* 0x000ee20000000800 */
[----:B-1----:R-:W-:Y:S01]  /*9cb0*/  @!P6 FMUL R56, R56, R56 ;  /* 0x000000383838e220 */ /* 0x002fe20000400000 */
[----:B------:R-:W-:Y:S01]  /*9cc0*/  FSETP.GEU.AND P6, PT, R79, -126, PT ;  /* 0xc2fc00004f00780b */ /* 0x000fe20003fce000 */
[----:B--2---:R-:W-:Y:S01]  /*9cd0*/  @!P3 FMUL R33, R33, R33 ;  /* 0x000000212121b220 */ /* 0x004fe20000400000 */
[----:B------:R-:W-:Y:S01]  /*9ce0*/  FSETP.GEU.AND P3, PT, R58, -126, PT ;  /* 0xc2fc00003a00780b */ /* 0x000fe20003f6e000 */
[----:B------:R-:W-:-:S02]  /*9cf0*/  WARPGROUP.DEPBAR.LE gsb0, 0x0 ;  /* 0x00008000000079c5 */ /* 0x000fc40000010000 */
[----:B------:R-:W-:Y:S01]  /*9d00*/  WARPGROUP.ARRIVE ;  /* 0x00000000000079c5 */ /* 0x000fe20000000000 */
[----:B---3--:R-:W-:Y:S01]  /*9d10*/  @!P4 FMUL R36, R36, R36 ;  /* 0x000000242424c220 */ /* 0x008fe20000400000 */
[----:B------:R-:W-:-:S06]  /*9d20*/  FSETP.GEU.AND P4, PT, R77, -126, PT ;  /* 0xc2fc00004d00780b */ /* 0x000fcc0003f8e000 */
[----:B------:R-:W-:Y:S01]  /*9d30*/  @!P6 FMUL R79, R79, 0.5 ;  /* 0x3f0000004f4fe820 */ /* 0x000fe20000400000 */
[----:B------:R-:W-:Y:S01]  /*9d40*/  HGMMA.64x32x16.F32.BF16 R168, R24, gdesc[UR8].tnspB, R168, gsb0 ;  /* 0x4060000818a87df0 */ /* 0x000fe200080018a8 */
[----:B------:R-:W-:Y:S01]  /*9d50*/  UMOV UR10, UR12 ;  /* 0x0000000c000a7c82 */ /* 0x000fe20008000000 */
[----:B------:R-:W-:Y:S01]  /*9d60*/  UMOV UR11, 0x80000020 ;  /* 0x80000020000b7882 */ /* 0x000fe20000000000 */
[----:B------:R-:W-:Y:S01]  /*9d70*/  UIADD3 UR12, UR6, 0x500, URZ ;  /* 0x00000500060c7890 */ /* 0x000fe2000fffe03f */
[----:B------:R-:W-:Y:S01]  /*9d80*/  @!P3 FMUL R58, R58, 0.5 ;  /* 0x3f0000003a3ab820 */ /* 0x000fe20000400000 */
[----:B------:R-:W1:Y:S01]  /*9d90*/  MUFU.EX2 R79, R79 ;  /* 0x0000004f004f7308 */ /* 0x000e620000000800 */
[----:B------:R-:W-:-:S07]  /*9da0*/  @!P4 FMUL R77, R77, 0.5 ;  /* 0x3f0000004d4dc820 */ /* 0x000fce0000400000 */
[----:B------:R-:W2:Y:S08]  /*9db0*/  MUFU.EX2 R58, R58 ;  /* 0x0000003a003a7308 */ /* 0x000eb00000000800 */
[----:B------:R-:W3:Y:S01]  /*9dc0*/  MUFU.EX2 R77, R77 ;  /* 0x0000004d004d7308 */ /* 0x000ee20000000800 */
[----:B-1----:R-:W-:Y:S01]  /*9dd0*/  @!P6 FMUL R79, R79, R79 ;  /* 0x0000004f4f4fe220 */ /* 0x002fe20000400000 */
[----:B------:R-:W-:Y:S01]  /*9de0*/  FSETP.GEU.AND P6, PT, R83, -126, PT ;  /* 0xc2fc00005300780b */ /* 0x000fe20003fce000 */
[----:B--2---:R-:W-:Y:S01]  /*9df0*/  @!P3 FMUL R58, R58, R58 ;  /* 0x0000003a3a3ab220 */ /* 0x004fe20000400000 */
[----:B------:R-:W-:-:S11]  /*9e00*/  FSETP.GEU.AND P3, PT, R80, -126, PT ;  /* 0xc2fc00005000780b */ /* 0x000fd60003f6e000 */
[----:B------:R-:W-:Y:S01]  /*9e10*/  @!P6 FMUL R83, R83, 0.5 ;  /* 0x3f0000005353e820 */ /* 0x000fe20000400000 */
[----:B---3--:R-:W-:Y:S01]  /*9e20*/  @!P4 FMUL R77, R77, R77 ;  /* 0x0000004d4d4dc220 */ /* 0x008fe20000400000 */
[----:B------:R-:W-:-:S04]  /*9e30*/  FSETP.GEU.AND P4, PT, R81, -126, PT ;  /* 0xc2fc00005100780b */ /* 0x000fc80003f8e000 */
[----:B------:R-:W1:Y:S01]  /*9e40*/  MUFU.EX2 R83, R83 ;  /* 0x0000005300537308 */ /* 0x000e620000000800 */
[----:B------:R-:W-:Y:S01]  /*9e50*/  @!P3 FMUL R80, R80, 0.5 ;  /* 0x3f0000005050b820 */ /* 0x000fe20000400000 */
[----:B------:R-:W-:Y:S02]  /*9e60*/  WARPGROUP.DEPBAR.LE gsb0, 0x0 ;  /* 0x00008000000079c5 */ /* 0x000fe40000010000 */
[----:B------:R-:W-:-:S05]  /*9e70*/  WARPGROUP.ARRIVE ;  /* 0x00000000000079c5 */ /* 0x000fca0000000000 */
[----:B------:R-:W-:Y:S01]  /*9e80*/  @!P4 FMUL R81, R81, 0.5 ;  /* 0x3f0000005151c820 */ /* 0x000fe20000400000 */
[----:B------:R-:W2:Y:S01]  /*9e90*/  MUFU.EX2 R80, R80 ;  /* 0x0000005000507308 */ /* 0x000ea20000000800 */
[----:B------:R-:W-:Y:S01]  /*9ea0*/  HGMMA.64x32x16.F32.BF16 R152, R24, gdesc[UR8].tnspB, R152, gsb0 ;  /* 0x4060000818987df0 */ /* 0x000fe20008001898 */
[----:B------:R-:W-:Y:S01]  /*9eb0*/  UMOV UR10, UR16 ;  /* 0x00000010000a7c82 */ /* 0x000fe20008000000 */
[----:B------:R-:W-:Y:S01]  /*9ec0*/  UMOV UR11, 0x80000020 ;  /* 0x80000020000b7882 */ /* 0x000fe20000000000 */
[----:B------:R-:W-:-:S04]  /*9ed0*/  UIADD3 UR16, UR6, 0x700, URZ ;  /* 0x0000070006107890 */ /* 0x000fc8000fffe03f */
[----:B------:R-:W3:Y:S01]  /*9ee0*/  MUFU.EX2 R81, R81 ;  /* 0x0000005100517308 */ /* 0x000ee20000000800 */
[----:B-1----:R-:W-:Y:S01]  /*9ef0*/  @!P6 FMUL R83, R83, R83 ;  /* 0x000000535353e220 */ /* 0x002fe20000400000 */
[----:B------:R-:W-:Y:S01]  /*9f00*/  FSETP.GEU.AND P6, PT, R87, -126, PT ;  /* 0xc2fc00005700780b */ /* 0x000fe20003fce000 */
[----:B--2---:R-:W-:Y:S01]  /*9f10*/  @!P3 FMUL R80, R80, R80 ;  /* 0x000000505050b220 */ /* 0x004fe20000400000 */
[----:B------:R-:W-:-:S11]  /*9f20*/  FSETP.GEU.AND P3, PT, R84, -126, PT ;  /* 0xc2fc00005400780b */ /* 0x000fd60003f6e000 */
[----:B------:R-:W-:Y:S01]  /*9f30*/  @!P6 FMUL R87, R87, 0.5 ;  /* 0x3f0000005757e820 */ /* 0x000fe20000400000 */
[----:B---3--:R-:W-:Y:S01]  /*9f40*/  @!P4 FMUL R81, R81, R81 ;  /* 0x000000515151c220 */ /* 0x008fe20000400000 */
[----:B------:R-:W-:Y:S02]  /*9f50*/  FSETP.GEU.AND P4, PT, R30, -126, PT ;  /* 0xc2fc00001e00780b */ /* 0x000fe40003f8e000 */
[----:B------:R-:W1:Y:S01]  /*9f60*/  MUFU.EX2 R12, R87 ;  /* 0x00000057000c7308 */ /* 0x000e620000000800 */
[----:B------:R-:W-:-:S07]  /*9f70*/  @!P3 FMUL R84, R84, 0.5 ;  /* 0x3f0000005454b820 */ /* 0x000fce0000400000 */
[----:B------:R-:W2:Y:S03]  /*9f80*/  MUFU.EX2 R84, R84 ;  /* 0x0000005400547308 */ /* 0x000ea60000000800 */
[----:B------:R-:W-:Y:S01]  /*9f90*/  @!P4 FMUL R30, R30, 0.5 ;  /* 0x3f0000001e1ec820 */ /* 0x000fe20000400000 */
[----:B-1----:R-:W-:-:S04]  /*9fa0*/  @!P6 FMUL R12, R12, R12 ;  /* 0x0000000c0c0ce220 */ /* 0x002fc80000400000 */
[----:B------:R-:W1:Y:S01]  /*9fb0*/  MUFU.EX2 R13, R30 ;  /* 0x0000001e000d7308 */ /* 0x000e620000000800 */
[----:B------:R-:W-:Y:S02]  /*9fc0*/  WARPGROUP.DEPBAR.LE gsb0, 0x0 ;  /* 0x00008000000079c5 */ /* 0x000fe40000010000 */
[----:B------:R-:W-:Y:S01]  /*9fd0*/  WARPGROUP.ARRIVE ;  /* 0x00000000000079c5 */ /* 0x000fe20000000000 */
[----:B--2---:R-:W-:Y:S01]  /*9fe0*/  @!P3 FMUL R84, R84, R84 ;  /* 0x000000545454b220 */ /* 0x004fe20000400000 */
[----:B------:R-:W-:-:S04]  /*9ff0*/  ISETP.NE.AND P3, PT, R6, 0x4, PT ;  /* 0x000000040600780c */ /* 0x000fc80003f65270 */
[----:B------:R-:W-:Y:S01]  /*a000*/  HGMMA.64x32x16.F32.BF16 R136, R24, gdesc[UR8].tnspB, R136, gsb0 ;  /* 0x4060000818887df0 */ /* 0x000fe20008001888 */
[----:B------:R-:W-:Y:S01]  /*a010*/  UMOV UR10, UR20 ;  /* 0x00000014000a7c82 */ /* 0x000fe20008000000 */
[----:B------:R-:W-:Y:S01]  /*a020*/  UMOV UR11, 0x80000020 ;  /* 0x80000020000b7882 */ /* 0x000fe20000000000 */
[----:B------:R-:W-:Y:S01]  /*a030*/  UIADD3 UR20, UR6, 0xb00, URZ ;  /* 0x00000b0006147890 */ /* 0x000fe2000fffe03f */
[----:B-1----:R-:W-:Y:S01]  /*a040*/  @!P4 FMUL R13, R13, R13 ;  /* 0x0000000d0d0dc220 */ /* 0x002fe20000400000 */
[----:B------:R-:W-:Y:S02]  /*a050*/  SEL R6, R6, RZ, P3 ;  /* 0x000000ff06067207 */ /* 0x000fe40001800000 */
[----:B------:R-:W-:-:S04]  /*a060*/  ISETP.NE.AND P4, PT, R15, 0x4, PT ;  /* 0x000000040f00780c */ /* 0x000fc80003f85270 */
[----:B------:R-:W-:Y:S01]  /*a070*/  SEL R15, R15, RZ, P4 ;  /* 0x000000ff0f0f7207 */ /* 0x000fe20002000000 */
        /* <DEDUP_REMOVED lines=27> */
[----:B------:R-:W-:Y:S02]  /*a230*/  FADD R52, R49, R52 ;  /* 0x0000003431347221 */ /* 0x000fe40000000000 */
[----:B------:R-:W-:Y:S02]  /*a240*/  FADD R51, R51, R50 ;  /* 0x0000003233337221 */ /* 0x000fe40000000000 */
[----:B------:R-:W-:Y:S01]  /*a250*/  FADD R52, R52, R53 ;  /* 0x0000003534347221 */ /* 0x000fe20000000000 */
[----:B------:R-:W-:Y:S01]  /*a260*/  HGMMA.64x32x16.F32.BF16 R184, R24, gdesc[UR24].tnspB, R184, gsb0 ;  /* 0x4060001818b87df0 */ /* 0x000fe200080018b8 */
[----:B------:R-:W-:Y:S01]  /*a270*/  UMOV UR26, UR8 ;  /* 0x00000008001a7c82 */ /* 0x000fe20008000000 */
[----:B------:R-:W-:Y:S01]  /*a280*/  UMOV UR27, 0x80000020 ;  /* 0x80000020001b7882 */ /* 0x000fe20000000000 */
[----:B------:R-:W-:Y:S01]  /*a290*/  UIADD3 UR8, UR6, 0x180, URZ ;  /* 0x0000018006087890 */ /* 0x000fe2000fffe03f */
        /* <DEDUP_REMOVED lines=101> */
[----:B------:R-:W-:Y:S02]  /*a8f0*/  FADD R33, R33, R80 ;  /* 0x0000005021217221 */ /* 0x000fe40000000000 */
[----:B------:R-:W-:-:S02]  /*a900*/  FADD R57, R57, R82 ;  /* 0x0000005239397221 */ /* 0x000fc40000000000 */
[----:B------:R-:W-:Y:S02]  /*a910*/  FADD R33, R33, R81 ;  /* 0x0000005121217221 */ /* 0x000fe40000000000 */
[----:B------:R-:W-:Y:S02]  /*a920*/  FADD R57, R57, R83 ;  /* 0x0000005339397221 */ /* 0x000fe40000000000 */
[----:B------:R-:W-:Y:S02]  /*a930*/  FADD R33, R33, R84 ;  /* 0x0000005421217221 */ /* 0x000fe40000000000 */
        /* <DEDUP_REMOVED lines=36> */
[----:B------:R-:W-:Y:S01]  /*ab80*/  F2FP.BF16.F32.PACK_AB R26, R13, R84 ;  /* 0x000000540d1a723e */ /* 0x000fe200000010ff */
[----:B------:R-:W-:Y:S01]  /*ab90*/  FADD R13, R33, R13 ;  /* 0x0000000d210d7221 */ /* 0x000fe20000000000 */
[----:B------:R-:W-:Y:S01]  /*aba0*/  F2FP.BF16.F32.PACK_AB R27, R12, R86 ;  /* 0x000000560c1b723e */ /* 0x000fe200000010ff */
[----:B------:R-:W-:-:S03]  /*abb0*/  FADD R12, R57, R12 ;  /* 0x0000000c390c7221 */ /* 0x000fc60000000000 */
        /* <DEDUP_REMOVED lines=18> */
[----:B------:R-:W-:Y:S03]  /*ace0*/  HGMMA.64x32x16.F32.BF16 R136, R24, gdesc[UR16].tnspB, R136, gsb0 ;  /* 0x4060001018887df0 */ /* 0x000fe60008001888 */
        /* <DEDUP_REMOVED lines=12> */
[C---:B------:R-:W-:Y:S01]  /*adb0*/  IMAD R24, R6.reuse, 0x8, R11 ;  /* 0x0000000806187824 */ /* 0x040fe200078e020b */
[----:B------:R-:W-:-:S04]  /*adc0*/  IADD3 R6, R6, 0x1, RZ ;  /* 0x0000000106067810 */ /* 0x000fc80007ffe0ff */
[----:B------:R-:W-:Y:S02]  /*add0*/  PRMT R24, RZ, 0x654, R24 ;  /* 0x00000654ff187816 */ /* 0x000fe40000000018 */
[C---:B------:R-:W-:Y:S02]  /*ade0*/  ISETP.NE.AND P3, PT, R6.reuse, 0x4, PT ;  /* 0x000000040600780c */ /* 0x040fe40003f65270 */
[----:B------:R1:W-:Y:S02]  /*adf0*/  SYNCS.ARRIVE.TRANS64.RED.A1T0 RZ, [R24+URZ], RZ ;  /* 0x000000ff18ff79a7 */ /* 0x0003e4000810043f */
[----:B------:R-:W-:Y:S02]  /*ae00*/  SEL R6, R6, RZ, P3 ;  /* 0x000000ff06067207 */ /* 0x000fe40001800000 */
[----:B-1----:R-:W-:-:S04]  /*ae10*/  SEL R24, RZ, 0x1, P4 ;  /* 0x00000001ff187807 */ /* 0x002fc80002000000 */
[----:B------:R-:W-:Y:S01]  /*ae20*/  LOP3.LUT R3, R3, R24, RZ, 0x3c, !PT ;  /* 0x0000001803037212 */ /* 0x000fe200078e3cff */
[----:B------:R-:W-:Y:S06]  /*ae30*/  @P2 BRA `(.L_x_31) ;  /* 0x00000004000c2947 */ /* 0x000fec0003800000 */
[----:B------:R-:W-:Y:S01]  /*ae40*/  ISETP.LT.OR P2, PT, R7, 0x1, !P0 ;  /* 0x000000010700780c */ /* 0x000fe20004741670 */
[----:B------:R-:W-:-:S12]  /*ae50*/  BSSY B0, `(.L_x_32) ;  /* 0x0000040000007945 */ /* 0x000fd80003800000 */
[----:B------:R-:W-:Y:S05]  /*ae60*/  @P2 BRA `(.L_x_33) ;  /* 0x0000000000f82947 */ /* 0x000fea0003800000 */
[----:B------:R-:W-:Y:S01]  /*ae70*/  IMAD R24, R5, 0x8, R2 ;  /* 0x0000000805187824 */ /* 0x000fe200078e0202 */
[----:B------:R-:W-:Y:S02]  /*ae80*/  SHF.L.U32 R25, R4, 0x1f, RZ ;  /* 0x0000001f04197819 */ /* 0x000fe400000006ff */
[----:B------:R-:W-:Y:S02]  /*ae90*/  ISETP.NE.AND P3, PT, R0, RZ, PT ;  /* 0x000000ff0000720c */ /* 0x000fe40003f65270 */
[----:B------:R-:W1:Y:S02]  /*aea0*/  SYNCS.PHASECHK.TRANS64.TRYWAIT P2, [R24+URZ+0x3f020], R25 ;  /* 0x03f02019180075a7 */ /* 0x000e64000804017f */
[----:B-1----:R-:W-:Y:S09]  /*aeb0*/  @!P2 BRA `(.L_x_34) ;  /* 0x000000880024a947 */ /* 0x002ff20003800000 */
.L_x_93:
[----:B------:R-:W-:Y:S05]  /*aec0*/  @P3 BRA `(.L_x_35) ;  /* 0x0000000000143947 */ /* 0x000fea0003800000 */
[----:B------:R-:W-:Y:S02]  /*aed0*/  LOP3.LUT P2, RZ, R16, 0x1f, RZ, 0xc0, !PT ;  /* 0x0000001f10ff7812 */ /* 0x000fe4000784c0ff */
[----:B-1----:R-:W-:-:S04]  /*aee0*/  MOV R25, 0xe000 ;  /* 0x0000e00000197802 */ /* 0x002fc80000000f00 */
[----:B------:R2:W-:Y:S07]  /*aef0*/  SYNCS.ARRIVE.TRANS64 RZ, [R24+URZ+0x3f000], R25 ;  /* 0x03f0001918ff79a7 */ /* 0x0005ee000800003f */
[----:B------:R-:W-:Y:S05]  /*af00*/  @!P2 BRA `(.L_x_35) ;  /* 0x000000000004a947 */ /* 0x000fea0003800000 */
[----:B------:R-:W-:Y:S01]  /*af10*/  BPT.TRAP 0x1 ;  /* 0x000000040000795c */ /* 0x000fe20000300000 */
.L_x_35:
        /* <DEDUP_REMOVED lines=11> */
[----:B------:R-:W-:Y:S01]  /*afd0*/  UMOV UR26, 0x20 ;  /* 0x00000020001a7882 */ /* 0x000fe20000000000 */
[----:B------:R-:W-:Y:S01]  /*afe0*/  UMOV UR28, UR36 ;  /* 0x00000024001c7c82 */ /* 0x000fe20008000000 */
[----:B------:R-:W-:Y:S01]  /*aff0*/  UMOV UR29, UR37 ;  /* 0x00000025001d7c82 */ /* 0x000fe20008000000 */
[----:B------:R-:W-:Y:S01]  /*b000*/  USHF.L.U32 UR35, UR35, 0x7, URZ ;  /* 0x0000000723237899 */ /* 0x000fe2000800063f */
[C---:B------:R-:W-:Y:S01]  /*b010*/  ISETP.NE.AND P2, PT, R5.reuse, 0x4, PT ;  /* 0x000000040500780c */ /* 0x040fe20003f45270 */
[----:B------:R-:W-:Y:S01]  /*b020*/  UIADD3 UR33, UR33, 0x3f000, URZ ;  /* 0x0003f00021217890 */ /* 0x000fe2000fffe03f */
[----:B------:R-:W-:Y:S01]  /*b030*/  VIADD R8, R8, 0x1 ;  /* 0x0000000108087836 */ /* 0x000fe20000000000 */
        /* <DEDUP_REMOVED lines=33> */
.L_x_33:
[----:B------:R-:W-:Y:S05]  /*b250*/  BSYNC B0 ;  /* 0x0000000000007941 */ /* 0x000fea0003800000 */
.L_x_32:
[----:B------:R-:W-:-:S07]  /*b260*/  IADD3 R7, R7, -0x1, RZ ;  /* 0xffffffff07077810 */ /* 0x000fce0007ffe0ff */
.L_x_31:
[----:B------:R-:W-:Y:S01]  /*b270*/  IADD3 R10, R10, 0x80, RZ ;  /* 0x000000800a0a7810 */ /* 0x000fe20007ffe0ff */
[----:B------:R-:W-:Y:S01]  /*b280*/  IMAD.MOV.U32 R213, RZ, RZ, R17 ;  /* 0x000000ffffd57224 */ /* 0x000fe200078e0011 */
[----:B------:R-:W-:Y:S01]  /*b290*/  MOV R211, R14 ;  /* 0x0000000e00d37202 */ /* 0x000fe20000000f00 */
[----:B------:R-:W-:Y:S06]  /*b2a0*/  @P1 BRA `(.L_x_36) ;  /* 0xffffffb4001c1947 */ /* 0x000fec000383ffff */
.L_x_24:
[----:B------:R-:W-:-:S13]  /*b2b0*/  ISETP.GE.AND P1, PT, R210, 0x1, PT ;  /* 0x00000001d200780c */ /* 0x000fda0003f26270 */
[----:B------:R-:W-:Y:S05]  /*b2c0*/  @!P1 BRA `(.L_x_37) ;  /* 0x00000058006c9947 */ /* 0x000fea0003800000 */
[----:B------:R-:W-:Y:S01]  /*b2d0*/  MOV R214, R17 ;  /* 0x0000001100d67202 */ /* 0x000fe20000000f00 */
[----:B------:R-:W-:Y:S01]  /*b2e0*/  IMAD.MOV.U32 R212, RZ, RZ, R14 ;  /* 0x000000ffffd47224 */ /* 0x000fe200078e000e */
[----:B------:R-:W-:-:S07]  /*b2f0*/  LOP3.LUT R211, R16, 0x1f, RZ, 0xc0, !PT ;  /* 0x0000001f10d37812 */ /* 0x000fce00078ec0ff */
.L_x_50:
[----:B------:R-:W-:Y:S01]  /*b300*/  LEA R17, R15, R2, 0x3 ;  /* 0x000000020f117211 */ /* 0x000fe200078e18ff */
[----:B------:R-:W-:Y:S05]  /*b310*/  YIELD ;  /* 0x0000000000007946 */ /* 0x000fea0003800000 */
[----:B------:R-:W-:-:S04]  /*b320*/  SHF.L.U32 R14, R3, 0x1f, RZ ;  /* 0x0000001f030e7819 */ /* 0x000fc800000006ff */
[----:B------:R-:W1:Y:S02]  /*b330*/  SYNCS.PHASECHK.TRANS64.TRYWAIT P1, [R17+URZ+0x3f000], R14 ;  /* 0x03f0000e110075a7 */ /* 0x000e64000802017f */
[----:B-1----:R-:W-:Y:S05]  /*b340*/  @!P1 BRA `(.L_x_38) ;  /* 0x0000008400149947 */ /* 0x002fea0003800000 */
.L_x_94:
[----:B------:R-:W-:Y:S05]  /*b350*/  WARPSYNC.ALL ;  /* 0x0000000000007948 */ /* 0x000fea0003800000 */
[----:B------:R-:W-:Y:S01]  /*b360*/  MOV R216, UR14 ;  /* 0x0000000e00d87c02 */ /* 0x000fe20008000f00 */
[----:B------:R-:W-:Y:S01]  /*b370*/  IMAD.MOV.U32 R217, RZ, RZ, -0x7fffffe0 ;  /* 0x80000020ffd97424 */ /* 0x000fe200078e00ff */
[----:B------:R-:W-:Y:S01]  /*b380*/  R2UR UR8, R208 ;  /* 0x00000000d00872ca */ /* 0x000fe200000e0000 */
[----:B------:R-:W-:Y:S01]  /*b390*/  WARPGROUP.ARRIVE ;  /* 0x00000000000079c5 */ /* 0x000fe20000000000 */
[----:B------:R-:W-:Y:S01]  /*b3a0*/  R2UR UR9, R209 ;  /* 0x00000000d10972ca */ /* 0x000fe200000e0000 */
[----:B------:R-:W-:Y:S01]  /*b3b0*/  IMAD R216, R15, 0xe00, R216 ;  /* 0x00000e000fd87824 */ /* 0x000fe200078e02d8 */
[----:B------:R-:W-:-:S02]  /*b3c0*/  R2UR UR11, R217 ;  /* 0x00000000d90b72ca */ /* 0x000fc400000e0000 */
[----:B------:R-:W-:Y:S02]  /*b3d0*/  MOV R219, 0x80000020 ;  /* 0x8000002000db7802 */ /* 0x000fe40000000f00 */
[C---:B------:R-:W-:Y:S02]  /*b3e0*/  R2UR UR10, R216.reuse ;  /* 0x00000000d80a72ca */ /* 0x040fe400000e0000 */
[----:B------:R-:W-:Y:S02]  /*b3f0*/  IADD3 R218, R216, 0x2, RZ ;  /* 0x00000002d8da7810 */ /* 0x000fe40007ffe0ff */
[----:B------:R-:W-:Y:S02]  /*b400*/  MOV R217, 0x80000020 ;  /* 0x8000002000d97802 */ /* 0x000fe40000000f00 */
[----:B------:R-:W-:Y:S02]  /*b410*/  ISETP.NE.AND P1, PT, R9, RZ, PT ;  /* 0x000000ff0900720c */ /* 0x000fe40003f25270 */
[----:B------:R-:W-:-:S05]  /*b420*/  R2UR UR7, R217 ;  /* 0x00000000d90772ca */ /* 0x000fca00000e0000 */
[----:B------:R-:W-:Y:S01]  /*b430*/  HGMMA.64x128x16.F32.BF16 R24, gdesc[UR8], RZ, !UPT, gsb0 ;  /* 0x01e00000081879f0 */ /* 0x000fe2000c0018ff */
[----:B------:R-:W-:Y:S01]  /*b440*/  R2UR UR10, R218 ;  /* 0x00000000da0a72ca */ /* 0x000fe200000e0000 */
[----:B------:R-:W-:Y:S01]  /*b450*/  VIADD R218, R216, 0x200 ;  /* 0x00000200d8da7836 */ /* 0x000fe20000000000 */
[----:B------:R-:W-:Y:S02]  /*b460*/  R2UR UR11, R219 ;  /* 0x00000000db0b72ca */ /* 0x000fe400000e0000 */
[----:B------:R-:W-:Y:S02]  /*b470*/  R2UR UR8, R206 ;  /* 0x00000000ce0872ca */ /* 0x000fe400000e0000 */
[----:B------:R-:W-:Y:S02]  /*b480*/  R2UR UR9, R207 ;  /* 0x00000000cf0972ca */ /* 0x000fe400000e0000 */
[----:B------:R-:W-:Y:S01]  /*b490*/  MOV R219, 0x80000020 ;  /* 0x8000002000db7802 */ /* 0x000fe20000000f00 */
[----:B------:R-:W-:-:S02]  /*b4a0*/  WARPGROUP.DEPBAR.LE gsb0, 0x0 ;  /* 0x00008000000079c5 */ /* 0x000fc40000010000 */
[----:B------:R-:W-:-:S08]  /*b4b0*/  WARPGROUP.ARRIVE ;  /* 0x00000000000079c5 */ /* 0x000fd00000000000 */
[----:B------:R-:W-:Y:S01]  /*b4c0*/  HGMMA.64x128x16.F32.BF16 R24, gdesc[UR8], R24, gsb0 ;  /* 0x01e00000081879f0 */ /* 0x000fe20008001818 */
[----:B------:R-:W-:Y:S02]  /*b4d0*/  R2UR UR10, R218 ;  /* 0x00000000da0a72ca */ /* 0x000fe400000e0000 */
[----:B------:R-:W-:Y:S01]  /*b4e0*/  R2UR UR11, R219 ;  /* 0x00000000db0b72ca */ /* 0x000fe200000e0000 */
[----:B------:R-:W-:Y:S01]  /*b4f0*/  IMAD.MOV.U32 R219, RZ, RZ, -0x7fffffe0 ;  /* 0x80000020ffdb7424 */ /* 0x000fe200078e00ff */
[----:B------:R-:W-:Y:S02]  /*b500*/  R2UR UR8, R204 ;  /* 0x00000000cc0872ca */ /* 0x000fe400000e0000 */
[----:B------:R-:W-:Y:S02]  /*b510*/  R2UR UR9, R205 ;  /* 0x00000000cd0972ca */ /* 0x000fe400000e0000 */
[----:B------:R-:W-:Y:S01]  /*b520*/  IADD3 R218, R216, 0x202, RZ ;  /* 0x00000202d8da7810 */ /* 0x000fe20007ffe0ff */
[----:B------:R-:W-:-:S02]  /*b530*/  WARPGROUP.DEPBAR.LE gsb0, 0x0 ;  /* 0x00008000000079c5 */ /* 0x000fc40000010000 */
[----:B------:R-:W-:-:S08]  /*b540*/  WARPGROUP.ARRIVE ;  /* 0x00000000000079c5 */ /* 0x000fd00000000000 */
[----:B------:R-:W-:Y:S01]  /*b550*/  HGMMA.64x128x16.F32.BF16 R24, gdesc[UR8], R24, gsb0 ;  /* 0x01e00000081879f0 */ /* 0x000fe20008001818 */
[----:B------:R-:W-:Y:S02]  /*b560*/  R2UR UR10, R218 ;  /* 0x00000000da0a72ca */ /* 0x000fe400000e0000 */
[----:B------:R-:W-:Y:S02]  /*b570*/  R2UR UR11, R219 ;  /* 0x00000000db0b72ca */ /* 0x000fe400000e0000 */
[----:B------:R-:W-:Y:S02]  /*b580*/  R2UR UR8, R202 ;  /* 0x00000000ca0872ca */ /* 0x000fe400000e0000 */
[----:B------:R-:W-:Y:S02]  /*b590*/  R2UR UR9, R203 ;  /* 0x00000000cb0972ca */ /* 0x000fe400000e0000 */
[----:B------:R-:W-:Y:S02]  /*b5a0*/  IADD3 R218, R216, 0x400, RZ ;  /* 0x00000400d8da7810 */ /* 0x000fe40007ffe0ff */
[----:B------:R-:W-:Y:S01]  /*b5b0*/  MOV R219, 0x80000020 ;  /* 0x8000002000db7802 */ /* 0x000fe20000000f00 */
[----:B------:R-:W-:-:S02]  /*b5c0*/  WARPGROUP.DEPBAR.LE gsb0, 0x0 ;  /* 0x00008000000079c5 */ /* 0x000fc40000010000 */
[----:B------:R-:W-:-:S06]  /*b5d0*/  WARPGROUP.ARRIVE ;  /* 0x00000000000079c5 */ /* 0x000fcc0000000000 */
[----:B------:R-:W-:Y:S01]  /*b5e0*/  HGMMA.64x128x16.F32.BF16 R24, gdesc[UR8], R24, gsb0 ;  /* 0x01e00000081879f0 */ /* 0x000fe20008001818 */
        /* <DEDUP_REMOVED lines=36> */
[----:B------:R-:W-:Y:S01]  /*b830*/  R2UR UR10, R218 ;  /* 0x00000000da0a72ca */ /* 0x000fe200000e0000 */
[----:B------:R-:W-:Y:S01]  /*b840*/  UMOV UR8, UR56 ;  /* 0x0000003800087c82 */ /* 0x000fe20008000000 */
[----:B------:R-:W-:Y:S01]  /*b850*/  R2UR UR11, R219 ;  /* 0x00000000db0b72ca */ /* 0x000fe200000e0000 */
[----:B------:R-:W-:Y:S01]  /*b860*/  UMOV UR9, UR57 ;  /* 0x0000003900097c82 */ /* 0x000fe20008000000 */
[----:B------:R-:W-:Y:S01]  /*b870*/  IMAD.MOV.U32 R219, RZ, RZ, -0x7fffffe0 ;  /* 0x80000020ffdb7424 */ /* 0x000fe200078e00ff */
[----:B------:R-:W-:Y:S01]  /*b880*/  IADD3 R218, R216, 0x802, RZ ;  /* 0x00000802d8da7810 */ /* 0x000fe20007ffe0ff */
[----:B------:R-:W-:Y:S02]  /*b890*/  WARPGROUP.DEPBAR.LE gsb0, 0x0 ;  /* 0x00008000000079c5 */ /* 0x000fe40000010000 */
[----:B------:R-:W-:-:S07]  /*b8a0*/  WARPGROUP.ARRIVE ;  /* 0x00000000000079c5 */ /* 0x000fce0000000000 */
[----:B------:R-:W-:Y:S01]  /*b8b0*/  HGMMA.64x128x16.F32.BF16 R24, gdesc[UR8], R24, gsb0 ;  /* 0x01e00000081879f0 */ /* 0x000fe20008001818 */
[----:B------:R-:W-:Y:S01]  /*b8c0*/  R2UR UR10, R218 ;  /* 0x00000000da0a72ca */ /* 0x000fe200000e0000 */
[----:B------:R-:W-:Y:S01]  /*b8d0*/  UMOV UR8, UR52 ;  /* 0x0000003400087c82 */ /* 0x000fe20008000000 */
[----:B------:R-:W-:Y:S01]  /*b8e0*/  R2UR UR11, R219 ;  /* 0x00000000db0b72ca */ /* 0x000fe200000e0000 */
[----:B------:R-:W-:Y:S01]  /*b8f0*/  UMOV UR9, UR53 ;  /* 0x0000003500097c82 */ /* 0x000fe20008000000 */
[----:B------:R-:W-:Y:S02]  /*b900*/  IADD3 R218, R216, 0xa00, RZ ;  /* 0x00000a00d8da7810 */ /* 0x000fe40007ffe0ff */
[----:B------:R-:W-:Y:S01]  /*b910*/  MOV R219, 0x80000020 ;  /* 0x8000002000db7802 */ /* 0x000fe20000000f00 */
[----:B------:R-:W-:Y:S02]  /*b920*/  WARPGROUP.DEPBAR.LE gsb0, 0x0 ;  /* 0x00008000000079c5 */ /* 0x000fe40000010000 */
[----:B------:R-:W-:-:S06]  /*b930*/  WARPGROUP.ARRIVE ;  /* 0x00000000000079c5 */ /* 0x000fcc0000000000 */
[----:B------:R-:W-:Y:S01]  /*b940*/  HGMMA.64x128x16.F32.BF16 R24, gdesc[UR8], R24, gsb0 ;  /* 0x01e00000081879f0 */ /* 0x000fe20008001818 */
[----:B------:R-:W-:Y:S01]  /*b950*/  R2UR UR10, R218 ;  /* 0x00000000da0a72ca */ /* 0x000fe200000e0000 */
[----:B------:R-:W-:Y:S01]  /*b960*/  UMOV UR8, UR48 ;  /* 0x0000003000087c82 */ /* 0x000fe20008000000 */
[----:B------:R-:W-:Y:S01]  /*b970*/  R2UR UR11, R219 ;  /* 0x00000000db0b72ca */ /* 0x000fe200000e0000 */
[----:B------:R-:W-:Y:S01]  /*b980*/  UMOV UR9, UR49 ;  /* 0x0000003100097c82 */ /* 0x000fe20008000000 */
[----:B------:R-:W-:Y:S01]  /*b990*/  VIADD R218, R216, 0xa02 ;  /* 0x00000a02d8da7836 */ /* 0x000fe20000000000 */
[----:B------:R-:W-:Y:S01]  /*b9a0*/  MOV R219, 0x80000020 ;  /* 0x8000002000db7802 */ /* 0x000fe20000000f00 */
[----:B------:R-:W-:Y:S02]  /*b9b0*/  WARPGROUP.DEPBAR.LE gsb0, 0x0 ;  /* 0x00008000000079c5 */ /* 0x000fe40000010000 */
[----:B------:R-:W-:-:S07]  /*b9c0*/  WARPGROUP.ARRIVE ;  /* 0x00000000000079c5 */ /* 0x000fce0000000000 */
[----:B------:R-:W-:Y:S01]  /*b9d0*/  HGMMA.64x128x16.F32.BF16 R24, gdesc[UR8], R24, gsb0 ;  /* 0x01e00000081879f0 */ /* 0x000fe20008001818 */
[----:B------:R-:W-:Y:S01]  /*b9e0*/  R2UR UR10, R218 ;  /* 0x00000000da0a72ca */ /* 0x000fe200000e0000 */
[----:B------:R-:W-:Y:S01]  /*b9f0*/  UMOV UR8, UR44 ;  /* 0x0000002c00087c82 */ /* 0x000fe20008000000 */
[----:B------:R-:W-:Y:S01]  /*ba00*/  R2UR UR11, R219 ;  /* 0x00000000db0b72ca */ /* 0x000fe200000e0000 */
[----:B------:R-:W-:Y:S01]  /*ba10*/  UMOV UR9, UR45 ;  /* 0x0000002d00097c82 */ /* 0x000fe20008000000 */
[----:B------:R-:W-:Y:S01]  /*ba20*/  IMAD.MOV.U32 R219, RZ, RZ, -0x7fffffe0 ;  /* 0x80000020ffdb7424 */ /* 0x000fe200078e00ff */
[C---:B------:R-:W-:Y:S02]  /*ba30*/  IADD3 R218, R216.reuse, 0xc00, RZ ;  /* 0x00000c00d8da7810 */ /* 0x040fe40007ffe0ff */
[----:B------:R-:W-:-:S04]  /*ba40*/  IADD3 R216, R216, 0xc02, RZ ;  /* 0x00000c02d8d87810 */ /* 0x000fc80007ffe0ff */
[----:B------:R-:W-:Y:S01]  /*ba50*/  R2UR UR6, R216 ;  /* 0x00000000d80672ca */ /* 0x000fe200000e0000 */
[----:B------:R-:W-:Y:S02]  /*ba60*/  WARPGROUP.DEPBAR.LE gsb0, 0x0 ;  /* 0x00008000000079c5 */ /* 0x000fe40000010000 */
[----:B------:R-:W-:-:S06]  /*ba70*/  WARPGROUP.ARRIVE ;  /* 0x00000000000079c5 */ /* 0x000fcc0000000000 */
[----:B------:R-:W-:Y:S01]  /*ba80*/  HGMMA.64x128x16.F32.BF16 R24, gdesc[UR8], R24, gsb0 ;  /* 0x01e00000081879f0 */ /* 0x000fe20008001818 */
[----:B------:R-:W-:Y:S01]  /*ba90*/  R2UR UR10, R218 ;  /* 0x00000000da0a72ca */ /* 0x000fe200000e0000 */
[----:B------:R-:W-:Y:S01]  /*baa0*/  UMOV UR8, UR40 ;  /* 0x0000002800087c82 */ /* 0x000fe20008000000 */
[----:B------:R-:W-:Y:S01]  /*bab0*/  R2UR UR11, R219 ;  /* 0x00000000db0b72ca */ /* 0x000fe200000e0000 */
[----:B------:R-:W-:Y:S01]  /*bac0*/  UMOV UR9, UR41 ;  /* 0x0000002900097c82 */ /* 0x000fe20008000000 */
[----:B------:R-:W-:Y:S02]  /*bad0*/  WARPGROUP.DEPBAR.LE gsb0, 0x0 ;  /* 0x00008000000079c5 */ /* 0x000fe40000010000 */
[----:B------:R-:W-:-:S09]  /*bae0*/  WARPGROUP.ARRIVE ;  /* 0x00000000000079c5 */ /* 0x000fd20000000000 */
        /* <DEDUP_REMOVED lines=8> */
[----:B-1----:R-:W-:Y:S01]  /*bb70*/  IMAD R14, R5, 0x8, R2 ;  /* 0x00000008050e7824 */ /* 0x002fe200078e0202 */
[----:B------:R-:W-:Y:S02]  /*bb80*/  SHF.L.U32 R17, R4, 0x1f, RZ ;  /* 0x0000001f04117819 */ /* 0x000fe400000006ff */
[----:B------:R-:W-:Y:S02]  /*bb90*/  ISETP.NE.AND P3, PT, R0, RZ, PT ;  /* 0x000000ff0000720c */ /* 0x000fe40003f65270 */
[----:B------:R-:W1:Y:S02]  /*bba0*/  SYNCS.PHASECHK.TRANS64.TRYWAIT P2, [R14+URZ+0x3f020], R17 ;  /* 0x03f020110e0075a7 */ /* 0x000e64000804017f */
[----:B-1----:R-:W-:Y:S09]  /*bbb0*/  @!P2 BRA `(.L_x_41) ;  /* 0x0000007c000ca947 */ /* 0x002ff20003800000 */
.L_x_95:
[----:B------:R-:W-:Y:S05]  /*bbc0*/  @P3 BRA `(.L_x_42) ;  /* 0x0000000000143947 */ /* 0x000fea0003800000 */
[----:B------:R-:W-:Y:S02]  /*bbd0*/  ISETP.NE.AND P2, PT, R211, RZ, PT ;  /* 0x000000ffd300720c */ /* 0x000fe40003f45270 */
[----:B-1----:R-:W-:-:S04]  /*bbe0*/  MOV R17, 0xe000 ;  /* 0x0000e00000117802 */ /* 0x002fc80000000f00 */
[----:B------:R2:W-:Y:S07]  /*bbf0*/  SYNCS.ARRIVE.TRANS64 RZ, [R14+URZ+0x3f000], R17 ;  /* 0x03f000110eff79a7 */ /* 0x0005ee000800003f */
[----:B------:R-:W-:Y:S05]  /*bc00*/  @!P2 BRA `(.L_x_42) ;  /* 0x000000000004a947 */ /* 0x000fea0003800000 */
[----:B------:R-:W-:Y:S01]  /*bc10*/  BPT.TRAP 0x1 ;  /* 0x000000040000795c */ /* 0x000fe20000300000 */
.L_x_42:
        /* <DEDUP_REMOVED lines=14> */
[----:B------:R-:W-:Y:S01]  /*bd00*/  UIADD3 UR33, UR33, 0x3f000, URZ ;  /* 0x0003f00021217890 */ /* 0x000fe2000fffe03f */
[----:B------:R-:W-:Y:S01]  /*bd10*/  ISETP.NE.AND P2, PT, R5, 0x4, PT ;  /* 0x000000040500780c */ /* 0x000fe20003f45270 */
[----:B------:R-:W-:-:S02]  /*bd20*/  USHF.L.U32 UR35, UR35, 0x7, URZ ;  /* 0x0000000723237899 */ /* 0x000fc4000800063f */
        /* <DEDUP_REMOVED lines=32> */
[----:B--2---:R-:W-:Y:S01]  /*bf30*/  NOP ;  /* 0x0000000000007918 */ /* 0x004fe20000000000 */
.L_x_40:
[----:B------:R-:W-:-:S07]  /*bf40*/  VIADD R7, R7, 0xffffffff ;  /* 0xffffffff07077836 */ /* 0x000fce0000000000 */
.L_x_39:
[----:B------:R-:W-:Y:S01]  /*bf50*/  IADD3 R15, R15, 0x1, RZ ;  /* 0x000000010f0f7810 */ /* 0x000fe20007ffe0ff */
[----:B------:R-:W-:Y:S05]  /*bf60*/  WARPSYNC.ALL ;  /* 0x0000000000007948 */ /* 0x000fea0003800000 */
[----:B------:R-:W-:-:S04]  /*bf70*/  ISETP.NE.AND P2, PT, R15, 0x4, PT ;  /* 0x000000040f00780c */ /* 0x000fc80003f45270 */
[----:B-1----:R-:W-:Y:S02]  /*bf80*/  SEL R14, RZ, 0x1, P2 ;  /* 0x00000001ff0e7807 */ /* 0x002fe40001000000 */
[----:B------:R-:W-:Y:S02]  /*bf90*/  SEL R15, R15, RZ, P2 ;  /* 0x000000ff0f0f7207 */ /* 0x000fe40001000000 */
[----:B------:R-:W-:Y:S02]  /*bfa0*/  LOP3.LUT R3, R3, R14, RZ, 0x3c, !PT ;  /* 0x0000000e03037212 */ /* 0x000fe400078e3cff */
[C---:B------:R-:W-:Y:S01]  /*bfb0*/  IADD3 R14, R10.reuse, 0x1, RZ ;  /* 0x000000010a0e7810 */ /* 0x040fe20007ffe0ff */
[C---:B------:R-:W-:Y:S01]  /*bfc0*/  VIADD R17, R10.reuse, 0x8 ;  /* 0x000000080a117836 */ /* 0x040fe20000000000 */
[----:B------:R-:W-:Y:S01]  /*bfd0*/  IADD3 R213, R10, 0x9, RZ ;  /* 0x000000090ad57810 */ /* 0x000fe20007ffe0ff */
[----:B------:R-:W-:Y:S01]  /*bfe0*/  BSSY B0, `(.L_x_43) ;  /* 0x00000cf000007945 */ /* 0x000fe20003800000 */
[----:B------:R-:W-:-:S02]  /*bff0*/  ISETP.GE.AND P2, PT, R14, UR23, PT ;  /* 0x000000170e007c0c */ /* 0x000fc4000bf46270 */
[C---:B------:R-:W-:Y:S02]  /*c000*/  IADD3 R14, R10.reuse, 0x10, RZ ;  /* 0x000000100a0e7810 */ /* 0x040fe40007ffe0ff */
[----:B------:R-:W-:Y:S02]  /*c010*/  ISETP.GE.AND P4, PT, R10, UR23, PT ;  /* 0x000000170a007c0c */ /* 0x000fe4000bf86270 */
[----:B------:R-:W-:Y:S01]  /*c020*/  ISETP.GE.AND P5, PT, R14, UR23, PT ;  /* 0x000000170e007c0c */ /* 0x000fe2000bfa6270 */
[C---:B------:R-:W-:Y:S01]  /*c030*/  VIADD R14, R10.reuse, 0x11 ;  /* 0x000000110a0e7836 */ /* 0x040fe20000000000 */
[----:B------:R-:W-:Y:S02]  /*c040*/  ISETP.GE.AND P3, PT, R17, UR23, PT ;  /* 0x0000001711007c0c */ /* 0x000fe4000bf66270 */
[----:B------:R-:W-:Y:S02]  /*c050*/  IADD3 R17, R10, 0x18, RZ ;  /* 0x000000180a117810 */ /* 0x000fe40007ffe0ff */
[----:B------:R-:W-:-:S02]  /*c060*/  ISETP.GE.AND P6, PT, R213, UR23, PT ;  /* 0x00000017d5007c0c */ /* 0x000fc4000bfc6270 */
[----:B------:R-:W-:Y:S02]  /*c070*/  FSEL R215, R24, -INF , !P4 ;  /* 0xff80000018d77808 */ /* 0x000fe40006000000 */
[----:B------:R-:W-:Y:S02]  /*c080*/  FSEL R213, R26, -INF , !P4 ;  /* 0xff8000001ad57808 */ /* 0x000fe40006000000 */
[----:B------:R-:W-:Y:S02]  /*c090*/  ISETP.GE.AND P4, PT, R14, UR23, PT ;  /* 0x000000170e007c0c */ /* 0x000fe4000bf86270 */
[----:B------:R-:W-:Y:S02]  /*c0a0*/  FSEL R218, R25, -INF , !P2 ;  /* 0xff80000019da7808 */ /* 0x000fe40005000000 */
[----:B------:R-:W-:Y:S02]  /*c0b0*/  FSEL R27, R27, -INF , !P2 ;  /* 0xff8000001b1b7808 */ /* 0x000fe40005000000 */
[----:B------:R-:W-:Y:S01]  /*c0c0*/  ISETP.GE.AND P2, PT, R17, UR23, PT ;  /* 0x0000001711007c0c */ /* 0x000fe2000bf46270 */
[C---:B------:R-:W-:Y:S01]  /*c0d0*/  VIADD R17, R10.reuse, 0x20 ;  /* 0x000000200a117836 */ /* 0x040fe20000000000 */
[----:B------:R-:W-:-:S02]  /*c0e0*/  IADD3 R14, R10, 0x19, RZ ;  /* 0x000000190a0e7810 */ /* 0x000fc40007ffe0ff */
[----:B------:R-:W-:Y:S02]  /*c0f0*/  FSEL R28, R28, -INF , !P3 ;  /* 0xff8000001c1c7808 */ /* 0x000fe40005800000 */
[----:B------:R-:W-:Y:S02]  /*c100*/  FSEL R24, R30, -INF , !P3 ;  /* 0xff8000001e187808 */ /* 0x000fe40005800000 */
[----:B------:R-:W-:Y:S02]  /*c110*/  ISETP.GE.AND P3, PT, R14, UR23, PT ;  /* 0x000000170e007c0c */ /* 0x000fe4000bf66270 */
[----:B------:R-:W-:Y:S02]  /*c120*/  FSEL R30, R29, -INF , !P6 ;  /* 0xff8000001d1e7808 */ /* 0x000fe40007000000 */
[----:B------:R-:W-:Y:S02]  /*c130*/  FSEL R25, R31, -INF , !P6 ;  /* 0xff8000001f197808 */ /* 0x000fe40007000000 */
[----:B------:R-:W-:-:S02]  /*c140*/  IADD3 R14, R10, 0x21, RZ ;  /* 0x000000210a0e7810 */ /* 0x000fc40007ffe0ff */
[----:B------:R-:W-:Y:S02]  /*c150*/  ISETP.GE.AND P6, PT, R17, UR23, PT ;  /* 0x0000001711007c0c */ /* 0x000fe4000bfc6270 */
[----:B------:R-:W-:Y:S02]  /*c160*/  IADD3 R17, R10, 0x28, RZ ;  /* 0x000000280a117810 */ /* 0x000fe40007ffe0ff */
[----:B------:R-:W-:Y:S02]  /*c170*/  FSEL R31, R32, -INF , !P5 ;  /* 0xff800000201f7808 */ /* 0x000fe40006800000 */
[----:B------:R-:W-:Y:S02]  /*c180*/  FSEL R26, R34, -INF , !P5 ;  /* 0xff800000221a7808 */ /* 0x000fe40006800000 */
[----:B------:R-:W-:Y:S01]  /*c190*/  ISETP.GE.AND P5, PT, R14, UR23, PT ;  /* 0x000000170e007c0c */ /* 0x000fe2000bfa6270 */
[----:B------:R-:W-:Y:S01]  /*c1a0*/  VIADD R14, R10, 0x29 ;  /* 0x000000290a0e7836 */ /* 0x000fe20000000000 */
[----:B------:R-:W-:-:S02]  /*c1b0*/  FSEL R34, R33, -INF , !P4 ;  /* 0xff80000021227808 */ /* 0x000fc40006000000 */
[----:B------:R-:W-:Y:S02]  /*c1c0*/  FSEL R29, R35, -INF , !P4 ;  /* 0xff800000231d7808 */ /* 0x000fe40006000000 */
[----:B------:R-:W-:Y:S02]  /*c1d0*/  ISETP.GE.AND P4, PT, R17, UR23, PT ;  /* 0x0000001711007c0c */ /* 0x000fe4000bf86270 */
[----:B------:R-:W-:Y:S02]  /*c1e0*/  IADD3 R17, R10, 0x30, RZ ;  /* 0x000000300a117810 */ /* 0x000fe40007ffe0ff */
[----:B------:R-:W-:Y:S02]  /*c1f0*/  FSEL R35, R36, -INF , !P2 ;  /* 0xff80000024237808 */ /* 0x000fe40005000000 */
[----:B------:R-:W-:Y:S02]  /*c200*/  FSEL R32, R38, -INF , !P2 ;  /* 0xff80000026207808 */ /* 0x000fe40005000000 */
[----:B------:R-:W-:-:S02]  /*c210*/  ISETP.GE.AND P2, PT, R14, UR23, PT ;  /* 0x000000170e007c0c */ /* 0x000fc4000bf46270 */
[----:B------:R-:W-:Y:S02]  /*c220*/  FSEL R38, R37, -INF , !P3 ;  /* 0xff80000025267808 */ /* 0x000fe40005800000 */
[----:B------:R-:W-:Y:S02]  /*c230*/  FSEL R33, R39, -INF , !P3 ;  /* 0xff80000027217808 */ /* 0x000fe40005800000 */
[----:B------:R-:W-:Y:S01]  /*c240*/  ISETP.GE.AND P3, PT, R17, UR23, PT ;  /* 0x0000001711007c0c */ /* 0x000fe2000bf66270 */
[C---:B------:R-:W-:Y:S01]  /*c250*/  VIADD R17, R10.reuse, 0x38 ;  /* 0x000000380a117836 */ /* 0x040fe20000000000 */
[----:B------:R-:W-:Y:S02]  /*c260*/  IADD3 R14, R10, 0x31, RZ ;  /* 0x000000310a0e7810 */ /* 0x000fe40007ffe0ff */
[----:B------:R-:W-:Y:S02]  /*c270*/  FSEL R40, R40, -INF , !P6 ;  /* 0xff80000028287808 */ /* 0x000fe40007000000 */
[----:B------:R-:W-:-:S02]  /*c280*/  FSEL R42, R42, -INF , !P6 ;  /* 0xff8000002a2a7808 */ /* 0x000fc40007000000 */
[----:B------:R-:W-:Y:S02]  /*c290*/  ISETP.GE.AND P6, PT, R14, UR23, PT ;  /* 0x000000170e007c0c */ /* 0x000fe4000bfc6270 */
[----:B------:R-:W-:Y:S02]  /*c2a0*/  FSEL R41, R41, -INF , !P5 ;  /* 0xff80000029297808 */ /* 0x000fe40006800000 */
[----:B------:R-:W-:Y:S02]  /*c2b0*/  FSEL R43, R43, -INF , !P5 ;  /* 0xff8000002b2b7808 */ /* 0x000fe40006800000 */
[C---:B------:R-:W-:Y:S02]  /*c2c0*/  IADD3 R14, R10.reuse, 0x39, RZ ;  /* 0x000000390a0e7810 */ /* 0x040fe40007ffe0ff */
[----:B------:R-:W-:Y:S02]  /*c2d0*/  ISETP.GE.AND P5, PT, R17, UR23, PT ;  /* 0x0000001711007c0c */ /* 0x000fe4000bfa6270 */
[----:B------:R-:W-:-:S02]  /*c2e0*/  IADD3 R17, R10, 0x40, RZ ;  /* 0x000000400a117810 */ /* 0x000fc40007ffe0ff */
[----:B------:R-:W-:Y:S02]  /*c2f0*/  FSEL R39, R44, -INF , !P4 ;  /* 0xff8000002c277808 */ /* 0x000fe40006000000 */
[----:B------:R-:W-:Y:S02]  /*c300*/  FSEL R36, R46, -INF , !P4 ;  /* 0xff8000002e247808 */ /* 0x000fe40006000000 */
[----:B------:R-:W-:Y:S01]  /*c310*/  ISETP.GE.AND P4, PT, R14, UR23, PT ;  /* 0x000000170e007c0c */ /* 0x000fe2000bf86270 */
[----:B------:R-:W-:Y:S01]  /*c320*/  VIADD R14, R10, 0x41 ;  /* 0x000000410a0e7836 */ /* 0x000fe20000000000 */
[----:B------:R-:W-:Y:S02]  /*c330*/  FSEL R46, R45, -INF , !P2 ;  /* 0xff8000002d2e7808 */ /* 0x000fe40005000000 */
[----:B------:R-:W-:Y:S02]  /*c340*/  FSEL R37, R47, -INF , !P2 ;  /* 0xff8000002f257808 */ /* 0x000fe40005000000 */
[----:B------:R-:W-:-:S02]  /*c350*/  ISETP.GE.AND P2, PT, R17, UR23, PT ;  /* 0x0000001711007c0c */ /* 0x000fc4000bf46270 */
[----:B------:R-:W-:Y:S02]  /*c360*/  IADD3 R17, R10, 0x48, RZ ;  /* 0x000000480a117810 */ /* 0x000fe40007ffe0ff */
[----:B------:R-:W-:Y:S02]  /*c370*/  FSEL R48, R48, -INF , !P3 ;  /* 0xff80000030307808 */ /* 0x000fe40005800000 */
[----:B------:R-:W-:Y:S02]  /*c380*/  FSEL R44, R50, -INF , !P3 ;  /* 0xff800000322c7808 */ /* 0x000fe40005800000 */
[----:B------:R-:W-:Y:S02]  /*c390*/  ISETP.GE.AND P3, PT, R14, UR23, PT ;  /* 0x000000170e007c0c */ /* 0x000fe4000bf66270 */
[----:B------:R-:W-:Y:S02]  /*c3a0*/  FSEL R49, R49, -INF , !P6 ;  /* 0xff80000031317808 */ /* 0x000fe40007000000 */
[----:B------:R-:W-:-:S02]  /*c3b0*/  FSEL R45, R51, -INF , !P6 ;  /* 0xff800000332d7808 */ /* 0x000fc40007000000 */
[----:B------:R-:W-:Y:S02]  /*c3c0*/  ISETP.GE.AND P6, PT, R17, UR23, PT ;  /* 0x0000001711007c0c */ /* 0x000fe4000bfc6270 */
[----:B------:R-:W-:Y:S02]  /*c3d0*/  FMNMX R14, R213, R212, !PT ;  /* 0x000000d4d50e7209 */ /* 0x000fe40007800000 */
[----:B------:R-:W-:Y:S02]  /*c3e0*/  FMNMX R17, R215, R214, !PT ;  /* 0x000000d6d7117209 */ /* 0x000fe40007800000 */
[----:B------:R-:W-:Y:S02]  /*c3f0*/  FMNMX R47, R27, R14, !PT ;  /* 0x0000000e1b2f7209 */ /* 0x000fe40007800000 */
[----:B------:R-:W-:Y:S02]  /*c400*/  IADD3 R50, R10, 0x49, RZ ;  /* 0x000000490a327810 */ /* 0x000fe40007ffe0ff */
[----:B------:R-:W-:-:S02]  /*c410*/  FMNMX R17, R218, R17, !PT ;  /* 0x00000011da117209 */ /* 0x000fc40007800000 */
[----:B------:R-:W-:Y:S02]  /*c420*/  FSEL R52, R52, -INF , !P5 ;  /* 0xff80000034347808 */ /* 0x000fe40006800000 */
[----:B------:R-:W-:Y:S02]  /*c430*/  FSEL R54, R54, -INF , !P5 ;  /* 0xff80000036367808 */ /* 0x000fe40006800000 */
[----:B------:R-:W-:Y:S02]  /*c440*/  FMNMX R14, R24, R47, !PT ;  /* 0x0000002f180e7209 */ /* 0x000fe40007800000 */
[----:B------:R-:W-:Y:S01]  /*c450*/  ISETP.GE.AND P5, PT, R50, UR23, PT ;  /* 0x0000001732007c0c */ /* 0x000fe2000bfa6270 */
[----:B------:R-:W-:Y:S01]  /*c460*/  VIADD R50, R10, 0x50 ;  /* 0x000000500a327836 */ /* 0x000fe20000000000 */
[----:B------:R-:W-:Y:S02]  /*c470*/  FMNMX R17, R28, R17, !PT ;  /* 0x000000111c117209 */ /* 0x000fe40007800000 */
[----:B------:R-:W-:-:S02]  /*c480*/  FMNMX R51, R25, R14, !PT ;  /* 0x0000000e19337209 */ /* 0x000fc40007800000 */
[----:B------:R-:W-:Y:S02]  /*c490*/  FSEL R47, R53, -INF , !P4 ;  /* 0xff800000352f7808 */ /* 0x000fe40006000000 */
[----:B------:R-:W-:Y:S02]  /*c4a0*/  FMNMX R14, R30, R17, !PT ;  /* 0x000000111e0e7209 */ /* 0x000fe40007800000 */
[----:B------:R-:W-:Y:S02]  /*c4b0*/  FSEL R53, R55, -INF , !P4 ;  /* 0xff80000037357808 */ /* 0x000fe40006000000 */
[----:B------:R-:W-:Y:S02]  /*c4c0*/  ISETP.GE.AND P4, PT, R50, UR23, PT ;  /* 0x0000001732007c0c */ /* 0x000fe4000bf86270 */
[----:B------:R-:W-:Y:S02]  /*c4d0*/  FMNMX R50, R26, R51, !PT ;  /* 0x000000331a327209 */ /* 0x000fe40007800000 */
[----:B------:R-:W-:-:S02]  /*c4e0*/  FMNMX R17, R31, R14, !PT ;  /* 0x0000000e1f117209 */ /* 0x000fc40007800000 */
[----:B------:R-:W-:Y:S02]  /*c4f0*/  FMNMX R51, R29, R50, !PT ;  /* 0x000000321d337209 */ /* 0x000fe40007800000 */
[----:B------:R-:W-:Y:S02]  /*c500*/  FMNMX R14, R34, R17, !PT ;  /* 0x00000011220e7209 */ /* 0x000fe40007800000 */
[----:B------:R-:W-:Y:S02]  /*c510*/  FSEL R55, R56, -INF , !P2 ;  /* 0xff80000038377808 */ /* 0x000fe40005000000 */
[----:B------:R-:W-:Y:S02]  /*c520*/  FMNMX R56, R32, R51, !PT ;  /* 0x0000003320387209 */ /* 0x000fe40007800000 */
[----:B------:R-:W-:Y:S02]  /*c530*/  FMNMX R17, R35, R14, !PT ;  /* 0x0000000e23117209 */ /* 0x000fe40007800000 */
[----:B------:R-:W-:-:S02]  /*c540*/  FMNMX R51, R33, R56, !PT ;  /* 0x0000003821337209 */ /* 0x000fc40007800000 */
[----:B------:R-:W-:Y:S02]  /*c550*/  FMNMX R17, R38, R17, !PT ;  /* 0x0000001126117209 */ /* 0x000fe40007800000 */
[----:B------:R-:W-:Y:S02]  /*c560*/  FMNMX R56, R42, R51, !PT ;  /* 0x000000332a387209 */ /* 0x000fe40007800000 */
[----:B------:R-:W-:Y:S02]  /*c570*/  FMNMX R14, R40, R17, !PT ;  /* 0x00000011280e7209 */ /* 0x000fe40007800000 */
[----:B------:R-:W-:Y:S02]  /*c580*/  FMNMX R17, R43, R56, !PT ;  /* 0x000000382b117209 */ /* 0x000fe40007800000 */
[----:B------:R-:W-:Y:S01]  /*c590*/  FSEL R50, R57, -INF , !P3 ;  /* 0xff80000039327808 */ /* 0x000fe20005800000 */
[----:B------:R-:W-:Y:S01]  /*c5a0*/  VIADD R57, R10, 0x59 ;  /* 0x000000590a397836 */ /* 0x000fe20000000000 */
[----:B------:R-:W-:-:S02]  /*c5b0*/  FMNMX R14, R41, R14, !PT ;  /* 0x0000000e290e7209 */ /* 0x000fc40007800000 */
[----:B------:R-:W-:Y:S02]  /*c5c0*/  FMNMX R56, R36, R17, !PT ;  /* 0x0000001124387209 */ /* 0x000fe40007800000 */
[----:B------:R-:W-:Y:S02]  /*c5d0*/  FMNMX R17, R39, R14, !PT ;  /* 0x0000000e27117209 */ /* 0x000fe40007800000 */
[----:B------:R-:W-:Y:S02]  /*c5e0*/  FSEL R51, R60, -INF , !P6 ;  /* 0xff8000003c337808 */ /* 0x000fe40007000000 */
[----:B------:R-:W-:Y:S02]  /*c5f0*/  FSEL R62, R62, -INF , !P6 ;  /* 0xff8000003e3e7808 */ /* 0x000fe40007000000 */
[----:B------:R-:W-:Y:S02]  /*c600*/  ISETP.GE.AND P6, PT, R57, UR23, PT ;  /* 0x0000001739007c0c */ /* 0x000fe4000bfc6270 */
        /* <DEDUP_REMOVED lines=8> */
[----:B------:R-:W-:Y:S02]  /*c690*/  IADD3 R217, R10, 0x51, RZ ;  /* 0x000000510ad97810 */ /* 0x000fe40007ffe0ff */
[----:B------:R-:W-:Y:S02]  /*c6a0*/  FSEL R216, R58, -INF , !P2 ;  /* 0xff8000003ad87808 */ /* 0x000fe40005000000 */
[----:B------:R-:W-:Y:S02]  /*c6b0*/  FMNMX R17, R53, R56, !PT ;  /* 0x0000003835117209 */ /* 0x000fe40007800000 */
[----:B------:R-:W-:Y:S02]  /*c6c0*/  FMNMX R14, R47, R14, !PT ;  /* 0x0000000e2f0e7209 */ /* 0x000fe40007800000 */
[----:B------:R-:W-:-:S02]  /*c6d0*/  ISETP.GE.AND P2, PT, R217, UR23, PT ;  /* 0x00000017d9007c0c */ /* 0x000fc4000bf46270 */
[----:B------:R-:W-:Y:S01]  /*c6e0*/  FSEL R217, R59, -INF , !P3 ;  /* 0xff8000003bd97808 */ /* 0x000fe20005800000 */
[----:B------:R-:W-:Y:S01]  /*c6f0*/  IMAD R59, R6, 0x8, R11 ;  /* 0x00000008063b7824 */ /* 0x000fe200078e020b */
[----:B------:R-:W-:Y:S02]  /*c700*/  FMNMX R56, R216, R17, !PT ;  /* 0x00000011d8387209 */ /* 0x000fe40007800000 */
[----:B------:R-:W-:Y:S02]  /*c710*/  FMNMX R17, R55, R14, !PT ;  /* 0x0000000e37117209 */ /* 0x000fe40007800000 */
[----:B------:R-:W-:Y:S02]  /*c720*/  FMNMX R57, R217, R56, !PT ;  /* 0x00000038d9397209 */ /* 0x000fe40007800000 */
[----:B------:R-:W-:Y:S02]  /*c730*/  FMNMX R14, R50, R17, !PT ;  /* 0x00000011320e7209 */ /* 0x000fe40007800000 */
[----:B------:R-:W-:-:S02]  /*c740*/  IADD3 R58, R10, 0x58, RZ ;  /* 0x000000580a3a7810 */ /* 0x000fc40007ffe0ff */
[----:B------:R-:W-:Y:S02]  /*c750*/  FSEL R63, R63, -INF , !P5 ;  /* 0xff8000003f3f7808 */ /* 0x000fe40006800000 */
[----:B------:R-:W-:Y:S02]  /*c760*/  FMNMX R56, R62, R57, !PT ;  /* 0x000000393e387209 */ /* 0x000fe40007800000 */
[----:B------:R-:W-:Y:S02]  /*c770*/  FSEL R230, R61, -INF , !P5 ;  /* 0xff8000003de67808 */ /* 0x000fe40006800000 */
[----:B------:R-:W-:Y:S02]  /*c780*/  FMNMX R17, R51, R14, !PT ;  /* 0x0000000e33117209 */ /* 0x000fe40007800000 */
[----:B------:R-:W-:Y:S02]  /*c790*/  ISETP.GE.AND P3, PT, R58, UR23, PT ;  /* 0x000000173a007c0c */ /* 0x000fe4000bf66270 */
        /* <DEDUP_REMOVED lines=11> */
[----:B------:R-:W-:Y:S01]  /*c850*/  ISETP.GE.AND P4, PT, R58, UR23, PT ;  /* 0x000000173a007c0c */ /* 0x000fe2000bf86270 */
[----:B------:R-:W-:Y:S01]  /*c860*/  VIADD R58, R10, 0x68 ;  /* 0x000000680a3a7836 */ /* 0x000fe20000000000 */
[----:B------:R-:W-:-:S02]  /*c870*/  FSEL R219, R70, -INF , !P3 ;  /* 0xff80000046db7808 */ /* 0x000fc40005800000 */
[----:B------:R-:W-:Y:S02]  /*c880*/  FMNMX R56, R61, R56, !PT ;  /* 0x000000383d387209 */ /* 0x000fe40007800000 */
[----:B------:R-:W-:Y:S02]  /*c890*/  FSEL R68, R68, -INF , !P3 ;  /* 0xff80000044447808 */ /* 0x000fe40005800000 */
[----:B------:R-:W-:Y:S02]  /*c8a0*/  FMNMX R17, R232, R17, !PT ;  /* 0x00000011e8117209 */ /* 0x000fe40007800000 */
[----:B------:R-:W-:Y:S02]  /*c8b0*/  FSEL R221, R71, -INF , !P6 ;  /* 0xff80000047dd7808 */ /* 0x000fe40007000000 */
[----:B------:R-:W-:Y:S02]  /*c8c0*/  FMNMX R56, R219, R56, !PT ;  /* 0x00000038db387209 */ /* 0x000fe40007800000 */
[----:B------:R-:W-:-:S02]  /*c8d0*/  FSEL R69, R69, -INF , !P6 ;  /* 0xff80000045457808 */ /* 0x000fc40007000000 */
[----:B------:R-:W-:Y:S02]  /*c8e0*/  FMNMX R14, R68, R17, !PT ;  /* 0x00000011440e7209 */ /* 0x000fe40007800000 */
[----:B------:R-:W-:Y:S02]  /*c8f0*/  ISETP.GE.AND P2, PT, R58, UR23, PT ;  /* 0x000000173a007c0c */ /* 0x000fe4000bf46270 */
[----:B------:R-:W-:Y:S02]  /*c900*/  IADD3 R58, R10, 0x69, RZ ;  /* 0x000000690a3a7810 */ /* 0x000fe40007ffe0ff */
        /* <DEDUP_REMOVED lines=10> */
[----:B------:R-:W-:Y:S01]  /*c9b0*/  ISETP.GE.AND P6, PT, R58, UR23, PT ;  /* 0x000000173a007c0c */ /* 0x000fe2000bfc6270 */
[----:B------:R-:W-:Y:S01]  /*c9c0*/  VIADD R58, R10, 0x71 ;  /* 0x000000710a3a7836 */ /* 0x000fe20000000000 */
        /* <DEDUP_REMOVED lines=29> */
[----:B------:R-:W-:Y:S02]  /*cba0*/  FMNMX R56, R229, R56, !PT ;  /* 0x00000038e5387209 */ /* 0x000fe40007800000 */
[----:B------:R-:W-:Y:S02]  /*cbb0*/  FMNMX R14, R85, R14, !PT ;  /* 0x0000000e550e7209 */ /* 0x000fe40007800000 */
[----:B------:R-:W-:Y:S01]  /*cbc0*/  PRMT R59, RZ, 0x654, R59 ;  /* 0x00000654ff3b7816 */ /* 0x000fe2000000003b */
[----:B------:R-:W1:Y:S01]  /*cbd0*/  SHFL.BFLY PT, R57, R56, 0x1, 0x1f ;  /* 0x0c201f0038397f89 */ /* 0x000e6200000e0000 */
[----:B------:R-:W-:Y:S02]  /*cbe0*/  LEA R65, R15, R2, 0x3 ;  /* 0x000000020f417211 */ /* 0x000fe400078e18ff */
[----:B------:R-:W-:Y:S01]  /*cbf0*/  SHF.L.U32 R64, R3, 0x1f, RZ ;  /* 0x0000001f03407819 */ /* 0x000fe200000006ff */
[----:B------:R-:W2:Y:S01]  /*cc00*/  SHFL.BFLY PT, R17, R14, 0x1, 0x1f ;  /* 0x0c201f000e117f89 */ /* 0x000ea200000e0000 */
[----:B------:R3:W-:Y:S02]  /*cc10*/  SYNCS.ARRIVE.TRANS64.RED.A1T0 RZ, [R59+URZ], RZ ;  /* 0x000000ff3bff79a7 */ /* 0x0007e4000810043f */
[----:B------:R-:W4:Y:S01]  /*cc20*/  SYNCS.PHASECHK.TRANS64.TRYWAIT P4, [R65+URZ+0x3f000], R64 ;  /* 0x03f00040410075a7 */ /* 0x000f22000808017f */
[----:B-1----:R-:W-:-:S02]  /*cc30*/  FMNMX R58, R56, R57, !PT ;  /* 0x00000039383a7209 */ /* 0x002fc40007800000 */
[----:B--2---:R-:W-:-:S03]  /*cc40*/  FMNMX R57, R14, R17, !PT ;  /* 0x000000110e397209 */ /* 0x004fc60007800000 */
[----:B------:R-:W1:Y:S04]  /*cc50*/  SHFL.BFLY PT, R17, R58, 0x2, 0x1f ;  /* 0x0c401f003a117f89 */ /* 0x000e6800000e0000 */
[----:B------:R-:W2:Y:S01]  /*cc60*/  SHFL.BFLY PT, R56, R57, 0x2, 0x1f ;  /* 0x0c401f0039387f89 */ /* 0x000ea200000e0000 */
[----:B-1----:R-:W-:Y:S02]  /*cc70*/  FMNMX R14, R58, R17, !PT ;  /* 0x000000113a0e7209 */ /* 0x002fe40007800000 */
[----:B--2---:R-:W-:Y:S02]  /*cc80*/  FMNMX R17, R57, R56, !PT ;  /* 0x0000003839117209 */ /* 0x004fe40007800000 */
[----:B------:R-:W-:Y:S02]  /*cc90*/  FSETP.NEU.AND P3, PT, R14, -INF , PT ;  /* 0xff8000000e00780b */ /* 0x000fe40003f6d000 */
[----:B------:R-:W-:-:S04]  /*cca0*/  FSETP.NEU.AND P2, PT, R17, -INF , PT ;  /* 0xff8000001100780b */ /* 0x000fc80003f4d000 */
[----:B------:R-:W-:Y:S01]  /*ccb0*/  FSEL R71, R17, RZ, P2 ;  /* 0x000000ff11477208 */ /* 0x000fe20001000000 */
[----:B---34-:R-:W-:Y:S08]  /*ccc0*/  @!P4 BRA `(.L_x_44) ;  /* 0x0000006800dcc947 */ /* 0x018ff00003800000 */
.L_x_96:
[----:B------:R-:W-:Y:S05]  /*ccd0*/  BSYNC B0 ;  /* 0x0000000000007941 */ /* 0x000fea0003800000 */
.L_x_43:
[C---:B------:R-:W-:Y:S01]  /*cce0*/  FMUL R75, R71.reuse, UR22 ;  /* 0x00000016474b7c20 */ /* 0x040fe20008400000 */
[----:B------:R-:W-:Y:S01]  /*ccf0*/  FSEL R79, R14, RZ, P3 ;  /* 0x000000ff0e4f7208 */ /* 0x000fe20001800000 */
[----:B------:R-:W-:Y:S01]  /*cd00*/  FADD R71, -R71, R214 ;  /* 0x000000d647477221 */ /* 0x000fe20000000100 */
[----:B------:R-:W-:Y:S01]  /*cd10*/  MOV R78, UR15 ;  /* 0x0000000f004e7c02 */ /* 0x000fe20008000f00 */
[--C-:B-1----:R-:W-:Y:S01]  /*cd20*/  FFMA R64, R46, UR22, -R75.reuse ;  /* 0x000000162e407c23 */ /* 0x102fe2000800084b */
[--C-:B------:R-:W-:Y:S01]  /*cd30*/  FFMA R46, R68, UR22, -R75.reuse ;  /* 0x00000016442e7c23 */ /* 0x100fe2000800084b */
[----:B------:R-:W-:Y:S01]  /*cd40*/  FADD R68, -R79, R212 ;  /* 0x000000d44f447221 */ /* 0x000fe20000000100 */
[----:B------:R-:W-:Y:S01]  /*cd50*/  FMUL R212, R71, UR22 ;  /* 0x0000001647d47c20 */ /* 0x000fe20008400000 */
[--C-:B------:R-:W-:Y:S01]  /*cd60*/  FFMA R56, R48, UR22, -R75.reuse ;  /* 0x0000001630387c23 */ /* 0x100fe2000800084b */
[----:B------:R-:W-:Y:S01]  /*cd70*/  FMUL R234, R79, UR22 ;  /* 0x000000164fea7c20 */ /* 0x000fe20008400000 */
[--C-:B------:R-:W-:Y:S01]  /*cd80*/  FFMA R48, R232, UR22, -R75.reuse ;  /* 0x00000016e8307c23 */ /* 0x100fe2000800084b */
[----:B------:R-:W-:Y:S01]  /*cd90*/  FMUL R232, R68, UR22 ;  /* 0x0000001644e87c20 */ /* 0x000fe20008400000 */
[----:B------:R-:W-:Y:S01]  /*cda0*/  FSETP.GEU.AND P6, PT, R212, -126, PT ;  /* 0xc2fc0000d400780b */ /* 0x000fe20003fce000 */
[--C-:B------:R-:W-:Y:S01]  /*cdb0*/  FFMA R233, R213, UR22, -R234.reuse ;  /* 0x00000016d5e97c23 */ /* 0x100fe200080008ea */
[--C-:B------:R-:W-:Y:S01]  /*cdc0*/  FFMA R235, R27, UR22, -R234.reuse ;  /* 0x000000161beb7c23 */ /* 0x100fe200080008ea */
        /* <DEDUP_REMOVED lines=9> */
[----:B------:R-:W-:Y:S01]  /*ce60*/  FSETP.GEU.AND P5, PT, R231, -126, PT ;  /* 0xc2fc0000e700780b */ /* 0x000fe20003fae000 */
[----:B------:R-:W-:Y:S01]  /*ce70*/  @!P6 FMUL R212, R212, 0.5 ;  /* 0x3f000000d4d4e820 */ /* 0x000fe20000400000 */
[--C-:B------:R-:W-:Y:S01]  /*ce80*/  FFMA R50, R230, UR22, -R75.reuse ;  /* 0x00000016e6327c23 */ /* 0x100fe2000800084b */
[----:B------:R-:W-:Y:S01]  /*ce90*/  FFMA R230, R25, UR22, -R234 ;  /* 0x0000001619e67c23 */ /* 0x000fe200080008ea */
[--C-:B------:R-:W-:Y:S01]  /*cea0*/  FFMA R220, R215, UR22, -R75.reuse ;  /* 0x00000016d7dc7c23 */ /* 0x100fe2000800084b */
[----:B------:R-:W-:Y:S01]  /*ceb0*/  @!P2 FMUL R232, R232, 0.5 ;  /* 0x3f000000e8e8a820 */ /* 0x000fe20000400000 */
[--C-:B------:R-:W-:Y:S01]  /*cec0*/  FFMA R218, R218, UR22, -R75.reuse ;  /* 0x00000016dada7c23 */ /* 0x100fe2000800084b */
[----:B------:R-:W1:Y:S01]  /*ced0*/  MUFU.EX2 R212, R212 ;  /* 0x000000d400d47308 */ /* 0x000e620000000800 */
[----:B------:R-:W-:Y:S01]  /*cee0*/  @!P3 FMUL R233, R233, 0.5 ;  /* 0x3f000000e9e9b820 */ /* 0x000fe20000400000 */
[----:B------:R-:W-:Y:S01]  /*cef0*/  @!P4 FMUL R235, R235, 0.5 ;  /* 0x3f000000ebebc820 */ /* 0x000fe20000400000 */
[----:B------:R-:W-:Y:S01]  /*cf00*/  FFMA R214, R28, UR22, -R75 ;  /* 0x000000161cd67c23 */ /* 0x000fe2000800084b */
[----:B------:R-:W-:-:S02]  /*cf10*/  IMAD R28, R15, 0xe00, R78 ;  /* 0x00000e000f1c7824 */ /* 0x000fc400078e024e */
[--C-:B------:R-:W-:Y:S01]  /*cf20*/  FFMA R86, R26, UR22, -R234.reuse ;  /* 0x000000161a567c23 */ /* 0x100fe200080008ea */
[----:B------:R-:W-:Y:S01]  /*cf30*/  @!P5 FMUL R231, R231, 0.5 ;  /* 0x3f000000e7e7d820 */ /* 0x000fe20000400000 */
[----:B------:R-:W-:Y:S05]  /*cf40*/  WARPSYNC.ALL ;  /* 0x0000000000007948 */ /* 0x000fea0003800000 */
[----:B------:R-:W2:Y:S01]  /*cf50*/  MUFU.EX2 R213, R232 ;  /* 0x000000e800d57308 */ /* 0x000ea20000000800 */
[----:B------:R-:W-:Y:S01]  /*cf60*/  IADD3 R26, R28, 0x400, RZ ;  /* 0x000004001c1a7810 */ /* 0x000fe20007ffe0ff */
[--C-:B------:R-:W-:Y:S01]  /*cf70*/  FFMA R215, R30, UR22, -R75.reuse ;  /* 0x000000161ed77c23 */ /* 0x100fe2000800084b */
[--C-:B------:R-:W-:Y:S01]  /*cf80*/  FFMA R30, R85, UR22, -R75.reuse ;  /* 0x00000016551e7c23 */ /* 0x100fe2000800084b */
[----:B------:R-:W-:Y:S01]  /*cf90*/  FFMA R85, R29, UR22, -R234 ;  /* 0x000000161d557c23 */ /* 0x000fe200080008ea */
[----:B-1----:R-:W-:Y:S01]  /*cfa0*/  @!P6 FMUL R212, R212, R212 ;  /* 0x000000d4d4d4e220 */ /* 0x002fe20000400000 */
[----:B------:R-:W-:Y:S01]  /*cfb0*/  FSETP.GEU.AND P6, PT, R230, -126, PT ;  /* 0xc2fc0000e600780b */ /* 0x000fe20003fce000 */
[----:B------:R-:W-:Y:S01]  /*cfc0*/  FFMA R87, R31, UR22, -R75 ;  /* 0x000000161f577c23 */ /* 0x000fe2000800084b */
[----:B------:R-:W1:Y:S01]  /*cfd0*/  MUFU.EX2 R216, R233 ;  /* 0x000000e900d87308 */ /* 0x000e620000000800 */
[----:B------:R-:W-:Y:S01]  /*cfe0*/  R2UR UR6, R26 ;  /* 0x000000001a0672ca */ /* 0x000fe200000e0000 */
[C---:B------:R-:W-:Y:S01]  /*cff0*/  VIADD R24, R28.reuse, 0x200 ;  /* 0x000002001c187836 */ /* 0x040fe20000000000 */
[----:B------:R-:W-:Y:S01]  /*d000*/  IADD3 R26, R28, 0x600, RZ ;  /* 0x000006001c1a7810 */ /* 0x000fe20007ffe0ff */
[----:B------:R-:W-:Y:S01]  /*d010*/  IMAD.MOV.U32 R25, RZ, RZ, -0x7fffffe0 ;  /* 0x80000020ff197424 */ /* 0x000fe200078e00ff */
[----:B------:R-:W-:Y:S01]  /*d020*/  MOV R29, 0x80000020 ;  /* 0x80000020001d7802 */ /* 0x000fe20000000f00 */
[-C--:B------:R-:W-:Y:S01]  /*d030*/  FMUL R184, R184, R212.reuse ;  /* 0x000000d4b8b87220 */ /* 0x080fe20000400000 */
[----:B------:R-:W-:Y:S01]  /*d040*/  R2UR UR10, R26 ;  /* 0x000000001a0a72ca */ /* 0x000fe200000e0000 */
[----:B------:R-:W3:Y:S01]  /*d050*/  MUFU.EX2 R235, R235 ;  /* 0x000000eb00eb7308 */ /* 0x000ee20000000800 */
[----:B--2---:R-:W-:Y:S01]  /*d060*/  @!P2 FMUL R213, R213, R213 ;  /* 0x000000d5d5d5a220 */ /* 0x004fe20000400000 */
[----:B------:R-:W-:Y:S01]  /*d070*/  FSETP.GEU.AND P2, PT, R220, -126, PT ;  /* 0xc2fc0000dc00780b */ /* 0x000fe20003f4e000 */
[----:B------:R-:W-:Y:S01]  /*d080*/  @!P6 FMUL R230, R230, 0.5 ;  /* 0x3f000000e6e6e820 */ /* 0x000fe20000400000 */
[----:B------:R-:W-:Y:S01]  /*d090*/  IADD3 R26, R28, 0xa00, RZ ;  /* 0x00000a001c1a7810 */ /* 0x000fe20007ffe0ff */
[-C--:B------:R-:W-:Y:S01]  /*d0a0*/  FMUL R185, R185, R212.reuse ;  /* 0x000000d4b9b97220 */ /* 0x080fe20000400000 */
[----:B------:R-:W-:Y:S01]  /*d0b0*/  R2UR UR47, R29 ;  /* 0x000000001d2f72ca */ /* 0x000fe200000e0000 */
[----:B------:R-:W-:Y:S01]  /*d0c0*/  FMUL R188, R188, R212 ;  /* 0x000000d4bcbc7220 */ /* 0x000fe20000400000 */
[----:B------:R-:W2:Y:S01]  /*d0d0*/  MUFU.EX2 R231, R231 ;  /* 0x000000e700e77308 */ /* 0x000ea20000000800 */
[----:B-1----:R-:W-:Y:S01]  /*d0e0*/  @!P3 FMUL R216, R216, R216 ;  /* 0x000000d8d8d8b220 */ /* 0x002fe20000400000 */
[----:B------:R-:W-:Y:S01]  /*d0f0*/  FSETP.GEU.AND P3, PT, R218, -126, PT ;  /* 0xc2fc0000da00780b */ /* 0x000fe20003f6e000 */
[----:B------:R-:W-:Y:S01]  /*d100*/  FMUL R189, R189, R212 ;  /* 0x000000d4bdbd7220 */ /* 0x000fe20000400000 */
[----:B------:R-:W-:Y:S01]  /*d110*/  R2UR UR38, R26 ;  /* 0x000000001a2672ca */ /* 0x000fe200000e0000 */
[----:B------:R-:W-:Y:S01]  /*d120*/  FFMA R12, R213, R12, R216 ;  /* 0x0000000cd50c7223 */ /* 0x000fe200000000d8 */
[----:B------:R-:W-:Y:S01]  /*d130*/  IADD3 R26, R28, 0xc00, RZ ;  /* 0x00000c001c1a7810 */ /* 0x000fe20007ffe0ff */
[----:B------:R-:W-:Y:S01]  /*d140*/  @!P2 FMUL R220, R220, 0.5 ;  /* 0x3f000000dcdca820 */ /* 0x000fe20000400000 */
[----:B------:R-:W1:Y:S01]  /*d150*/  MUFU.EX2 R230, R230 ;  /* 0x000000e600e67308 */ /* 0x000e620000000800 */
[----:B---3--:R-:W-:Y:S01]  /*d160*/  @!P4 FMUL R235, R235, R235 ;  /* 0x000000ebebebc220 */ /* 0x008fe20000400000 */
[----:B------:R-:W-:Y:S01]  /*d170*/  FSETP.GEU.AND P4, PT, R214, -126, PT ;  /* 0xc2fc0000d600780b */ /* 0x000fe20003f8e000 */
[-C--:B------:R-:W-:Y:S01]  /*d180*/  FMUL R192, R192, R212.reuse ;  /* 0x000000d4c0c07220 */ /* 0x080fe20000400000 */
[----:B------:R-:W-:Y:S01]  /*d190*/  R2UR UR34, R26 ;  /* 0x000000001a2272ca */ /* 0x000fe200000e0000 */
[-C--:B------:R-:W-:Y:S01]  /*d1a0*/  FMUL R193, R193, R212.reuse ;  /* 0x000000d4c1c17220 */ /* 0x080fe20000400000 */
[----:B------:R-:W-:Y:S01]  /*d1b0*/  IADD3 R26, R28, 0x240, RZ ;  /* 0x000002401c1a7810 */ /* 0x000fe20007ffe0ff */
[----:B------:R-:W-:Y:S01]  /*d1c0*/  @!P3 FMUL R218, R218, 0.5 ;  /* 0x3f000000dadab820 */ /* 0x000fe20000400000 */
[----:B------:R-:W3:Y:S01]  /*d1d0*/  MUFU.EX2 R29, R220 ;  /* 0x000000dc001d7308 */ /* 0x000ee20000000800 */
[----:B--2---:R-:W-:Y:S01]  /*d1e0*/  @!P5 FMUL R231, R231, R231 ;  /* 0x000000e7e7e7d220 */ /* 0x004fe20000400000 */
[----:B------:R-:W-:Y:S01]  /*d1f0*/  FSETP.GEU.AND P5, PT, R215, -126, PT ;  /* 0xc2fc0000d700780b */ /* 0x000fe20003fae000 */
[-C--:B------:R-:W-:Y:S01]  /*d200*/  FMUL R196, R196, R212.reuse ;  /* 0x000000d4c4c47220 */ /* 0x080fe20000400000 */
[----:B------:R-:W-:Y:S01]  /*d210*/  R2UR UR26, R26 ;  /* 0x000000001a1a72ca */ /* 0x000fe200000e0000 */
[----:B------:R-:W-:Y:S01]  /*d220*/  FMUL R197, R197, R212 ;  /* 0x000000d4c5c57220 */ /* 0x000fe20000400000 */
[----:B------:R-:W-:Y:S01]  /*d230*/  R2UR UR42, R24 ;  /* 0x00000000182a72ca */ /* 0x000fe200000e0000 */
[----:B------:R-:W-:Y:S01]  /*d240*/  @!P4 FMUL R214, R214, 0.5 ;  /* 0x3f000000d6d6c820 */ /* 0x000fe20000400000 */
[----:B------:R-:W2:Y:S01]  /*d250*/  MUFU.EX2 R218, R218 ;  /* 0x000000da00da7308 */ /* 0x000ea20000000800 */
[----:B-1----:R-:W-:Y:S01]  /*d260*/  @!P6 FMUL R230, R230, R230 ;  /* 0x000000e6e6e6e220 */ /* 0x002fe20000400000 */
[----:B------:R-:W-:Y:S01]  /*d270*/  FSETP.GEU.AND P6, PT, R87, -126, PT ;  /* 0xc2fc00005700780b */ /* 0x000fe20003fce000 */
[----:B------:R-:W-:Y:S01]  /*d280*/  VIADD R24, R28, 0x800 ;  /* 0x000008001c187836 */ /* 0x000fe20000000000 */
[----:B------:R-:W-:Y:S01]  /*d290*/  MOV R27, 0x80000020 ;  /* 0x80000020001b7802 */ /* 0x000fe20000000f00 */
[----:B------:R-:W-:Y:S01]  /*d2a0*/  FMUL R186, R186, R213 ;  /* 0x000000d5baba7220 */ /* 0x000fe20000400000 */
[----:B------:R-:W-:Y:S01]  /*d2b0*/  R2UR UR43, R25 ;  /* 0x00000000192b72ca */ /* 0x000fe200000e0000 */
[----:B------:R-:W-:Y:S01]  /*d2c0*/  @!P5 FMUL R215, R215, 0.5 ;  /* 0x3f000000d7d7d820 */ /* 0x000fe20000400000 */
[----:B------:R-:W1:Y:S01]  /*d2d0*/  MUFU.EX2 R214, R214 ;  /* 0x000000d600d67308 */ /* 0x000e620000000800 */
[----:B---3--:R-:W-:Y:S01]  /*d2e0*/  @!P2 FMUL R29, R29, R29 ;  /* 0x0000001d1d1da220 */ /* 0x008fe20000400000 */
[----:B------:R-:W-:Y:S01]  /*d2f0*/  R2UR UR18, R24 ;  /* 0x00000000181272ca */ /* 0x000fe200000e0000 */
[----:B------:R-:W-:Y:S01]  /*d300*/  VIADD R24, R28, 0x40 ;  /* 0x000000401c187836 */ /* 0x000fe20000000000 */
[C---:B------:R-:W-:Y:S01]  /*d310*/  R2UR UR19, R25.reuse ;  /* 0x00000000191372ca */ /* 0x040fe200000e0000 */
[----:B------:R-:W-:Y:S01]  /*d320*/  FFMA R13, R212, R13, R29 ;  /* 0x0000000dd40d7223 */ /* 0x000fe2000000001d */
[----:B------:R-:W-:Y:S01]  /*d330*/  R2UR UR31, R25 ;  /* 0x00000000191f72ca */ /* 0x000fe200000e0000 */
[----:B------:R-:W-:Y:S01]  /*d340*/  @!P6 FMUL R87, R87, 0.5 ;  /* 0x3f0000005757e820 */ /* 0x000fe20000400000 */
[----:B------:R-:W3:Y:S01]  /*d350*/  MUFU.EX2 R26, R215 ;  /* 0x000000d7001a7308 */ /* 0x000ee20000000800 */
[----:B--2---:R-:W-:Y:S01]  /*d360*/  @!P3 FMUL R218, R218, R218 ;  /* 0x000000dadadab220 */ /* 0x004fe20000400000 */
[----:B------:R-:W-:Y:S01]  /*d370*/  R2UR UR46, R28 ;  /* 0x000000001c2e72ca */ /* 0x000fe200000e0000 */
[-C--:B------:R-:W-:Y:S01]  /*d380*/  FMUL R187, R187, R213.reuse ;  /* 0x000000d5bbbb7220 */ /* 0x080fe20000400000 */
[----:B------:R-:W-:Y:S01]  /*d390*/  F2FP.BF16.F32.PACK_AB R25, R235, R216 ;  /* 0x000000d8eb19723e */ /* 0x000fe200000010ff */
[----:B------:R-:W-:Y:S01]  /*d3a0*/  FADD R13, R13, R218 ;  /* 0x000000da0d0d7221 */ /* 0x000fe20000000000 */
[-C--:B------:R-:W-:Y:S01]  /*d3b0*/  FMUL R190, R190, R213.reuse ;  /* 0x000000d5bebe7220 */ /* 0x080fe20000400000 */
[-C--:B------:R-:W-:Y:S01]  /*d3c0*/  FMUL R191, R191, R213.reuse ;  /* 0x000000d5bfbf7220 */ /* 0x080fe20000400000 */
[----:B------:R2:W4:Y:S01]  /*d3d0*/  MUFU.EX2 R216, R87 ;  /* 0x0000005700d87308 */ /* 0x0005220000000800 */
[----:B-1----:R-:W-:Y:S01]  /*d3e0*/  @!P4 FMUL R214, R214, R214 ;  /* 0x000000d6d6d6c220 */ /* 0x002fe20000400000 */
[-C--:B------:R-:W-:Y:S01]  /*d3f0*/  FMUL R194, R194, R213.reuse ;  /* 0x000000d5c2c27220 */ /* 0x080fe20000400000 */
[-C--:B------:R-:W-:Y:S01]  /*d400*/  FMUL R195, R195, R213.reuse ;  /* 0x000000d5c3c37220 */ /* 0x080fe20000400000 */
[-C--:B------:R-:W-:Y:S01]  /*d410*/  FMUL R198, R198, R213.reuse ;  /* 0x000000d5c6c67220 */ /* 0x080fe20000400000 */
[----:B------:R-:W-:Y:S01]  /*d420*/  FADD R13, R13, R214 ;  /* 0x000000d60d0d7221 */ /* 0x000fe20000000000 */
[----:B------:R-:W-:Y:S01]  /*d430*/  FMUL R199, R199, R213 ;  /* 0x000000d5c7c77220 */ /* 0x000fe20000400000 */
[C---:B------:R-:W-:Y:S01]  /*d440*/  R2UR UR7, R27.reuse ;  /* 0x000000001b0772ca */ /* 0x040fe200000e0000 */
[----:B------:R-:W-:Y:S01]  /*d450*/  FMUL R168, R168, R212 ;  /* 0x000000d4a8a87220 */ /* 0x000fe20000400000 */
[----:B---3--:R-:W-:Y:S01]  /*d460*/  @!P5 FMUL R26, R26, R26 ;  /* 0x0000001a1a1ad220 */ /* 0x008fe20000400000 */
[----:B------:R-:W-:Y:S01]  /*d470*/  R2UR UR11, R27 ;  /* 0x000000001b0b72ca */ /* 0x000fe200000e0000 */
[-C--:B------:R-:W-:Y:S01]  /*d480*/  FMUL R169, R169, R212.reuse ;  /* 0x000000d4a9a97220 */ /* 0x080fe20000400000 */
[----:B------:R-:W-:Y:S01]  /*d490*/  R2UR UR39, R27 ;  /* 0x000000001b2772ca */ /* 0x000fe200000e0000 */
[----:B--2---:R-:W-:Y:S01]  /*d4a0*/  FADD R87, R13, R26 ;  /* 0x0000001a0d577221 */ /* 0x004fe20000000000 */
[----:B------:R-:W-:Y:S01]  /*d4b0*/  R2UR UR35, R27 ;  /* 0x000000001b2372ca */ /* 0x000fe200000e0000 */
[-C--:B------:R-:W-:Y:S01]  /*d4c0*/  FMUL R172, R172, R212.reuse ;  /* 0x000000d4acac7220 */ /* 0x080fe20000400000 */
[----:B------:R-:W-:Y:S01]  /*d4d0*/  R2UR UR30, R24 ;  /* 0x00000000181e72ca */ /* 0x000fe200000e0000 */
[-C--:B------:R-:W-:Y:S01]  /*d4e0*/  FMUL R173, R173, R212.reuse ;  /* 0x000000d4adad7220 */ /* 0x080fe20000400000 */
[----:B------:R-:W-:Y:S01]  /*d4f0*/  R2UR UR27, R27 ;  /* 0x000000001b1b72ca */ /* 0x000fe200000e0000 */
[-C--:B------:R-:W-:Y:S01]  /*d500*/  FMUL R176, R176, R212.reuse ;  /* 0x000000d4b0b07220 */ /* 0x080fe20000400000 */
[----:B------:R-:W-:Y:S01]  /*d510*/  F2FP.BF16.F32.PACK_AB R27, R230, R231 ;  /* 0x000000e7e61b723e */ /* 0x000fe200000010ff */
[-C--:B------:R-:W-:Y:S01]  /*d520*/  FMUL R177, R177, R212.reuse ;  /* 0x000000d4b1b17220 */ /* 0x080fe20000400000 */
[----:B------:R-:W-:Y:S01]  /*d530*/  F2FP.BF16.F32.PACK_AB R24, R218, R29 ;  /* 0x0000001dda18723e */ /* 0x000fe200000010ff */
[----:B------:R-:W-:Y:S01]  /*d540*/  FMUL R180, R180, R212 ;  /* 0x000000d4b4b47220 */ /* 0x000fe20000400000 */
        /* <DEDUP_REMOVED lines=8> */
[-C--:B------:R-:W-:Y:S01]  /*d5d0*/  FMUL R179, R179, R213.reuse ;  /* 0x000000d5b3b37220 */ /* 0x080fe20000400000 */
[-C--:B------:R-:W-:Y:S01]  /*d5e0*/  FMUL R182, R182, R213.reuse ;  /* 0x000000d5b6b67220 */ /* 0x080fe20000400000 */
        /* <DEDUP_REMOVED lines=41> */
[----:B------:R-:W-:Y:S01]  /*d880*/  FMUL R133, R133, R212 ;  /* 0x000000d485857220 */ /* 0x000fe20000400000 */
        /* <DEDUP_REMOVED lines=8> */
[----:B------:R-:W-:-:S02]  /*d910*/  WARPGROUP.DEPBAR.LE gsb0, 0x0 ;  /* 0x00008000000079c5 */ /* 0x000fc40000010000 */
        /* <DEDUP_REMOVED lines=18> */
[--C-:B------:R-:W-:Y:S01]  /*da40*/  FFMA R83, R34, UR22, -R75.reuse ;  /* 0x0000001622537c23 */ /* 0x100fe2000800084b */
[----:B------:R-:W-:Y:S01]  /*da50*/  FSETP.GEU.AND P3, PT, R86, -126, PT ;  /* 0xc2fc00005600780b */ /* 0x000fe20003f6e000 */
[-C--:B------:R-:W-:Y:S01]  /*da60*/  FMUL R88, R88, R212.reuse ;  /* 0x000000d458587220 */ /* 0x080fe20000400000 */
[-C--:B------:R-:W-:Y:S01]  /*da70*/  FMUL R89, R89, R212.reuse ;  /* 0x000000d459597220 */ /* 0x080fe20000400000 */
[-C--:B------:R-:W-:Y:S01]  /*da80*/  FMUL R92, R92, R212.reuse ;  /* 0x000000d45c5c7220 */ /* 0x080fe20000400000 */
[----:B------:R-:W-:Y:S01]  /*da90*/  FSETP.GEU.AND P2, PT, R83, -126, PT ;  /* 0xc2fc00005300780b */ /* 0x000fe20003f4e000 */
        /* <DEDUP_REMOVED lines=8> */
[----:B------:R-:W-:Y:S01]  /*db20*/  @!P3 FMUL R86, R86, 0.5 ;  /* 0x3f0000005656b820 */ /* 0x000fe20000400000 */
[-C--:B------:R-:W-:Y:S01]  /*db30*/  FMUL R95, R95, R213.reuse ;  /* 0x000000d55f5f7220 */ /* 0x080fe20000400000 */
[-C--:B------:R-:W-:Y:S01]  /*db40*/  FMUL R98, R98, R213.reuse ;  /* 0x000000d562627220 */ /* 0x080fe20000400000 */
[-C--:B------:R-:W-:Y:S01]  /*db50*/  FMUL R99, R99, R213.reuse ;  /* 0x000000d563637220 */ /* 0x080fe20000400000 */
[----:B------:R-:W-:Y:S01]  /*db60*/  @!P2 FMUL R83, R83, 0.5 ;  /* 0x3f0000005353a820 */ /* 0x000fe20000400000 */
[-C--:B------:R-:W-:Y:S01]  /*db70*/  FMUL R102, R102, R213.reuse ;  /* 0x000000d566667220 */ /* 0x080fe20000400000 */
[----:B------:R-:W-:Y:S01]  /*db80*/  FMUL R103, R103, R213 ;  /* 0x000000d567677220 */ /* 0x000fe20000400000 */
[----:B------:R-:W1:Y:S01]  /*db90*/  MUFU.EX2 R86, R86 ;  /* 0x0000005600567308 */ /* 0x000e620000000800 */
[--C-:B------:R-:W-:Y:S01]  /*dba0*/  FFMA R31, R84, UR22, -R75.reuse ;  /* 0x00000016541f7c23 */ /* 0x100fe2000800084b */
[--C-:B------:R-:W-:Y:S01]  /*dbb0*/  FFMA R74, R35, UR22, -R75.reuse ;  /* 0x00000016234a7c23 */ /* 0x100fe2000800084b */
[--C-:B------:R-:W-:Y:S01]  /*dbc0*/  FFMA R72, R38, UR22, -R75.reuse ;  /* 0x0000001626487c23 */ /* 0x100fe2000800084b */
[--C-:B------:R-:W-:Y:S01]  /*dbd0*/  FFMA R84, R33, UR22, -R234.reuse ;  /* 0x0000001621547c23 */ /* 0x100fe200080008ea */
[----:B------:R-:W-:Y:S01]  /*dbe0*/  FFMA R35, R81, UR22, -R75 ;  /* 0x0000001651237c23 */ /* 0x000fe2000800084b */
[----:B------:R-:W-:Y:S01]  /*dbf0*/  FFMA R81, R32, UR22, -R234 ;  /* 0x0000001620517c23 */ /* 0x000fe200080008ea */
[----:B----4-:R-:W-:Y:S01]  /*dc00*/  @!P6 FMUL R216, R216, R216 ;  /* 0x000000d8d8d8e220 */ /* 0x010fe20000400000 */
[----:B------:R-:W2:Y:S01]  /*dc10*/  MUFU.EX2 R83, R83 ;  /* 0x0000005300537308 */ /* 0x000ea20000000800 */
[----:B------:R-:W-:Y:S01]  /*dc20*/  FSETP.GEU.AND P4, PT, R85, -126, PT ;  /* 0xc2fc00005500780b */ /* 0x000fe20003f8e000 */
[----:B------:R-:W-:Y:S01]  /*dc30*/  IMAD.MOV.U32 R33, RZ, RZ, -0x7fffffe0 ;  /* 0x80000020ff217424 */ /* 0x000fe200078e00ff */
[----:B------:R-:W-:Y:S01]  /*dc40*/  FSETP.GEU.AND P5, PT, R74, -126, PT ;  /* 0xc2fc00004a00780b */ /* 0x000fe20003fae000 */
[----:B------:R-:W-:Y:S01]  /*dc50*/  FADD R12, R12, R235 ;  /* 0x000000eb0c0c7221 */ /* 0x000fe20000000000 */
[----:B------:R-:W-:Y:S01]  /*dc60*/  FSETP.GEU.AND P6, PT, R72, -126, PT ;  /* 0xc2fc00004800780b */ /* 0x000fe20003fce000 */
[----:B------:R-:W-:Y:S01]  /*dc70*/  FFMA R66, R40, UR22, -R75 ;  /* 0x0000001628427c23 */ /* 0x000fe2000800084b */
[----:B------:R-:W-:Y:S01]  /*dc80*/  IADD3 R32, R28, 0x440, RZ ;  /* 0x000004401c207810 */ /* 0x000fe20007ffe0ff */
[----:B------:R-:W-:Y:S01]  /*dc90*/  FADD R12, R12, R231 ;  /* 0x000000e70c0c7221 */ /* 0x000fe20000000000 */
[----:B------:R-:W-:-:S02]  /*dca0*/  WARPGROUP.DEPBAR.LE gsb0, 0x0 ;  /* 0x00008000000079c5 */ /* 0x000fc40000010000 */
[----:B------:R-:W-:Y:S01]  /*dcb0*/  WARPGROUP.ARRIVE ;  /* 0x00000000000079c5 */ /* 0x000fe20000000000 */
[----:B-1----:R-:W-:Y:S01]  /*dcc0*/  @!P3 FMUL R86, R86, R86 ;  /* 0x000000565656b220 */ /* 0x002fe20000400000 */
[----:B------:R-:W-:Y:S01]  /*dcd0*/  FSETP.GEU.AND P3, PT, R84, -126, PT ;  /* 0xc2fc00005400780b */ /* 0x000fe20003f6e000 */
[----:B------:R-:W-:Y:S01]  /*dce0*/  @!P4 FMUL R85, R85, 0.5 ;  /* 0x3f0000005555c820 */ /* 0x000fe20000400000 */
[----:B------:R-:W-:Y:S01]  /*dcf0*/  R2UR UR50, R32 ;  /* 0x00000000203272ca */ /* 0x000fe200000e0000 */
[----:B------:R-:W-:Y:S01]  /*dd00*/  @!P5 FMUL R74, R74, 0.5 ;  /* 0x3f0000004a4ad820 */ /* 0x000fe20000400000 */
[----:B------:R-:W-:Y:S01]  /*dd10*/  HGMMA.64x32x16.F32.BF16 R152, R24, gdesc[UR4].tnspB, R152, gsb0 ;  /* 0x4060000418987df0 */ /* 0x000fe20008001898 */
[----:B--2---:R-:W-:Y:S01]  /*dd20*/  @!P2 FMUL R83, R83, R83 ;  /* 0x000000535353a220 */ /* 0x004fe20000400000 */
[----:B------:R-:W-:Y:S01]  /*dd30*/  FSETP.GEU.AND P2, PT, R81, -126, PT ;  /* 0xc2fc00005100780b */ /* 0x000fe20003f4e000 */
[----:B------:R-:W-:Y:S01]  /*dd40*/  @!P6 FMUL R72, R72, 0.5 ;  /* 0x3f0000004848e820 */ /* 0x000fe20000400000 */
[----:B------:R-:W1:Y:S01]  /*dd50*/  MUFU.EX2 R85, R85 ;  /* 0x0000005500557308 */ /* 0x000e620000000800 */
[----:B------:R-:W-:Y:S01]  /*dd60*/  R2UR UR51, R33 ;  /* 0x00000000213372ca */ /* 0x000fe200000e0000 */
[----:B------:R-:W-:Y:S01]  /*dd70*/  FADD R215, R12, R230 ;  /* 0x000000e60cd77221 */ /* 0x000fe20000000000 */
[----:B------:R-:W-:Y:S01]  /*dd80*/  IADD3 R32, R28, 0x640, RZ ;  /* 0x000006401c207810 */ /* 0x000fe20007ffe0ff */
[----:B------:R-:W-:Y:S01]  /*dd90*/  FFMA R67, R41, UR22, -R75 ;  /* 0x0000001629437c23 */ /* 0x000fe2000800084b */
[----:B------:R-:W-:Y:S01]  /*dda0*/  @!P3 FMUL R84, R84, 0.5 ;  /* 0x3f0000005454b820 */ /* 0x000fe20000400000 */
[----:B------:R-:W-:Y:S01]  /*ddb0*/  R2UR UR47, R33 ;  /* 0x00000000212f72ca */ /* 0x000fe200000e0000 */
[----:B------:R-:W-:Y:S01]  /*ddc0*/  IMAD.MOV.U32 R33, RZ, RZ, -0x7fffffe0 ;  /* 0x80000020ff217424 */ /* 0x000fe200078e00ff */
[----:B------:R-:W2:Y:S01]  /*ddd0*/  MUFU.EX2 R74, R74 ;  /* 0x0000004a004a7308 */ /* 0x000ea20000000800 */
[----:B------:R-:W-:Y:S01]  /*dde0*/  R2UR UR46, R32 ;  /* 0x00000000202e72ca */ /* 0x000fe200000e0000 */
[----:B------:R-:W-:-:S02]  /*ddf0*/  VIADD R32, R28, 0xa40 ;  /* 0x00000a401c207836 */ /* 0x000fc40000000000 */
[----:B------:R-:W-:Y:S01]  /*de00*/  @!P2 FMUL R81, R81, 0.5 ;  /* 0x3f0000005151a820 */ /* 0x000fe20000400000 */
[----:B------:R-:W-:Y:S01]  /*de10*/  IADD3 R12, R28, 0x840, RZ ;  /* 0x000008401c0c7810 */ /* 0x000fe20007ffe0ff */
[--C-:B------:R-:W-:Y:S01]  /*de20*/  FFMA R82, R42, UR22, -R234.reuse ;  /* 0x000000162a527c23 */ /* 0x100fe200080008ea */
[----:B------:R-:W-:Y:S01]  /*de30*/  MOV R13, 0x80000020 ;  /* 0x80000020000d7802 */ /* 0x000fe20000000f00 */
[--C-:B------:R-:W-:Y:S01]  /*de40*/  FFMA R65, R39, UR22, -R75.reuse ;  /* 0x0000001627417c23 */ /* 0x100fe2000800084b */
[----:B------:R-:W3:Y:S01]  /*de50*/  MUFU.EX2 R72, R72 ;  /* 0x0000004800487308 */ /* 0x000ee20000000800 */
[----:B-1----:R-:W-:Y:S01]  /*de60*/  @!P4 FMUL R85, R85, R85 ;  /* 0x000000555555c220 */ /* 0x002fe20000400000 */
[----:B------:R-:W-:Y:S01]  /*de70*/  R2UR UR42, R12 ;  /* 0x000000000c2a72ca */ /* 0x000fe200000e0000 */
[--C-:B------:R-:W-:Y:S01]  /*de80*/  FFMA R39, R73, UR22, -R75.reuse ;  /* 0x0000001649277c23 */ /* 0x100fe2000800084b */
[----:B------:R-:W-:Y:S01]  /*de90*/  R2UR UR43, R13 ;  /* 0x000000000d2b72ca */ /* 0x000fe200000e0000 */
[--C-:B------:R-:W-:Y:S01]  /*dea0*/  FFMA R41, R76, UR22, -R75.reuse ;  /* 0x000000164c297c23 */ /* 0x100fe2000800084b */
[----:B------:R-:W-:Y:S01]  /*deb0*/  R2UR UR6, R32 ;  /* 0x00000000200672ca */ /* 0x000fe200000e0000 */
[--C-:B------:R-:W-:Y:S01]  /*dec0*/  FFMA R76, R36, UR22, -R234.reuse ;  /* 0x00000016244c7c23 */ /* 0x100fe200080008ea */
[----:B------:R-:W1:Y:S01]  /*ded0*/  MUFU.EX2 R214, R81 ;  /* 0x0000005100d67308 */ /* 0x000e620000000800 */
[----:B--2---:R-:W-:Y:S01]  /*dee0*/  @!P5 FMUL R74, R74, R74 ;  /* 0x0000004a4a4ad220 */ /* 0x004fe20000400000 */
[----:B------:R-:W-:Y:S01]  /*def0*/  R2UR UR7, R33 ;  /* 0x00000000210772ca */ /* 0x000fe200000e0000 */
[--C-:B------:R-:W-:Y:S01]  /*df00*/  FFMA R73, R37, UR22, -R234.reuse ;  /* 0x0000001625497c23 */ /* 0x100fe200080008ea */
[----:B------:R-:W-:Y:S01]  /*df10*/  FSETP.GEU.AND P4, PT, R66, -126, PT ;  /* 0xc2fc00004200780b */ /* 0x000fe20003f8e000 */
[--C-:B------:R-:W-:Y:S01]  /*df20*/  FFMA R34, R80, UR22, -R75.reuse ;  /* 0x0000001650227c23 */ /* 0x100fe2000800084b */
[----:B------:R-:W-:Y:S01]  /*df30*/  FSETP.GEU.AND P5, PT, R67, -126, PT ;  /* 0xc2fc00004300780b */ /* 0x000fe20003fae000 */
[----:B------:R-:W-:Y:S01]  /*df40*/  FFMA R80, R43, UR22, -R234 ;  /* 0x000000162b507c23 */ /* 0x000fe200080008ea */
[----:B------:R-:W2:Y:S01]  /*df50*/  MUFU.EX2 R84, R84 ;  /* 0x0000005400547308 */ /* 0x000ea20000000800 */
[----:B---3--:R-:W-:Y:S01]  /*df60*/  @!P6 FMUL R72, R72, R72 ;  /* 0x000000484848e220 */ /* 0x008fe20000400000 */
[----:B------:R-:W-:Y:S01]  /*df70*/  FSETP.GEU.AND P6, PT, R82, -126, PT ;  /* 0xc2fc00005200780b */ /* 0x000fe20003fce000 */
[----:B------:R-:W-:Y:S01]  /*df80*/  FADD R215, R215, R86 ;  /* 0x00000056d7d77221 */ /* 0x000fe20000000000 */
[C---:B------:R-:W-:Y:S01]  /*df90*/  IADD3 R12, R28.reuse, 0xc40, RZ ;  /* 0x00000c401c0c7810 */ /* 0x040fe20007ffe0ff */
[----:B------:R-:W-:Y:S01]  /*dfa0*/  FFMA R58, R47, UR22, -R75 ;  /* 0x000000162f3a7c23 */ /* 0x000fe2000800084b */
[----:B------:R-:W-:Y:S01]  /*dfb0*/  MOV R13, 0x80000020 ;  /* 0x80000020000d7802 */ /* 0x000fe20000000f00 */
[----:B------:R-:W-:Y:S01]  /*dfc0*/  FADD R215, R215, R85 ;  /* 0x00000055d7d77221 */ /* 0x000fe20000000000 */
[----:B------:R-:W-:Y:S01]  /*dfd0*/  IADD3 R32, R28, 0x80, RZ ;  /* 0x000000801c207810 */ /* 0x000fe20007ffe0ff */
[----:B-1----:R-:W-:Y:S01]  /*dfe0*/  @!P2 FMUL R214, R214, R214 ;  /* 0x000000d6d6d6a220 */ /* 0x002fe20000400000 */
[----:B------:R-:W-:Y:S01]  /*dff0*/  @!P4 FMUL R66, R66, 0.5 ;  /* 0x3f0000004242c820 */ /* 0x000fe20000400000 */
[----:B------:R-:W-:Y:S01]  /*e000*/  @!P5 FMUL R67, R67, 0.5 ;  /* 0x3f0000004343d820 */ /* 0x000fe20000400000 */
[----:B------:R-:W-:Y:S01]  /*e010*/  FSETP.GEU.AND P2, PT, R80, -126, PT ;  /* 0xc2fc00005000780b */ /* 0x000fe20003f4e000 */
[----:B------:R-:W-:Y:S01]  /*e020*/  FADD R215, R215, R214 ;  /* 0x000000d6d7d77221 */ /* 0x000fe20000000000 */
[----:B------:R-:W-:-:S02]  /*e030*/  WARPGROUP.DEPBAR.LE gsb0, 0x0 ;  /* 0x00008000000079c5 */ /* 0x000fc40000010000 */
[----:B------:R-:W-:Y:S01]  /*e040*/  WARPGROUP.ARRIVE ;  /* 0x00000000000079c5 */ /* 0x000fe20000000000 */
[----:B--2---:R-:W-:Y:S01]  /*e050*/  @!P3 FMUL R84, R84, R84 ;  /* 0x000000545454b220 */ /* 0x004fe20000400000 */
[----:B------:R-:W-:Y:S01]  /*e060*/  @!P6 FMUL R82, R82, 0.5 ;  /* 0x3f0000005252e820 */ /* 0x000fe20000400000 */
[----:B------:R-:W1:Y:S01]  /*e070*/  MUFU.EX2 R66, R66 ;  /* 0x0000004200427308 */ /* 0x000e620000000800 */
[----:B------:R-:W-:Y:S01]  /*e080*/  FSETP.GEU.AND P3, PT, R65, -126, PT ;  /* 0xc2fc00004100780b */ /* 0x000fe20003f6e000 */
[----:B------:R-:W-:Y:S01]  /*e090*/  FADD R215, R215, R84 ;  /* 0x00000054d7d77221 */ /* 0x000fe20000000000 */
[----:B------:R-:W-:Y:S01]  /*e0a0*/  HGMMA.64x32x16.F32.BF16 R136, R24, gdesc[UR8].tnspB, R136, gsb0 ;  /* 0x4060000818887df0 */ /* 0x000fe20008001888 */
[----:B------:R-:W-:Y:S01]  /*e0b0*/  R2UR UR10, R12 ;  /* 0x000000000c0a72ca */ /* 0x000fe200000e0000 */
[----:B------:R-:W-:Y:S01]  /*e0c0*/  VIADD R12, R28, 0x280 ;  /* 0x000002801c0c7836 */ /* 0x000fe20000000000 */
[----:B------:R-:W-:Y:S01]  /*e0d0*/  R2UR UR11, R13 ;  /* 0x000000000d0b72ca */ /* 0x000fe200000e0000 */
[----:B------:R-:W-:Y:S01]  /*e0e0*/  @!P2 FMUL R80, R80, 0.5 ;  /* 0x3f0000005050a820 */ /* 0x000fe20000400000 */
[----:B------:R-:W2:Y:S01]  /*e0f0*/  MUFU.EX2 R67, R67 ;  /* 0x0000004300437308 */ /* 0x000ea20000000800 */
[----:B------:R-:W-:Y:S01]  /*e100*/  MOV R13, 0x80000020 ;  /* 0x80000020000d7802 */ /* 0x000fe20000000f00 */
[--C-:B------:R-:W-:Y:S01]  /*e110*/  FFMA R55, R55, UR22, -R75.reuse ;  /* 0x0000001637377c23 */ /* 0x100fe2000800084b */
[----:B------:R-:W-:Y:S01]  /*e120*/  MOV R33, 0x80000020 ;  /* 0x8000002000217802 */ /* 0x000fe20000000f00 */
[--C-:B------:R-:W-:Y:S01]  /*e130*/  FFMA R51, R51, UR22, -R75.reuse ;  /* 0x0000001633337c23 */ /* 0x100fe2000800084b */
[--C-:B------:R-:W-:Y:S01]  /*e140*/  FFMA R47, R69, UR22, -R75.reuse ;  /* 0x00000016452f7c23 */ /* 0x100fe2000800084b */
[----:B------:R-:W-:Y:S01]  /*e150*/  @!P3 FMUL R65, R65, 0.5 ;  /* 0x3f0000004141b820 */ /* 0x000fe20000400000 */
[--C-:B------:R-:W-:Y:S01]  /*e160*/  FFMA R40, R70, UR22, -R75.reuse ;  /* 0x0000001646287c23 */ /* 0x100fe2000800084b */
[----:B------:R-:W3:Y:S01]  /*e170*/  MUFU.EX2 R82, R82 ;  /* 0x0000005200527308 */ /* 0x000ee20000000800 */
[----:B-1----:R-:W-:Y:S01]  /*e180*/  @!P4 FMUL R66, R66, R66 ;  /* 0x000000424242c220 */ /* 0x002fe20000400000 */
[----:B------:R-:W-:Y:S01]  /*e190*/  FSETP.GEU.AND P4, PT, R64, -126, PT ;  /* 0xc2fc00004000780b */ /* 0x000fe20003f8e000 */
[----:B------:R-:W-:Y:S01]  /*e1a0*/  FFMA R38, R77, UR22, -R75 ;  /* 0x000000164d267c23 */ /* 0x000fe2000800084b */
[--C-:B------:R-:W-:Y:S01]  /*e1b0*/  FFMA R75, R44, UR22, -R234.reuse ;  /* 0x000000162c4b7c23 */ /* 0x100fe200080008ea */
[--C-:B------:R-:W-:Y:S01]  /*e1c0*/  FFMA R77, R45, UR22, -R234.reuse ;  /* 0x000000162d4d7c23 */ /* 0x100fe200080008ea */
[--C-:B------:R-:W-:Y:S01]  /*e1d0*/  FFMA R78, R54, UR22, -R234.reuse ;  /* 0x00000016364e7c23 */ /* 0x100fe200080008ea */
[----:B------:R-:W-:Y:S01]  /*e1e0*/  FFMA R79, R53, UR22, -R234 ;  /* 0x00000016354f7c23 */ /* 0x000fe200080008ea */
[----:B------:R-:W1:Y:S01]  /*e1f0*/  MUFU.EX2 R29, R80 ;  /* 0x00000050001d7308 */ /* 0x000e620000000800 */
[----:B--2---:R-:W-:Y:S01]  /*e200*/  @!P5 FMUL R67, R67, R67 ;  /* 0x000000434343d220 */ /* 0x004fe20000400000 */
[----:B------:R-:W-:Y:S01]  /*e210*/  FSETP.GEU.AND P5, PT, R76, -126, PT ;  /* 0xc2fc00004c00780b */ /* 0x000fe20003fae000 */
[----:B------:R-:W-:Y:S01]  /*e220*/  FADD R87, R87, R216 ;  /* 0x000000d857577221 */ /* 0x000fe20000000000 */
[--C-:B------:R-:W-:Y:S01]  /*e230*/  FFMA R69, R217, UR22, -R234.reuse ;  /* 0x00000016d9457c23 */ /* 0x100fe200080008ea */
[--C-:B------:R-:W-:Y:S01]  /*e240*/  FFMA R70, R62, UR22, -R234.reuse ;  /* 0x000000163e467c23 */ /* 0x100fe200080008ea */
[--C-:B------:R-:W-:Y:S01]  /*e250*/  FFMA R71, R63, UR22, -R234.reuse ;  /* 0x000000163f477c23 */ /* 0x100fe200080008ea */
[----:B------:R-:W-:Y:S01]  /*e260*/  @!P4 FMUL R64, R64, 0.5 ;  /* 0x3f0000004040c820 */ /* 0x000fe20000400000 */
[----:B------:R-:W2:Y:S01]  /*e270*/  MUFU.EX2 R65, R65 ;  /* 0x0000004100417308 */ /* 0x000ea20000000800 */
[----:B---3--:R-:W-:Y:S01]  /*e280*/  @!P6 FMUL R82, R82, R82 ;  /* 0x000000525252e220 */ /* 0x008fe20000400000 */
[----:B------:R-:W-:Y:S01]  /*e290*/  FSETP.GEU.AND P6, PT, R73, -126, PT ;  /* 0xc2fc00004900780b */ /* 0x000fe20003fce000 */
[----:B------:R-:W-:Y:S01]  /*e2a0*/  FADD R87, R87, R83 ;  /* 0x0000005357577221 */ /* 0x000fe20000000000 */
[--C-:B------:R-:W-:Y:S01]  /*e2b0*/  FFMA R60, R60, UR22, -R234.reuse ;  /* 0x000000163c3c7c23 */ /* 0x100fe200080008ea */
[--C-:B------:R-:W-:Y:S01]  /*e2c0*/  FFMA R61, R61, UR22, -R234.reuse ;  /* 0x000000163d3d7c23 */ /* 0x100fe200080008ea */
[----:B------:R-:W-:Y:S01]  /*e2d0*/  FFMA R62, R219, UR22, -R234 ;  /* 0x00000016db3e7c23 */ /* 0x000fe200080008ea */
[----:B------:R-:W-:Y:S01]  /*e2e0*/  @!P5 FMUL R76, R76, 0.5 ;  /* 0x3f0000004c4cd820 */ /* 0x000fe20000400000 */
[----:B------:R-:W3:Y:S01]  /*e2f0*/  MUFU.EX2 R64, R64 ;  /* 0x0000004000407308 */ /* 0x000ee20000000800 */
[----:B-1----:R-:W-:Y:S01]  /*e300*/  @!P2 FMUL R29, R29, R29 ;  /* 0x0000001d1d1da220 */ /* 0x002fe20000400000 */
[----:B------:R-:W-:Y:S01]  /*e310*/  FSETP.GEU.AND P2, PT, R56, -126, PT ;  /* 0xc2fc00003800780b */ /* 0x000fe20003f4e000 */
[----:B------:R-:W-:Y:S01]  /*e320*/  FADD R87, R87, R74 ;  /* 0x0000004a57577221 */ /* 0x000fe20000000000 */
[--C-:B------:R-:W-:Y:S01]  /*e330*/  FFMA R63, R221, UR22, -R234.reuse ;  /* 0x00000016dd3f7c23 */ /* 0x100fe200080008ea */
[--C-:B------:R-:W-:Y:S01]  /*e340*/  FFMA R53, R222, UR22, -R234.reuse ;  /* 0x00000016de357c23 */ /* 0x100fe200080008ea */
[----:B------:R-:W-:Y:S01]  /*e350*/  FFMA R54, R223, UR22, -R234 ;  /* 0x00000016df367c23 */ /* 0x000fe200080008ea */
[----:B------:R-:W-:Y:S01]  /*e360*/  @!P6 FMUL R73, R73, 0.5 ;  /* 0x3f0000004949e820 */ /* 0x000fe20000400000 */
[----:B------:R-:W1:Y:S01]  /*e370*/  MUFU.EX2 R76, R76 ;  /* 0x0000004c004c7308 */ /* 0x000e620000000800 */
[----:B--2---:R-:W-:Y:S01]  /*e380*/  @!P3 FMUL R65, R65, R65 ;  /* 0x000000414141b220 */ /* 0x004fe20000400000 */
[----:B------:R-:W-:Y:S01]  /*e390*/  FSETP.GEU.AND P3, PT, R59, -126, PT ;  /* 0xc2fc00003b00780b */ /* 0x000fe20003f6e000 */
[----:B------:R-:W-:Y:S01]  /*e3a0*/  FADD R87, R87, R72 ;  /* 0x0000004857577221 */ /* 0x000fe20000000000 */
[----:B------:R-:W-:Y:S01]  /*e3b0*/  FFMA R42, R224, UR22, -R234 ;  /* 0x00000016e02a7c23 */ /* 0x000fe200080008ea */
[----:B------:R-:W-:-:S02]  /*e3c0*/  WARPGROUP.DEPBAR.LE gsb0, 0x0 ;  /* 0x00008000000079c5 */ /* 0x000fc40000010000 */
[----:B------:R-:W-:Y:S01]  /*e3d0*/  WARPGROUP.ARRIVE ;  /* 0x00000000000079c5 */ /* 0x000fe20000000000 */
[----:B------:R-:W2:Y:S01]  /*e3e0*/  MUFU.EX2 R73, R73 ;  /* 0x0000004900497308 */ /* 0x000ea20000000800 */
[----:B---3--:R-:W-:Y:S01]  /*e3f0*/  @!P4 FMUL R64, R64, R64 ;  /* 0x000000404040c220 */ /* 0x008fe20000400000 */
[----:B------:R-:W-:Y:S01]  /*e400*/  FSETP.GEU.AND P4, PT, R75, -126, PT ;  /* 0xc2fc00004b00780b */ /* 0x000fe20003f8e000 */
[----:B------:R-:W-:Y:S01]  /*e410*/  @!P2 FMUL R56, R56, 0.5 ;  /* 0x3f0000003838a820 */ /* 0x000fe20000400000 */
[--C-:B------:R-:W-:Y:S01]  /*e420*/  FFMA R43, R225, UR22, -R234.reuse ;  /* 0x00000016e12b7c23 */ /* 0x100fe200080008ea */
[----:B------:R-:W-:Y:S01]  /*e430*/  HGMMA.64x32x16.F32.BF16 R120, R24, gdesc[UR16].tnspB, R120, gsb0 ;  /* 0x4060001018787df0 */ /* 0x000fe20008001878 */
[----:B------:R-:W-:Y:S01]  /*e440*/  R2UR UR18, R32 ;  /* 0x00000000201272ca */ /* 0x000fe200000e0000 */
[----:B------:R-:W-:Y:S01]  /*e450*/  @!P3 FMUL R59, R59, 0.5 ;  /* 0x3f0000003b3bb820 */ /* 0x000fe20000400000 */
[----:B------:R-:W-:Y:S01]  /*e460*/  R2UR UR19, R33 ;  /* 0x00000000211372ca */ /* 0x000fe200000e0000 */
[----:B-1----:R-:W-:Y:S01]  /*e470*/  @!P5 FMUL R76, R76, R76 ;  /* 0x0000004c4c4cd220 */ /* 0x002fe20000400000 */
[----:B------:R-:W-:Y:S01]  /*e480*/  IADD3 R32, R28, 0xa80, RZ ;  /* 0x00000a801c207810 */ /* 0x000fe20007ffe0ff */
[----:B------:R-:W1:Y:S01]  /*e490*/  MUFU.EX2 R56, R56 ;  /* 0x0000003800387308 */ /* 0x000e620000000800 */
[----:B------:R-:W-:Y:S01]  /*e4a0*/  MOV R33, 0x80000020 ;  /* 0x8000002000217802 */ /* 0x000fe20000000f00 */
[--C-:B------:R-:W-:Y:S01]  /*e4b0*/  FFMA R44, R226, UR22, -R234.reuse ;  /* 0x00000016e22c7c23 */ /* 0x100fe200080008ea */
[----:B------:R-:W-:Y:S01]  /*e4c0*/  FSETP.GEU.AND P5, PT, R77, -126, PT ;  /* 0xc2fc00004d00780b */ /* 0x000fe20003fae000 */
[----:B------:R-:W-:Y:S01]  /*e4d0*/  @!P4 FMUL R75, R75, 0.5 ;  /* 0x3f0000004b4bc820 */ /* 0x000fe20000400000 */
[--C-:B------:R-:W-:Y:S01]  /*e4e0*/  FFMA R45, R227, UR22, -R234.reuse ;  /* 0x00000016e32d7c23 */ /* 0x100fe200080008ea */
[----:B--2---:R-:W-:Y:S01]  /*e4f0*/  @!P6 FMUL R73, R73, R73 ;  /* 0x000000494949e220 */ /* 0x004fe20000400000 */
[----:B------:R-:W-:Y:S01]  /*e500*/  FSETP.GEU.AND P6, PT, R57, -126, PT ;  /* 0xc2fc00003900780b */ /* 0x000fe20003fce000 */
[----:B------:R-:W2:Y:S01]  /*e510*/  MUFU.EX2 R59, R59 ;  /* 0x0000003b003b7308 */ /* 0x000ea20000000800 */
[--C-:B------:R-:W-:Y:S01]  /*e520*/  FFMA R37, R229, UR22, -R234.reuse ;  /* 0x00000016e5257c23 */ /* 0x100fe200080008ea */
[----:B------:R-:W-:Y:S01]  /*e530*/  FFMA R36, R228, UR22, -R234 ;  /* 0x00000016e4247c23 */ /* 0x000fe200080008ea */
[----:B------:R-:W-:-:S05]  /*e540*/  IADD3 R6, R6, 0x1, RZ ;  /* 0x0000000106067810 */ /* 0x000fca0007ffe0ff */
[----:B------:R-:W3:Y:S01]  /*e550*/  MUFU.EX2 R75, R75 ;  /* 0x0000004b004b7308 */ /* 0x000ee20000000800 */
[----:B-1----:R-:W-:Y:S01]  /*e560*/  @!P2 FMUL R56, R56, R56 ;  /* 0x000000383838a220 */ /* 0x002fe20000400000 */
[----:B------:R-:W-:Y:S01]  /*e570*/  FSETP.GEU.AND P2, PT, R58, -126, PT ;  /* 0xc2fc00003a00780b */ /* 0x000fe20003f4e000 */
[----:B------:R-:W-:Y:S01]  /*e580*/  @!P5 FMUL R77, R77, 0.5 ;  /* 0x3f0000004d4dd820 */ /* 0x000fe20000400000 */
[----:B------:R-:W-:Y:S01]  /*e590*/  @!P6 FMUL R57, R57, 0.5 ;  /* 0x3f0000003939e820 */ /* 0x000fe20000400000 */
[----:B--2---:R-:W-:Y:S01]  /*e5a0*/  @!P3 FMUL R59, R59, R59 ;  /* 0x0000003b3b3bb220 */ /* 0x004fe20000400000 */
[----:B------:R-:W-:-:S03]  /*e5b0*/  FSETP.GEU.AND P3, PT, R78, -126, PT ;  /* 0xc2fc00004e00780b */ /* 0x000fc60003f6e000 */
[----:B------:R-:W1:Y:S06]  /*e5c0*/  MUFU.EX2 R77, R77 ;  /* 0x0000004d004d7308 */ /* 0x000e6c0000000800 */
[----:B------:R-:W-:Y:S01]  /*e5d0*/  @!P2 FMUL R58, R58, 0.5 ;  /* 0x3f0000003a3aa820 */ /* 0x000fe20000400000 */
[----:B---3--:R-:W-:Y:S01]  /*e5e0*/  @!P4 FMUL R75, R75, R75 ;  /* 0x0000004b4b4bc220 */ /* 0x008fe20000400000 */
[----:B------:R-:W-:Y:S01]  /*e5f0*/  FSETP.GEU.AND P4, PT, R79, -126, PT ;  /* 0xc2fc00004f00780b */ /* 0x000fe20003f8e000 */
[----:B------:R-:W2:Y:S01]  /*e600*/  MUFU.EX2 R57, R57 ;  /* 0x0000003900397308 */ /* 0x000ea20000000800 */
[----:B------:R-:W-:Y:S01]  /*e610*/  @!P3 FMUL R78, R78, 0.5 ;  /* 0x3f0000004e4eb820 */ /* 0x000fe20000400000 */
[----:B------:R-:W-:-:S02]  /*e620*/  WARPGROUP.DEPBAR.LE gsb0, 0x0 ;  /* 0x00008000000079c5 */ /* 0x000fc40000010000 */
[----:B------:R-:W-:-:S08]  /*e630*/  WARPGROUP.ARRIVE ;  /* 0x00000000000079c5 */ /* 0x000fd00000000000 */
[----:B------:R-:W-:Y:S01]  /*e640*/  @!P4 FMUL R79, R79, 0.5 ;  /* 0x3f0000004f4fc820 */ /* 0x000fe20000400000 */
[----:B------:R-:W3:Y:S01]  /*e650*/  MUFU.EX2 R78, R78 ;  /* 0x0000004e004e7308 */ /* 0x000ee20000000800 */
[----:B-1----:R-:W-:Y:S01]  /*e660*/  @!P5 FMUL R77, R77, R77 ;  /* 0x0000004d4d4dd220 */ /* 0x002fe20000400000 */
[----:B------:R-:W-:Y:S01]  /*e670*/  FSETP.GEU.AND P5, PT, R55, -126, PT ;  /* 0xc2fc00003700780b */ /* 0x000fe20003fae000 */
[----:B------:R-:W-:Y:S01]  /*e680*/  HGMMA.64x32x16.F32.BF16 R104, R24, gdesc[UR36].tnspB, R104, gsb0 ;  /* 0x4060002418687df0 */ /* 0x000fe20008001868 */
[----:B------:R-:W-:Y:S01]  /*e690*/  R2UR UR39, R13 ;  /* 0x000000000d2772ca */ /* 0x000fe200000e0000 */
[----:B--2---:R-:W-:Y:S01]  /*e6a0*/  @!P6 FMUL R57, R57, R57 ;  /* 0x000000393939e220 */ /* 0x004fe20000400000 */
[----:B------:R-:W-:Y:S02]  /*e6b0*/  MOV R13, 0x80000020 ;  /* 0x80000020000d7802 */ /* 0x000fe40000000f00 */
[----:B------:R-:W1:Y:S01]  /*e6c0*/  MUFU.EX2 R79, R79 ;  /* 0x0000004f004f7308 */ /* 0x000e620000000800 */
[----:B------:R-:W-:Y:S01]  /*e6d0*/  R2UR UR38, R12 ;  /* 0x000000000c2672ca */ /* 0x000fe200000e0000 */
[----:B------:R-:W-:Y:S01]  /*e6e0*/  VIADD R12, R28, 0x480 ;  /* 0x000004801c0c7836 */ /* 0x000fe20000000000 */
[----:B------:R-:W-:-:S04]  /*e6f0*/  FSETP.GEU.AND P6, PT, R52, -126, PT ;  /* 0xc2fc00003400780b */ /* 0x000fc80003fce000 */
[----:B------:R-:W-:Y:S01]  /*e700*/  @!P5 FMUL R55, R55, 0.5 ;  /* 0x3f0000003737d820 */ /* 0x000fe20000400000 */
[----:B---3--:R-:W-:Y:S01]  /*e710*/  @!P3 FMUL R78, R78, R78 ;  /* 0x0000004e4e4eb220 */ /* 0x008fe20000400000 */
[----:B------:R-:W-:-:S04]  /*e720*/  FSETP.GEU.AND P3, PT, R69, -126, PT ;  /* 0xc2fc00004500780b */ /* 0x000fc80003f6e000 */
[----:B------:R-:W2:Y:S03]  /*e730*/  MUFU.EX2 R55, R55 ;  /* 0x0000003700377308 */ /* 0x000ea60000000800 */
[----:B------:R-:W-:Y:S01]  /*e740*/  @!P6 FMUL R52, R52, 0.5 ;  /* 0x3f0000003434e820 */ /* 0x000fe20000400000 */
[----:B-1----:R-:W-:Y:S01]  /*e750*/  @!P4 FMUL R79, R79, R79 ;  /* 0x0000004f4f4fc220 */ /* 0x002fe20000400000 */
[----:B------:R-:W-:-:S04]  /*e760*/  FSETP.GEU.AND P4, PT, R51, -126, PT ;  /* 0xc2fc00003300780b */ /* 0x000fc80003f8e000 */
[----:B------:R-:W1:Y:S01]  /*e770*/  MUFU.EX2 R52, R52 ;  /* 0x0000003400347308 */ /* 0x000e620000000800 */
[----:B------:R-:W-:Y:S01]  /*e780*/  @!P3 FMUL R69, R69, 0.5 ;  /* 0x3f0000004545b820 */ /* 0x000fe20000400000 */
[----:B--2---:R-:W-:Y:S01]  /*e790*/  @!P5 FMUL R55, R55, R55 ;  /* 0x000000373737d220 */ /* 0x004fe20000400000 */
[----:B------:R-:W-:-:S06]  /*e7a0*/  FSETP.GEU.AND P5, PT, R50, -126, PT ;  /* 0xc2fc00003200780b */ /* 0x000fcc0003fae000 */
[----:B------:R-:W-:Y:S01]  /*e7b0*/  @!P4 FMUL R51, R51, 0.5 ;  /* 0x3f0000003333c820 */ /* 0x000fe20000400000 */
[----:B------:R-:W2:Y:S01]  /*e7c0*/  MUFU.EX2 R69, R69 ;  /* 0x0000004500457308 */ /* 0x000ea20000000800 */
[----:B-1----:R-:W-:Y:S01]  /*e7d0*/  @!P6 FMUL R52, R52, R52 ;  /* 0x000000343434e220 */ /* 0x002fe20000400000 */
[----:B------:R-:W-:-:S06]  /*e7e0*/  FSETP.GEU.AND P6, PT, R70, -126, PT ;  /* 0xc2fc00004600780b */ /* 0x000fcc0003fce000 */
[----:B------:R-:W1:Y:S01]  /*e7f0*/  MUFU.EX2 R51, R51 ;  /* 0x0000003300337308 */ /* 0x000e620000000800 */
[----:B------:R-:W-:Y:S01]  /*e800*/  @!P5 FMUL R50, R50, 0.5 ;  /* 0x3f0000003232d820 */ /* 0x000fe20000400000 */
[----:B------:R-:W-:Y:S02]  /*e810*/  WARPGROUP.DEPBAR.LE gsb0, 0x0 ;  /* 0x00008000000079c5 */ /* 0x000fe40000010000 */
[----:B------:R-:W-:-:S04]  /*e820*/  WARPGROUP.ARRIVE ;  /* 0x00000000000079c5 */ /* 0x000fc80000000000 */
[----:B------:R-:W3:Y:S01]  /*e830*/  MUFU.EX2 R50, R50 ;  /* 0x0000003200327308 */ /* 0x000ee20000000800 */
[----:B--2---:R-:W-:Y:S01]  /*e840*/  @!P3 FMUL R69, R69, R69 ;  /* 0x000000454545b220 */ /* 0x004fe20000400000 */
[----:B------:R-:W-:Y:S01]  /*e850*/  FSETP.GEU.AND P3, PT, R49, -126, PT ;  /* 0xc2fc00003100780b */ /* 0x000fe20003f6e000 */
[----:B------:R-:W-:Y:S01]  /*e860*/  @!P6 FMUL R70, R70, 0.5 ;  /* 0x3f0000004646e820 */ /* 0x000fe20000400000 */
[----:B------:R-:W-:Y:S01]  /*e870*/  HGMMA.64x32x16.F32.BF16 R88, R24, gdesc[UR32].tnspB, R88, gsb0 ;  /* 0x4060002018587df0 */ /* 0x000fe20008001858 */
[----:B------:R-:W-:Y:S01]  /*e880*/  R2UR UR35, R13 ;  /* 0x000000000d2372ca */ /* 0x000fe200000e0000 */
[----:B------:R-:W-:Y:S01]  /*e890*/  IMAD.MOV.U32 R13, RZ, RZ, -0x7fffffe0 ;  /* 0x80000020ff0d7424 */ /* 0x000fe200078e00ff */
[----:B------:R-:W-:Y:S01]  /*e8a0*/  R2UR UR34, R12 ;  /* 0x000000000c2272ca */ /* 0x000fe200000e0000 */
[----:B-1----:R-:W-:Y:S01]  /*e8b0*/  @!P4 FMUL R51, R51, R51 ;  /* 0x000000333333c220 */ /* 0x002fe20000400000 */
[----:B------:R-:W-:Y:S01]  /*e8c0*/  IADD3 R12, R28, 0x680, RZ ;  /* 0x000006801c0c7810 */ /* 0x000fe20007ffe0ff */
[----:B------:R-:W1:Y:S01]  /*e8d0*/  MUFU.EX2 R70, R70 ;  /* 0x0000004600467308 */ /* 0x000e620000000800 */
        /* <DEDUP_REMOVED lines=9> */
[----:B------:R-:W-:-:S07]  /*e970*/  @!P5 FMUL R60, R60, 0.5 ;  /* 0x3f0000003c3cd820 */ /* 0x000fce0000400000 */
[----:B------:R-:W3:Y:S01]  /*e980*/  MUFU.EX2 R60, R60 ;  /* 0x0000003c003c7308 */ /* 0x000ee20000000800 */
[----:B--2---:R-:W-:Y:S01]  /*e990*/  @!P3 FMUL R49, R49, R49 ;  /* 0x000000313131b220 */ /* 0x004fe20000400000 */
[----:B------:R-:W-:Y:S01]  /*e9a0*/  FSETP.GEU.AND P3, PT, R47, -126, PT ;  /* 0xc2fc00002f00780b */ /* 0x000fe20003f6e000 */
[----:B------:R-:W-:Y:S01]  /*e9b0*/  @!P6 FMUL R61, R61, 0.5 ;  /* 0x3f0000003d3de820 */ /* 0x000fe20000400000 */
[----:B-1----:R-:W-:Y:S01]  /*e9c0*/  @!P4 FMUL R48, R48, R48 ;  /* 0x000000303030c220 */ /* 0x002fe20000400000 */
[----:B------:R-:W-:-:S04]  /*e9d0*/  FSETP.GEU.AND P4, PT, R62, -126, PT ;  /* 0xc2fc00003e00780b */ /* 0x000fc80003f8e000 */
[----:B------:R-:W1:Y:S06]  /*e9e0*/  MUFU.EX2 R61, R61 ;  /* 0x0000003d003d7308 */ /* 0x000e6c0000000800 */
[----:B------:R-:W-:Y:S01]  /*e9f0*/  @!P3 FMUL R47, R47, 0.5 ;  /* 0x3f0000002f2fb820 */ /* 0x000fe20000400000 */
[----:B------:R-:W-:Y:S02]  /*ea00*/  WARPGROUP.DEPBAR.LE gsb0, 0x0 ;  /* 0x00008000000079c5 */ /* 0x000fe40000010000 */
[----:B------:R-:W-:Y:S01]  /*ea10*/  F2FP.BF16.F32.PACK_AB R24, R83, R216 ;  /* 0x000000d85318723e */ /* 0x000fe200000010ff */
[----:B---3--:R-:W-:Y:S01]  /*ea20*/  @!P5 FMUL R60, R60, R60 ;  /* 0x0000003c3c3cd220 */ /* 0x008fe20000400000 */
[----:B------:R-:W-:Y:S01]  /*ea30*/  F2FP.BF16.F32.PACK_AB R25, R85, R86 ;  /* 0x000000565519723e */ /* 0x000fe200000010ff */
[----:B------:R-:W2:Y:S01]  /*ea40*/  MUFU.EX2 R47, R47 ;  /* 0x0000002f002f7308 */ /* 0x000ea20000000800 */
[----:B------:R-:W-:Y:S01]  /*ea50*/  F2FP.BF16.F32.PACK_AB R26, R72, R74 ;  /* 0x0000004a481a723e */ /* 0x000fe200000010ff */
[----:B------:R-:W-:Y:S01]  /*ea60*/  @!P4 FMUL R62, R62, 0.5 ;  /* 0x3f0000003e3ec820 */ /* 0x000fe20000400000 */
[----:B------:R-:W-:-:S02]  /*ea70*/  F2FP.BF16.F32.PACK_AB R27, R84, R214 ;  /* 0x000000d6541b723e */ /* 0x000fc400000010ff */
[----:B------:R-:W-:Y:S02]  /*ea80*/  FSETP.GEU.AND P5, PT, R63, -126, PT ;  /* 0xc2fc00003f00780b */ /* 0x000fe40003fae000 */
[----:B------:R-:W-:Y:S01]  /*ea90*/  WARPGROUP.ARRIVE ;  /* 0x00000000000079c5 */ /* 0x000fe20000000000 */
[----:B------:R-:W3:Y:S01]  /*eaa0*/  MUFU.EX2 R72, R58 ;  /* 0x0000003a00487308 */ /* 0x000ee20000000800 */
[----:B-1----:R-:W-:Y:S01]  /*eab0*/  @!P6 FMUL R61, R61, R61 ;  /* 0x0000003d3d3de220 */ /* 0x002fe20000400000 */
[----:B------:R-:W-:-:S03]  /*eac0*/  FSETP.GEU.AND P6, PT, R40, -126, PT ;  /* 0xc2fc00002800780b */ /* 0x000fc60003fce000 */
[----:B------:R-:W-:Y:S01]  /*ead0*/  HGMMA.64x32x16.F32.BF16 R184, R24, gdesc[UR28].tnspB, R184, gsb0 ;  /* 0x4060001c18b87df0 */ /* 0x000fe200080018b8 */
[----:B------:R-:W-:Y:S01]  /*eae0*/  R2UR UR31, R13 ;  /* 0x000000000d1f72ca */ /* 0x000fe200000e0000 */
[----:B------:R-:W-:Y:S01]  /*eaf0*/  IMAD.MOV.U32 R13, RZ, RZ, -0x7fffffe0 ;  /* 0x80000020ff0d7424 */ /* 0x000fe200078e00ff */
[----:B------:R-:W-:Y:S01]  /*eb00*/  R2UR UR30, R12 ;  /* 0x000000000c1e72ca */ /* 0x000fe200000e0000 */
[----:B------:R-:W1:Y:S01]  /*eb10*/  MUFU.EX2 R62, R62 ;  /* 0x0000003e003e7308 */ /* 0x000e620000000800 */
[----:B------:R-:W-:Y:S01]  /*eb20*/  IADD3 R12, R28, 0x880, RZ ;  /* 0x000008801c0c7810 */ /* 0x000fe20007ffe0ff */
[----:B------:R-:W-:Y:S01]  /*eb30*/  @!P5 FMUL R63, R63, 0.5 ;  /* 0x3f0000003f3fd820 */ /* 0x000fe20000400000 */
[----:B--2---:R-:W-:Y:S01]  /*eb40*/  @!P3 FMUL R47, R47, R47 ;  /* 0x0000002f2f2fb220 */ /* 0x004fe20000400000 */
[----:B------:R-:W-:Y:S02]  /*eb50*/  FSETP.GEU.AND P3, PT, R53, -126, PT ;  /* 0xc2fc00003500780b */ /* 0x000fe40003f6e000 */
[----:B------:R-:W-:Y:S01]  /*eb60*/  @!P6 FMUL R40, R40, 0.5 ;  /* 0x3f0000002828e820 */ /* 0x000fe20000400000 */
[----:B---3--:R-:W-:Y:S01]  /*eb70*/  @!P2 FMUL R72, R72, R72 ;  /* 0x000000484848a220 */ /* 0x008fe20000400000 */
[----:B------:R-:W-:Y:S01]  /*eb80*/  FSETP.GEU.AND P2, PT, R68, -126, PT ;  /* 0xc2fc00004400780b */ /* 0x000fe20003f4e000 */
[----:B------:R-:W2:Y:S01]  /*eb90*/  MUFU.EX2 R63, R63 ;  /* 0x0000003f003f7308 */ /* 0x000ea20000000800 */
[----:B-1----:R-:W-:-:S07]  /*eba0*/  @!P4 FMUL R62, R62, R62 ;  /* 0x0000003e3e3ec220 */ /* 0x002fce0000400000 */
[----:B------:R-:W-:Y:S01]  /*ebb0*/  @!P3 FMUL R53, R53, 0.5 ;  /* 0x3f0000003535b820 */ /* 0x000fe20000400000 */
[----:B------:R-:W1:Y:S01]  /*ebc0*/  MUFU.EX2 R40, R40 ;  /* 0x0000002800287308 */ /* 0x000e620000000800 */
[----:B------:R-:W-:Y:S02]  /*ebd0*/  FSETP.GEU.AND P4, PT, R54, -126, PT ;  /* 0xc2fc00003600780b */ /* 0x000fe40003f8e000 */
[----:B------:R-:W-:Y:S01]  /*ebe0*/  @!P2 FMUL R68, R68, 0.5 ;  /* 0x3f0000004444a820 */ /* 0x000fe20000400000 */
[----:B--2---:R-:W-:-:S05]  /*ebf0*/  @!P5 FMUL R63, R63, R63 ;  /* 0x0000003f3f3fd220 */ /* 0x004fca0000400000 */
[----:B------:R-:W2:Y:S01]  /*ec00*/  MUFU.EX2 R68, R68 ;  /* 0x0000004400447308 */ /* 0x000ea20000000800 */
[----:B------:R-:W-:-:S04]  /*ec10*/  FSETP.GEU.AND P5, PT, R41, -126, PT ;  /* 0xc2fc00002900780b */ /* 0x000fc80003fae000 */
[----:B------:R-:W-:-:S03]  /*ec20*/  @!P4 FMUL R54, R54, 0.5 ;  /* 0x3f0000003636c820 */ /* 0x000fc60000400000 */
[----:B------:R-:W3:Y:S01]  /*ec30*/  MUFU.EX2 R53, R53 ;  /* 0x0000003500357308 */ /* 0x000ee20000000800 */
[----:B-1----:R-:W-:Y:S01]  /*ec40*/  @!P6 FMUL R40, R40, R40 ;  /* 0x000000282828e220 */ /* 0x002fe20000400000 */
[----:B------:R-:W-:-:S04]  /*ec50*/  FSETP.GEU.AND P6, PT, R38, -126, PT ;  /* 0xc2fc00002600780b */ /* 0x000fc80003fce000 */
[----:B------:R-:W-:Y:S02]  /*ec60*/  @!P5 FMUL R41, R41, 0.5 ;  /* 0x3f0000002929d820 */ /* 0x000fe40000400000 */
[----:B------:R-:W1:Y:S01]  /*ec70*/  MUFU.EX2 R54, R54 ;  /* 0x0000003600367308 */ /* 0x000e620000000800 */
[----:B--2---:R-:W-:Y:S01]  /*ec80*/  @!P2 FMUL R68, R68, R68 ;  /* 0x000000444444a220 */ /* 0x004fe20000400000 */
[----:B------:R-:W-:Y:S02]  /*ec90*/  WARPGROUP.DEPBAR.LE gsb0, 0x0 ;  /* 0x00008000000079c5 */ /* 0x000fe40000010000 */
[----:B------:R-:W-:Y:S01]  /*eca0*/  WARPGROUP.ARRIVE ;  /* 0x00000000000079c5 */ /* 0x000fe20000000000 */
[----:B------:R-:W-:Y:S02]  /*ecb0*/  FSETP.GEU.AND P2, PT, R71, -126, PT ;  /* 0xc2fc00004700780b */ /* 0x000fe40003f4e000 */
[----:B------:R-:W-:Y:S01]  /*ecc0*/  @!P6 FMUL R38, R38, 0.5 ;  /* 0x3f0000002626e820 */ /* 0x000fe20000400000 */
[----:B------:R-:W2:Y:S01]  /*ecd0*/  MUFU.EX2 R41, R41 ;  /* 0x0000002900297308 */ /* 0x000ea20000000800 */
[----:B---3--:R-:W-:Y:S01]  /*ece0*/  @!P3 FMUL R53, R53, R53 ;  /* 0x000000353535b220 */ /* 0x008fe20000400000 */
[----:B------:R-:W-:Y:S01]  /*ecf0*/  HGMMA.64x32x16.F32.BF16 R168, R24, gdesc[UR24].tnspB, R168, gsb0 ;  /* 0x4060001818a87df0 */ /* 0x000fe200080018a8 */
[----:B------:R-:W-:-:S02]  /*ed00*/  R2UR UR27, R13 ;  /* 0x000000000d1b72ca */ /* 0x000fc400000e0000 */
[----:B------:R-:W-:Y:S02]  /*ed10*/  MOV R13, 0x80000020 ;  /* 0x80000020000d7802 */ /* 0x000fe40000000f00 */
[----:B------:R-:W-:Y:S01]  /*ed20*/  R2UR UR26, R12 ;  /* 0x000000000c1a72ca */ /* 0x000fe200000e0000 */
[----:B------:R-:W3:Y:S01]  /*ed30*/  MUFU.EX2 R38, R38 ;  /* 0x0000002600267308 */ /* 0x000ee20000000800 */
[----:B------:R-:W-:Y:S01]  /*ed40*/  IADD3 R12, R28, 0xc80, RZ ;  /* 0x00000c801c0c7810 */ /* 0x000fe20007ffe0ff */
[----:B------:R-:W-:Y:S01]  /*ed50*/  @!P2 FMUL R71, R71, 0.5 ;  /* 0x3f0000004747a820 */ /* 0x000fe20000400000 */
[----:B------:R-:W-:Y:S01]  /*ed60*/  FSETP.GEU.AND P3, PT, R43, -126, PT ;  /* 0xc2fc00002b00780b */ /* 0x000fe20003f6e000 */
[----:B-1----:R-:W-:Y:S01]  /*ed70*/  @!P4 FMUL R54, R54, R54 ;  /* 0x000000363636c220 */ /* 0x002fe20000400000 */
[----:B------:R-:W-:-:S03]  /*ed80*/  FSETP.GEU.AND P4, PT, R34, -126, PT ;  /* 0xc2fc00002200780b */ /* 0x000fc60003f8e000 */
[----:B------:R-:W1:Y:S01]  /*ed90*/  MUFU.EX2 R71, R71 ;  /* 0x0000004700477308 */ /* 0x000e620000000800 */
[----:B--2---:R-:W-:Y:S01]  /*eda0*/  @!P5 FMUL R41, R41, R41 ;  /* 0x000000292929d220 */ /* 0x004fe20000400000 */
[----:B------:R-:W-:-:S06]  /*edb0*/  FSETP.GEU.AND P5, PT, R35, -126, PT ;  /* 0xc2fc00002300780b */ /* 0x000fcc0003fae000 */
[----:B------:R-:W-:Y:S01]  /*edc0*/  @!P3 FMUL R43, R43, 0.5 ;  /* 0x3f0000002b2bb820 */ /* 0x000fe20000400000 */
[----:B---3--:R-:W-:Y:S01]  /*edd0*/  @!P6 FMUL R38, R38, R38 ;  /* 0x000000262626e220 */ /* 0x008fe20000400000 */
[----:B------:R-:W-:Y:S01]  /*ede0*/  @!P4 FMUL R34, R34, 0.5 ;  /* 0x3f0000002222c820 */ /* 0x000fe20000400000 */
[----:B------:R-:W-:-:S03]  /*edf0*/  FSETP.GEU.AND P6, PT, R44, -126, PT ;  /* 0xc2fc00002c00780b */ /* 0x000fc60003fce000 */
[----:B------:R-:W2:Y:S01]  /*ee00*/  MUFU.EX2 R43, R43 ;  /* 0x0000002b002b7308 */ /* 0x000ea20000000800 */
[----:B------:R-:W-:Y:S01]  /*ee10*/  @!P5 FMUL R35, R35, 0.5 ;  /* 0x3f0000002323d820 */ /* 0x000fe20000400000 */
[----:B-1----:R-:W-:Y:S01]  /*ee20*/  @!P2 FMUL R71, R71, R71 ;  /* 0x000000474747a220 */ /* 0x002fe20000400000 */
[----:B------:R-:W-:-:S07]  /*ee30*/  FSETP.GEU.AND P2, PT, R46, -126, PT ;  /* 0xc2fc00002e00780b */ /* 0x000fce0003f4e000 */
[----:B------:R-:W-:-:S06]  /*ee40*/  @!P6 FMUL R44, R44, 0.5 ;  /* 0x3f0000002c2ce820 */ /* 0x000fcc0000400000 */
[----:B------:R-:W-:Y:S01]  /*ee50*/  @!P2 FMUL R46, R46, 0.5 ;  /* 0x3f0000002e2ea820 */ /* 0x000fe20000400000 */
[----:B--2---:R-:W-:Y:S01]  /*ee60*/  @!P3 FMUL R43, R43, R43 ;  /* 0x0000002b2b2bb220 */ /* 0x004fe20000400000 */
[----:B------:R-:W-:Y:S01]  /*ee70*/  FSETP.GEU.AND P3, PT, R31, -126, PT ;  /* 0xc2fc00001f00780b */ /* 0x000fe20003f6e000 */
[----:B------:R-:W-:Y:S02]  /*ee80*/  WARPGROUP.DEPBAR.LE gsb0, 0x0 ;  /* 0x00008000000079c5 */ /* 0x000fe40000010000 */
[----:B------:R-:W-:Y:S01]  /*ee90*/  WARPGROUP.ARRIVE ;  /* 0x00000000000079c5 */ /* 0x000fe20000000000 */
[----:B------:R-:W1:Y:S05]  /*eea0*/  MUFU.EX2 R46, R46 ;  /* 0x0000002e002e7308 */ /* 0x000e6a0000000800 */
[----:B------:R-:W-:Y:S01]  /*eeb0*/  HGMMA.64x32x16.F32.BF16 R152, R24, gdesc[UR48].tnspB, R152, gsb0 ;  /* 0x4060003018987df0 */ /* 0x000fe20008001898 */
[----:B------:R-:W-:Y:S01]  /*eec0*/  R2UR UR50, R32 ;  /* 0x00000000203272ca */ /* 0x000fe200000e0000 */
[----:B------:R-:W-:Y:S01]  /*eed0*/  VIADD R32, R28, 0xc0 ;  /* 0x000000c01c207836 */ /* 0x000fe20000000000 */
[----:B------:R-:W-:Y:S01]  /*eee0*/  R2UR UR51, R33 ;  /* 0x00000000213372ca */ /* 0x000fe200000e0000 */
[----:B------:R-:W-:Y:S01]  /*eef0*/  @!P3 FMUL R31, R31, 0.5 ;  /* 0x3f0000001f1fb820 */ /* 0x000fe20000400000 */
[----:B------:R-:W-:Y:S01]  /*ef00*/  MOV R33, 0x80000020 ;  /* 0x8000002000217802 */ /* 0x000fe20000000f00 */
[----:B-1----:R-:W-:Y:S01]  /*ef10*/  @!P2 FMUL R46, R46, R46 ;  /* 0x0000002e2e2ea220 */ /* 0x002fe20000400000 */
[----:B------:R-:W-:-:S13]  /*ef20*/  FSETP.GEU.AND P2, PT, R39, -126, PT ;  /* 0xc2fc00002700780b */ /* 0x000fda0003f4e000 */
[----:B------:R-:W-:-:S06]  /*ef30*/  @!P2 FMUL R39, R39, 0.5 ;  /* 0x3f0000002727a820 */ /* 0x000fcc0000400000 */
[----:B------:R-:W1:Y:S02]  /*ef40*/  MUFU.EX2 R39, R39 ;  /* 0x0000002700277308 */ /* 0x000e640000000800 */
[----:B-1----:R-:W-:Y:S01]  /*ef50*/  @!P2 FMUL R39, R39, R39 ;  /* 0x000000272727a220 */ /* 0x002fe20000400000 */
[----:B------:R-:W-:Y:S02]  /*ef60*/  WARPGROUP.DEPBAR.LE gsb0, 0x0 ;  /* 0x00008000000079c5 */ /* 0x000fe40000010000 */
[----:B------:R-:W-:Y:S01]  /*ef70*/  WARPGROUP.ARRIVE ;  /* 0x00000000000079c5 */ /* 0x000fe20000000000 */
[----:B------:R-:W-:-:S05]  /*ef80*/  FSETP.GEU.AND P2, PT, R42, -126, PT ;  /* 0xc2fc00002a00780b */ /* 0x000fca0003f4e000 */
[----:B------:R-:W-:Y:S01]  /*ef90*/  HGMMA.64x32x16.F32.BF16 R136, R24, gdesc[UR44].tnspB, R136, gsb0 ;  /* 0x4060002c18887df0 */ /* 0x000fe20008001888 */
[----:B------:R-:W-:Y:S02]  /*efa0*/  R2UR UR47, R13 ;  /* 0x000000000d2f72ca */ /* 0x000fe400000e0000 */
[----:B------:R-:W-:Y:S02]  /*efb0*/  MOV R13, 0x80000020 ;  /* 0x80000020000d7802 */ /* 0x000fe40000000f00 */
[----:B------:R-:W-:Y:S01]  /*efc0*/  R2UR UR46, R12 ;  /* 0x000000000c2e72ca */ /* 0x000fe200000e0000 */
[----:B------:R-:W-:Y:S02]  /*efd0*/  VIADD R12, R28, 0x2c0 ;  /* 0x000002c01c0c7836 */ /* 0x000fe40000000000 */
[----:B------:R-:W-:-:S06]  /*efe0*/  @!P2 FMUL R42, R42, 0.5 ;  /* 0x3f0000002a2aa820 */ /* 0x000fcc0000400000 */
[----:B------:R-:W1:Y:S02]  /*eff0*/  MUFU.EX2 R42, R42 ;  /* 0x0000002a002a7308 */ /* 0x000e640000000800 */
[----:B-1----:R-:W-:Y:S01]  /*f000*/  @!P2 FMUL R42, R42, R42 ;  /* 0x0000002a2a2aa220 */ /* 0x002fe20000400000 */
[----:B------:R-:W-:-:S13]  /*f010*/  FSETP.GEU.AND P2, PT, R45, -126, PT ;  /* 0xc2fc00002d00780b */ /* 0x000fda0003f4e000 */
[----:B------:R-:W-:Y:S01]  /*f020*/  @!P2 FMUL R45, R45, 0.5 ;  /* 0x3f0000002d2da820 */ /* 0x000fe20000400000 */
[----:B------:R-:W-:Y:S02]  /*f030*/  WARPGROUP.DEPBAR.LE gsb0, 0x0 ;  /* 0x00008000000079c5 */ /* 0x000fe40000010000 */
[----:B------:R-:W-:-:S03]  /*f040*/  WARPGROUP.ARRIVE ;  /* 0x00000000000079c5 */ /* 0x000fc60000000000 */
[----:B------:R-:W1:Y:S03]  /*f050*/  MUFU.EX2 R45, R45 ;  /* 0x0000002d002d7308 */ /* 0x000e660000000800 */
[----:B------:R-:W-:Y:S01]  /*f060*/  HGMMA.64x32x16.F32.BF16 R120, R24, gdesc[UR40].tnspB, R120, gsb0 ;  /* 0x4060002818787df0 */ /* 0x000fe20008001878 */
[----:B------:R-:W-:Y:S02]  /*f070*/  R2UR UR42, R32 ;  /* 0x00000000202a72ca */ /* 0x000fe400000e0000 */
[----:B------:R-:W-:Y:S01]  /*f080*/  R2UR UR43, R33 ;  /* 0x00000000212b72ca */ /* 0x000fe200000e0000 */
[----:B------:R-:W-:Y:S01]  /*f090*/  IMAD.MOV.U32 R33, RZ, RZ, -0x7fffffe0 ;  /* 0x80000020ff217424 */ /* 0x000fe200078e00ff */
[----:B------:R-:W-:Y:S01]  /*f0a0*/  IADD3 R32, R28, 0x4c0, RZ ;  /* 0x000004c01c207810 */ /* 0x000fe20007ffe0ff */
[----:B-1----:R-:W-:Y:S01]  /*f0b0*/  @!P2 FMUL R45, R45, R45 ;  /* 0x0000002d2d2da220 */ /* 0x002fe20000400000 */
[----:B------:R-:W-:Y:S01]  /*f0c0*/  ISETP.NE.AND P2, PT, R6, 0x4, PT ;  /* 0x000000040600780c */ /* 0x000fe20003f45270 */
[----:B------:R-:W-:-:S02]  /*f0d0*/  WARPGROUP.DEPBAR.LE gsb0, 0x0 ;  /* 0x00008000000079c5 */ /* 0x000fc40000010000 */
[----:B------:R-:W-:-:S06]  /*f0e0*/  WARPGROUP.ARRIVE ;  /* 0x00000000000079c5 */ /* 0x000fcc0000000000 */
[----:B------:R-:W-:Y:S01]  /*f0f0*/  HGMMA.64x32x16.F32.BF16 R104, R24, gdesc[UR4].tnspB, R104, gsb0 ;  /* 0x4060000418687df0 */ /* 0x000fe20008001868 */
[----:B------:R-:W-:Y:S02]  /*f100*/  R2UR UR7, R13 ;  /* 0x000000000d0772ca */ /* 0x000fe400000e0000 */
[----:B------:R-:W-:Y:S01]  /*f110*/  R2UR UR6, R12 ;  /* 0x000000000c0672ca */ /* 0x000fe200000e0000 */
[----:B------:R-:W-:-:S04]  /*f120*/  FADD R12, R87, R66 ;  /* 0x00000042570c7221 */ /* 0x000fc80000000000 */
[----:B------:R-:W-:-:S04]  /*f130*/  FADD R12, R12, R67 ;  /* 0x000000430c0c7221 */ /* 0x000fc80000000000 */
[----:B------:R-:W-:Y:S01]  /*f140*/  FADD R12, R12, R65 ;  /* 0x000000410c0c7221 */ /* 0x000fe20000000000 */
[----:B------:R-:W-:Y:S02]  /*f150*/  WARPGROUP.DEPBAR.LE gsb0, 0x0 ;  /* 0x00008000000079c5 */ /* 0x000fe40000010000 */
[----:B------:R-:W-:-:S06]  /*f160*/  WARPGROUP.ARRIVE ;  /* 0x00000000000079c5 */ /* 0x000fcc0000000000 */
[----:B------:R-:W-:Y:S01]  /*f170*/  HGMMA.64x32x16.F32.BF16 R88, R24, gdesc[UR8].tnspB, R88, gsb0 ;  /* 0x4060000818587df0 */ /* 0x000fe20008001858 */
[----:B------:R-:W-:Y:S02]  /*f180*/  R2UR UR10, R32 ;  /* 0x00000000200a72ca */ /* 0x000fe400000e0000 */
[----:B------:R-:W-:Y:S01]  /*f190*/  R2UR UR11, R33 ;  /* 0x00000000210b72ca */ /* 0x000fe200000e0000 */
[----:B------:R-:W-:Y:S01]  /*f1a0*/  IMAD.MOV.U32 R33, RZ, RZ, -0x7fffffe0 ;  /* 0x80000020ff217424 */ /* 0x000fe200078e00ff */
[----:B------:R-:W-:Y:S01]  /*f1b0*/  IADD3 R32, R28, 0x6c0, RZ ;  /* 0x000006c01c207810 */ /* 0x000fe20007ffe0ff */
[----:B------:R-:W-:Y:S02]  /*f1c0*/  WARPGROUP.DEPBAR.LE gsb0, 0x0 ;  /* 0x00008000000079c5 */ /* 0x000fe40000010000 */
[----:B------:R-:W-:Y:S01]  /*f1d0*/  FADD R26, R215, R82 ;  /* 0x00000052d71a7221 */ /* 0x000fe20000000000 */
[----:B------:R-:W-:Y:S02]  /*f1e0*/  F2FP.BF16.F32.PACK_AB R24, R67, R66 ;  /* 0x000000424318723e */ /* 0x000fe400000010ff */
[----:B------:R-:W-:Y:S01]  /*f1f0*/  F2FP.BF16.F32.PACK_AB R25, R29, R82 ;  /* 0x000000521d19723e */ /* 0x000fe200000010ff */
[----:B------:R-:W-:Y:S01]  /*f200*/  FADD R13, R26, R29 ;  /* 0x0000001d1a0d7221 */ /* 0x000fe20000000000 */
[----:B------:R-:W-:Y:S01]  /*f210*/  F2FP.BF16.F32.PACK_AB R26, R64, R65 ;  /* 0x00000041401a723e */ /* 0x000fe200000010ff */
[----:B------:R-:W-:Y:S01]  /*f220*/  FADD R29, R12, R64 ;  /* 0x000000400c1d7221 */ /* 0x000fe20000000000 */
[----:B------:R-:W-:Y:S01]  /*f230*/  F2FP.BF16.F32.PACK_AB R27, R73, R76 ;  /* 0x0000004c491b723e */ /* 0x000fe200000010ff */
[----:B------:R-:W-:Y:S01]  /*f240*/  FADD R13, R13, R76 ;  /* 0x0000004c0d0d7221 */ /* 0x000fe20000000000 */
[----:B------:R-:W-:-:S02]  /*f250*/  IADD3 R12, R28, 0x8c0, RZ ;  /* 0x000008c01c0c7810 */ /* 0x000fc40007ffe0ff */
[----:B------:R-:W-:Y:S01]  /*f260*/  WARPGROUP.ARRIVE ;  /* 0x00000000000079c5 */ /* 0x000fe20000000000 */
[----:B------:R-:W-:Y:S01]  /*f270*/  FADD R58, R13, R73 ;  /* 0x000000490d3a7221 */ /* 0x000fe20000000000 */
[----:B------:R-:W-:-:S03]  /*f280*/  MOV R13, 0x80000020 ;  /* 0x80000020000d7802 */ /* 0x000fc60000000f00 */
[----:B------:R-:W-:Y:S01]  /*f290*/  FADD R58, R58, R75 ;  /* 0x0000004b3a3a7221 */ /* 0x000fe20000000000 */
[----:B------:R-:W-:Y:S01]  /*f2a0*/  HGMMA.64x32x16.F32.BF16 R184, R24, gdesc[UR16].tnspB, R184, gsb0 ;  /* 0x4060001018b87df0 */ /* 0x000fe200080018b8 */
[----:B------:R-:W-:Y:S02]  /*f2b0*/  R2UR UR18, R32 ;  /* 0x00000000201272ca */ /* 0x000fe400000e0000 */
[----:B------:R-:W-:Y:S02]  /*f2c0*/  R2UR UR19, R33 ;  /* 0x00000000211372ca */ /* 0x000fe400000e0000 */
[----:B------:R-:W-:Y:S02]  /*f2d0*/  IADD3 R32, R28, 0xac0, RZ ;  /* 0x00000ac01c207810 */ /* 0x000fe40007ffe0ff */
[----:B------:R-:W-:Y:S01]  /*f2e0*/  MOV R33, 0x80000020 ;  /* 0x8000002000217802 */ /* 0x000fe20000000f00 */
[----:B------:R-:W-:Y:S02]  /*f2f0*/  WARPGROUP.DEPBAR.LE gsb0, 0x0 ;  /* 0x00008000000079c5 */ /* 0x000fe40000010000 */
[----:B------:R-:W-:-:S06]  /*f300*/  WARPGROUP.ARRIVE ;  /* 0x00000000000079c5 */ /* 0x000fcc0000000000 */
[----:B------:R-:W-:Y:S01]  /*f310*/  HGMMA.64x32x16.F32.BF16 R168, R24, gdesc[UR36].tnspB, R168, gsb0 ;  /* 0x4060002418a87df0 */ /* 0x000fe200080018a8 */
[----:B------:R-:W-:Y:S01]  /*f320*/  R2UR UR38, R12 ;  /* 0x000000000c2672ca */ /* 0x000fe200000e0000 */
[----:B------:R-:W-:Y:S01]  /*f330*/  VIADD R12, R28, 0xcc0 ;  /* 0x00000cc01c0c7836 */ /* 0x000fe20000000000 */
[----:B------:R-:W-:Y:S02]  /*f340*/  R2UR UR39, R13 ;  /* 0x000000000d2772ca */ /* 0x000fe400000e0000 */
[----:B------:R-:W-:Y:S01]  /*f350*/  MOV R13, 0x80000020 ;  /* 0x80000020000d7802 */ /* 0x000fe20000000f00 */
[----:B------:R-:W-:Y:S02]  /*f360*/  WARPGROUP.DEPBAR.LE gsb0, 0x0 ;  /* 0x00008000000079c5 */ /* 0x000fe40000010000 */
[----:B------:R-:W-:-:S06]  /*f370*/  WARPGROUP.ARRIVE ;  /* 0x00000000000079c5 */ /* 0x000fcc0000000000 */
[----:B------:R-:W-:Y:S01]  /*f380*/  HGMMA.64x32x16.F32.BF16 R152, R24, gdesc[UR32].tnspB, R152, gsb0 ;  /* 0x4060002018987df0 */ /* 0x000fe20008001898 */
[----:B------:R-:W-:Y:S01]  /*f390*/  R2UR UR34, R32 ;  /* 0x00000000202272ca */ /* 0x000fe200000e0000 */
[----:B------:R-:W-:Y:S01]  /*f3a0*/  FADD R32, R58, R77 ;  /* 0x0000004d3a207221 */ /* 0x000fe20000000000 */
[----:B------:R-:W-:Y:S02]  /*f3b0*/  R2UR UR35, R33 ;  /* 0x00000000212372ca */ /* 0x000fe400000e0000 */
[----:B------:R-:W-:Y:S01]  /*f3c0*/  IADD3 R58, R28, 0x900, RZ ;  /* 0x000009001c3a7810 */ /* 0x000fe20007ffe0ff */
[----:B------:R1:W2:Y:S01]  /*f3d0*/  MUFU.EX2 R33, R35 ;  /* 0x0000002300217308 */ /* 0x0002a20000000800 */
[----:B------:R-:W-:Y:S01]  /*f3e0*/  FADD R32, R32, R78 ;  /* 0x0000004e20207221 */ /* 0x000fe20000000000 */
[----:B-1----:R-:W-:Y:S01]  /*f3f0*/  MOV R35, 0x80000020 ;  /* 0x8000002000237802 */ /* 0x002fe20000000f00 */
[----:B--2---:R-:W-:Y:S01]  /*f400*/  @!P5 FMUL R33, R33, R33 ;  /* 0x000000212121d220 */ /* 0x004fe20000400000 */
[----:B------:R-:W-:-:S13]  /*f410*/  FSETP.GEU.AND P5, PT, R36, -126, PT ;  /* 0xc2fc00002400780b */ /* 0x000fda0003fae000 */
[----:B------:R-:W-:Y:S01]  /*f420*/  @!P5 FMUL R36, R36, 0.5 ;  /* 0x3f0000002424d820 */ /* 0x000fe20000400000 */
[----:B------:R-:W-:Y:S02]  /*f430*/  WARPGROUP.DEPBAR.LE gsb0, 0x0 ;  /* 0x00008000000079c5 */ /* 0x000fe40000010000 */
[----:B------:R-:W-:-:S06]  /*f440*/  WARPGROUP.ARRIVE ;  /* 0x00000000000079c5 */ /* 0x000fcc0000000000 */
[----:B------:R-:W-:Y:S01]  /*f450*/  HGMMA.64x32x16.F32.BF16 R136, R24, gdesc[UR28].tnspB, R136, gsb0 ;  /* 0x4060001c18887df0 */ /* 0x000fe20008001888 */
[----:B------:R-:W-:Y:S01]  /*f460*/  R2UR UR30, R12 ;  /* 0x000000000c1e72ca */ /* 0x000fe200000e0000 */
[----:B------:R-:W-:Y:S01]  /*f470*/  VIADD R12, R28, 0x100 ;  /* 0x000001001c0c7836 */ /* 0x000fe20000000000 */
[----:B------:R-:W-:Y:S01]  /*f480*/  R2UR UR31, R13 ;  /* 0x000000000d1f72ca */ /* 0x000fe200000e0000 */
[----:B------:R-:W-:Y:S01]  /*f490*/  IMAD.MOV.U32 R13, RZ, RZ, -0x7fffffe0 ;  /* 0x80000020ff0d7424 */ /* 0x000fe200078e00ff */
[----:B------:R-:W-:Y:S02]  /*f4a0*/  WARPGROUP.DEPBAR.LE gsb0, 0x0 ;  /* 0x00008000000079c5 */ /* 0x000fe40000010000 */
[----:B------:R-:W-:-:S06]  /*f4b0*/  WARPGROUP.ARRIVE ;  /* 0x00000000000079c5 */ /* 0x000fcc0000000000 */
[----:B------:R-:W-:Y:S01]  /*f4c0*/  HGMMA.64x32x16.F32.BF16 R120, R24, gdesc[UR24].tnspB, R120, gsb0 ;  /* 0x4060001818787df0 */ /* 0x000fe20008001878 */
[----:B------:R-:W-:Y:S01]  /*f4d0*/  R2UR UR26, R12 ;  /* 0x000000000c1a72ca */ /* 0x000fe200000e0000 */
[----:B------:R-:W-:Y:S01]  /*f4e0*/  FADD R12, R29, R56 ;  /* 0x000000381d0c7221 */ /* 0x000fe20000000000 */
[----:B------:R-:W-:Y:S02]  /*f4f0*/  R2UR UR27, R13 ;  /* 0x000000000d1b72ca */ /* 0x000fe400000e0000 */
[----:B------:R-:W-:Y:S01]  /*f500*/  MOV R13, 0x80000020 ;  /* 0x80000020000d7802 */ /* 0x000fe20000000f00 */
[----:B------:R-:W-:Y:S01]  /*f510*/  FADD R12, R12, R59 ;  /* 0x0000003b0c0c7221 */ /* 0x000fe20000000000 */
[----:B------:R-:W-:-:S03]  /*f520*/  MOV R29, 0x80000020 ;  /* 0x80000020001d7802 */ /* 0x000fc60000000f00 */
[----:B------:R-:W-:-:S04]  /*f530*/  FADD R12, R12, R57 ;  /* 0x000000390c0c7221 */ /* 0x000fc80000000000 */
[----:B------:R-:W-:Y:S01]  /*f540*/  FADD R12, R12, R72 ;  /* 0x000000480c0c7221 */ /* 0x000fe20000000000 */
[----:B------:R-:W-:Y:S02]  /*f550*/  WARPGROUP.DEPBAR.LE gsb0, 0x0 ;  /* 0x00008000000079c5 */ /* 0x000fe40000010000 */
[----:B------:R-:W-:-:S06]  /*f560*/  WARPGROUP.ARRIVE ;  /* 0x00000000000079c5 */ /* 0x000fcc0000000000 */
[----:B------:R-:W-:Y:S03]  /*f570*/  HGMMA.64x32x16.F32.BF16 R104, R24, gdesc[UR48].tnspB, R104, gsb0 ;  /* 0x4060003018687df0 */ /* 0x000fe60008001868 */
[----:B------:R-:W-:Y:S02]  /*f580*/  WARPGROUP.DEPBAR.LE gsb0, 0x0 ;  /* 0x00008000000079c5 */ /* 0x000fe40000010000 */
[----:B------:R-:W-:-:S06]  /*f590*/  WARPGROUP.ARRIVE ;  /* 0x00000000000079c5 */ /* 0x000fcc0000000000 */
[----:B------:R-:W-:Y:S03]  /*f5a0*/  HGMMA.64x32x16.F32.BF16 R88, R24, gdesc[UR44].tnspB, R88, gsb0 ;  /* 0x4060002c18587df0 */ /* 0x000fe60008001858 */
[----:B------:R-:W-:Y:S02]  /*f5b0*/  WARPGROUP.DEPBAR.LE gsb0, 0x0 ;  /* 0x00008000000079c5 */ /* 0x000fe40000010000 */
[C---:B------:R-:W-:Y:S02]  /*f5c0*/  IADD3 R26, R28.reuse, 0x300, RZ ;  /* 0x000003001c1a7810 */ /* 0x040fe40007ffe0ff */
[----:B------:R-:W-:Y:S02]  /*f5d0*/  IADD3 R24, R28, 0x500, RZ ;  /* 0x000005001c187810 */ /* 0x000fe40007ffe0ff */
[----:B------:R-:W-:Y:S02]  /*f5e0*/  MOV R27, 0x80000020 ;  /* 0x80000020001b7802 */ /* 0x000fe40000000f00 */
[----:B------:R-:W-:-:S02]  /*f5f0*/  MOV R25, 0x80000020 ;  /* 0x8000002000197802 */ /* 0x000fc40000000f00 */
[----:B------:R-:W-:Y:S02]  /*f600*/  R2UR UR46, R26 ;  /* 0x000000001a2e72ca */ /* 0x000fe400000e0000 */
[----:B------:R-:W-:Y:S02]  /*f610*/  R2UR UR47, R27 ;  /* 0x000000001b2f72ca */ /* 0x000fe400000e0000 */
[----:B------:R-:W-:Y:S02]  /*f620*/  R2UR UR50, R24 ;  /* 0x00000000183272ca */ /* 0x000fe400000e0000 */
[----:B------:R-:W-:Y:S02]  /*f630*/  R2UR UR51, R25 ;  /* 0x00000000193372ca */ /* 0x000fe400000e0000 */
[----:B------:R-:W-:Y:S01]  /*f640*/  F2FP.BF16.F32.PACK_AB R24, R59, R56 ;  /* 0x000000383b18723e */ /* 0x000fe200000010ff */
[----:B------:R-:W-:Y:S01]  /*f650*/  VIADD R56, R28, 0x700 ;  /* 0x000007001c387836 */ /* 0x000fe20000000000 */
[----:B------:R-:W-:-:S02]  /*f660*/  F2FP.BF16.F32.PACK_AB R25, R77, R75 ;  /* 0x0000004b4d19723e */ /* 0x000fc400000010ff */
[----:B------:R-:W-:Y:S02]  /*f670*/  F2FP.BF16.F32.PACK_AB R26, R72, R57 ;  /* 0x00000039481a723e */ /* 0x000fe400000010ff */
[----:B------:R-:W-:Y:S01]  /*f680*/  F2FP.BF16.F32.PACK_AB R27, R79, R78 ;  /* 0x0000004e4f1b723e */ /* 0x000fe200000010ff */
[----:B------:R-:W-:Y:S01]  /*f690*/  FADD R79, R32, R79 ;  /* 0x0000004f204f7221 */ /* 0x000fe20000000000 */
[----:B------:R-:W-:Y:S02]  /*f6a0*/  MOV R57, 0x80000020 ;  /* 0x8000002000397802 */ /* 0x000fe40000000f00 */
[----:B------:R-:W-:Y:S01]  /*f6b0*/  WARPGROUP.ARRIVE ;  /* 0x00000000000079c5 */ /* 0x000fe20000000000 */
[----:B------:R-:W-:-:S05]  /*f6c0*/  MOV R59, 0x80000020 ;  /* 0x80000020003b7802 */ /* 0x000fca0000000f00 */
[----:B------:R-:W-:Y:S03]  /*f6d0*/  HGMMA.64x32x16.F32.BF16 R184, R24, gdesc[UR40].tnspB, R184, gsb0 ;  /* 0x4060002818b87df0 */ /* 0x000fe600080018b8 */
[----:B------:R-:W-:Y:S02]  /*f6e0*/  WARPGROUP.DEPBAR.LE gsb0, 0x0 ;  /* 0x00008000000079c5 */ /* 0x000fe40000010000 */
[----:B------:R-:W-:-:S06]  /*f6f0*/  WARPGROUP.ARRIVE ;  /* 0x00000000000079c5 */ /* 0x000fcc0000000000 */
        /* <DEDUP_REMOVED lines=14> */
[----:B------:R-:W-:Y:S03]  /*f7e0*/  HGMMA.64x32x16.F32.BF16 R136, R24, gdesc[UR16].tnspB, R136, gsb0 ;  /* 0x4060001018887df0 */ /* 0x000fe60008001888 */
        /* <DEDUP_REMOVED lines=9> */
[----:B------:R-:W-:Y:S03]  /*f880*/  HGMMA.64x32x16.F32.BF16 R104, R24, gdesc[UR32].tnspB, R104, gsb0 ;  /* 0x4060002018687df0 */ /* 0x000fe60008001868 */
[----:B------:R-:W-:Y:S02]  /*f890*/  WARPGROUP.DEPBAR.LE gsb0, 0x0 ;  /* 0x00008000000079c5 */ /* 0x000fe40000010000 */
[----:B------:R-:W-:-:S06]  /*f8a0*/  WARPGROUP.ARRIVE ;  /* 0x00000000000079c5 */ /* 0x000fcc0000000000 */
[----:B------:R-:W-:Y:S03]  /*f8b0*/  HGMMA.64x32x16.F32.BF16 R88, R24, gdesc[UR28].tnspB, R88, gsb0 ;  /* 0x4060001c18587df0 */ /* 0x000fe60008001858 */
[----:B------:R-:W-:Y:S02]  /*f8c0*/  WARPGROUP.DEPBAR.LE gsb0, 0x0 ;  /* 0x00008000000079c5 */ /* 0x000fe40000010000 */
[C---:B------:R-:W-:Y:S01]  /*f8d0*/  VIADD R24, R28.reuse, 0xb00 ;  /* 0x00000b001c187836 */ /* 0x040fe20000000000 */
[----:B------:R-:W-:Y:S02]  /*f8e0*/  MOV R25, 0x80000020 ;  /* 0x8000002000197802 */ /* 0x000fe40000000f00 */
[----:B------:R-:W-:Y:S02]  /*f8f0*/  IADD3 R26, R28, 0x140, RZ ;  /* 0x000001401c1a7810 */ /* 0x000fe40007ffe0ff */
[----:B------:R-:W-:Y:S01]  /*f900*/  R2UR UR18, R24 ;  /* 0x00000000181272ca */ /* 0x000fe200000e0000 */
[----:B------:R-:W-:Y:S01]  /*f910*/  VIADD R24, R28, 0xd00 ;  /* 0x00000d001c187836 */ /* 0x000fe20000000000 */
[----:B------:R-:W-:Y:S01]  /*f920*/  R2UR UR19, R25 ;  /* 0x00000000191372ca */ /* 0x000fe200000e0000 */
[----:B------:R-:W-:Y:S01]  /*f930*/  IMAD.MOV.U32 R25, RZ, RZ, -0x7fffffe0 ;  /* 0x80000020ff197424 */ /* 0x000fe200078e00ff */
[----:B------:R-:W-:-:S02]  /*f940*/  MOV R27, 0x80000020 ;  /* 0x80000020001b7802 */ /* 0x000fc40000000f00 */
[----:B------:R-:W-:Y:S02]  /*f950*/  R2UR UR30, R24 ;  /* 0x00000000181e72ca */ /* 0x000fe400000e0000 */
[----:B------:R-:W-:Y:S02]  /*f960*/  R2UR UR31, R25 ;  /* 0x00000000191f72ca */ /* 0x000fe400000e0000 */
[----:B------:R-:W-:Y:S02]  /*f970*/  R2UR UR34, R26 ;  /* 0x000000001a2272ca */ /* 0x000fe400000e0000 */
[----:B------:R-:W-:Y:S02]  /*f980*/  R2UR UR35, R27 ;  /* 0x000000001b2372ca */ /* 0x000fe400000e0000 */
[----:B------:R-:W-:Y:S01]  /*f990*/  F2FP.BF16.F32.PACK_AB R24, R52, R55 ;  /* 0x000000373418723e */ /* 0x000fe200000010ff */
[----:B------:R-:W-:Y:S01]  /*f9a0*/  FADD R55, R12, R55 ;  /* 0x000000370c377221 */ /* 0x000fe20000000000 */
[----:B------:R-:W-:Y:S01]  /*f9b0*/  F2FP.BF16.F32.PACK_AB R25, R69, R68 ;  /* 0x000000444519723e */ /* 0x000fe200000010ff */
[----:B------:R-:W-:Y:S01]  /*f9c0*/  VIADD R12, R28, 0x1c0 ;  /* 0x000001c01c0c7836 */ /* 0x000fe20000000000 */
        /* <DEDUP_REMOVED lines=11> */
[----:B------:R-:W-:-:S02]  /*fa80*/  WARPGROUP.DEPBAR.LE gsb0, 0x0 ;  /* 0x00008000000079c5 */ /* 0x000fc40000010000 */
[----:B------:R-:W-:-:S06]  /*fa90*/  WARPGROUP.ARRIVE ;  /* 0x00000000000079c5 */ /* 0x000fcc0000000000 */
[----:B------:R-:W-:Y:S03]  /*faa0*/  HGMMA.64x32x16.F32.BF16 R168, R24, gdesc[UR44].tnspB, R168, gsb0 ;  /* 0x4060002c18a87df0 */ /* 0x000fe600080018a8 */
        /* <DEDUP_REMOVED lines=19> */
[----:B------:R-:W-:Y:S02]  /*fbe0*/  R2UR UR30, R58 ;  /* 0x000000003a1e72ca */ /* 0x000fe400000e0000 */
[----:B------:R-:W-:Y:S01]  /*fbf0*/  R2UR UR31, R59 ;  /* 0x000000003b1f72ca */ /* 0x000fe200000e0000 */
[----:B------:R1:W2:Y:S08]  /*fc00*/  MUFU.EX2 R58, R34 ;  /* 0x00000022003a7308 */ /* 0x0002b00000000800 */
[----:B------:R-:W3:Y:S01]  /*fc10*/  MUFU.EX2 R59, R44 ;  /* 0x0000002c003b7308 */ /* 0x000ee20000000800 */
[----:B-1----:R-:W-:Y:S01]  /*fc20*/  IADD3 R34, R28, 0xd80, RZ ;  /* 0x00000d801c227810 */ /* 0x002fe20007ffe0ff */
[----:B--2---:R-:W-:Y:S01]  /*fc30*/  @!P4 FMUL R58, R58, R58 ;  /* 0x0000003a3a3ac220 */ /* 0x004fe20000400000 */
[----:B------:R-:W-:Y:S01]  /*fc40*/  FSETP.GEU.AND P4, PT, R30, -126, PT ;  /* 0xc2fc00001e00780b */ /* 0x000fe20003f8e000 */
[----:B---3--:R-:W-:Y:S01]  /*fc50*/  @!P6 FMUL R59, R59, R59 ;  /* 0x0000003b3b3be220 */ /* 0x008fe20000400000 */
[----:B------:R-:W-:-:S11]  /*fc60*/  FSETP.GEU.AND P6, PT, R37, -126, PT ;  /* 0xc2fc00002500780b */ /* 0x000fd60003fce000 */
[----:B------:R-:W-:-:S06]  /*fc70*/  @!P4 FMUL R30, R30, 0.5 ;  /* 0x3f0000001e1ec820 */ /* 0x000fcc0000400000 */
[----:B------:R-:W1:Y:S01]  /*fc80*/  MUFU.EX2 R30, R30 ;  /* 0x0000001e001e7308 */ /* 0x000e620000000800 */
[----:B------:R-:W-:-:S07]  /*fc90*/  @!P6 FMUL R37, R37, 0.5 ;  /* 0x3f0000002525e820 */ /* 0x000fce0000400000 */
[----:B------:R-:W2:Y:S01]  /*fca0*/  MUFU.EX2 R37, R37 ;  /* 0x0000002500257308 */ /* 0x000ea20000000800 */
[----:B------:R-:W-:Y:S02]  /*fcb0*/  WARPGROUP.DEPBAR.LE gsb0, 0x0 ;  /* 0x00008000000079c5 */ /* 0x000fe40000010000 */
[C---:B------:R-:W-:Y:S01]  /*fcc0*/  VIADD R24, R28.reuse, 0x940 ;  /* 0x000009401c187836 */ /* 0x040fe20000000000 */
[----:B------:R-:W-:Y:S02]  /*fcd0*/  MOV R25, 0x80000020 ;  /* 0x8000002000197802 */ /* 0x000fe40000000f00 */
[----:B------:R-:W-:Y:S02]  /*fce0*/  IADD3 R26, R28, 0xd40, RZ ;  /* 0x00000d401c1a7810 */ /* 0x000fe40007ffe0ff */
[----:B------:R-:W-:Y:S01]  /*fcf0*/  R2UR UR42, R24 ;  /* 0x00000000182a72ca */ /* 0x000fe200000e0000 */
[----:B------:R-:W-:Y:S01]  /*fd00*/  VIADD R24, R28, 0xb40 ;  /* 0x00000b401c187836 */ /* 0x000fe20000000000 */
[----:B------:R-:W-:Y:S01]  /*fd10*/  R2UR UR43, R25 ;  /* 0x00000000192b72ca */ /* 0x000fe200000e0000 */
[----:B-1----:R-:W-:Y:S01]  /*fd20*/  @!P4 FMUL R30, R30, R30 ;  /* 0x0000001e1e1ec220 */ /* 0x002fe20000400000 */
[----:B------:R-:W-:-:S02]  /*fd30*/  MOV R25, 0x80000020 ;  /* 0x8000002000197802 */ /* 0x000fc40000000f00 */
[----:B------:R-:W-:Y:S01]  /*fd40*/  R2UR UR10, R24 ;  /* 0x00000000180a72ca */ /* 0x000fe200000e0000 */
[----:B------:R-:W-:Y:S01]  /*fd50*/  VIADD R24, R28, 0x180 ;  /* 0x000001801c187836 */ /* 0x000fe20000000000 */
[----:B------:R-:W-:Y:S01]  /*fd60*/  R2UR UR11, R25 ;  /* 0x00000000190b72ca */ /* 0x000fe200000e0000 */
[----:B--2---:R-:W-:Y:S01]  /*fd70*/  @!P6 FMUL R37, R37, R37 ;  /* 0x000000252525e220 */ /* 0x004fe20000400000 */
[----:B------:R-:W-:Y:S02]  /*fd80*/  MOV R27, 0x80000020 ;  /* 0x80000020001b7802 */ /* 0x000fe40000000f00 */
[----:B------:R-:W-:Y:S02]  /*fd90*/  MOV R25, 0x80000020 ;  /* 0x8000002000197802 */ /* 0x000fe40000000f00 */
[----:B------:R-:W-:Y:S02]  /*fda0*/  R2UR UR18, R26 ;  /* 0x000000001a1272ca */ /* 0x000fe400000e0000 */
[----:B------:R-:W-:-:S02]  /*fdb0*/  R2UR UR19, R27 ;  /* 0x000000001b1372ca */ /* 0x000fc400000e0000 */
[----:B------:R-:W-:Y:S02]  /*fdc0*/  R2UR UR26, R24 ;  /* 0x00000000181a72ca */ /* 0x000fe400000e0000 */
[----:B------:R-:W-:Y:S02]  /*fdd0*/  R2UR UR27, R25 ;  /* 0x00000000191b72ca */ /* 0x000fe400000e0000 */
        /* <DEDUP_REMOVED lines=13> */
[----:B------:R-:W-:Y:S03]  /*feb0*/  HGMMA.64x32x16.F32.BF16 R184, R24, gdesc[UR32].tnspB, R184, gsb0 ;  /* 0x4060002018b87df0 */ /* 0x000fe600080018b8 */
[----:B------:R-:W-:-:S02]  /*fec0*/  WARPGROUP.DEPBAR.LE gsb0, 0x0 ;  /* 0x00008000000079c5 */ /* 0x000fc40000010000 */
[----:B------:R-:W-:-:S06]  /*fed0*/  WARPGROUP.ARRIVE ;  /* 0x00000000000079c5 */ /* 0x000fcc0000000000 */
[----:B------:R-:W-:Y:S01]  /*fee0*/  HGMMA.64x32x16.F32.BF16 R168, R24, gdesc[UR36].tnspB, R168, gsb0 ;  /* 0x4060002418a87df0 */ /* 0x000fe200080018a8 */
[----:B------:R-:W-:Y:S02]  /*fef0*/  R2UR UR39, R29 ;  /* 0x000000001d2772ca */ /* 0x000fe400000e0000 */
        /* <DEDUP_REMOVED lines=18> */
[----:B------:R-:W-:Y:S01]  /*10020*/  R2UR UR11, R57 ;  /* 0x00000000390b72ca */ /* 0x000fe200000e0000 */
[----:B------:R-:W-:-:S03]  /*10030*/  IMAD.MOV.U32 R57, RZ, RZ, -0x7fffffe0 ;  /* 0x80000020ff397424 */ /* 0x000fc600078e00ff */
[----:B------:R-:W-:Y:S02]  /*10040*/  R2UR UR34, R56 ;  /* 0x00000000382272ca */ /* 0x000fe400000e0000 */
[----:B------:R-:W-:Y:S01]  /*10050*/  R2UR UR35, R57 ;  /* 0x00000000392372ca */ /* 0x000fe200000e0000 */
        /* <DEDUP_REMOVED lines=26> */
[----:B------:R-:W-:Y:S01]  /*10200*/  R2UR UR26, R34 ;  /* 0x00000000221a72ca */ /* 0x000fe200000e0000 */
[----:B------:R-:W-:Y:S01]  /*10210*/  FADD R41, R41, R58 ;  /* 0x0000003a29297221 */ /* 0x000fe20000000000 */
[----:B------:R-:W-:Y:S01]  /*10220*/  R2UR UR27, R35 ;  /* 0x00000000231b72ca */ /* 0x000fe200000e0000 */
[----:B------:R-:W1:Y:S01]  /*10230*/  MUFU.EX2 R34, R31 ;  /* 0x0000001f00227308 */ /* 0x000e620000000800 */
[----:B------:R-:W-:Y:S01]  /*10240*/  FADD R42, R42, R59 ;  /* 0x0000003b2a2a7221 */ /* 0x000fe20000000000 */
[----:B------:R-:W-:-:S03]  /*10250*/  FADD R41, R41, R33 ;  /* 0x0000002129297221 */ /* 0x000fc60000000000 */
[----:B------:R-:W-:-:S03]  /*10260*/  FADD R42, R42, R45 ;  /* 0x0000002d2a2a7221 */ /* 0x000fc60000000000 */
[----:B------:R-:W2:Y:S01]  /*10270*/  MUFU.EX2 R31, R36 ;  /* 0x00000024001f7308 */ /* 0x000ea20000000800 */
[----:B-1----:R-:W-:-:S04]  /*10280*/  @!P3 FMUL R34, R34, R34 ;  /* 0x000000222222b220 */ /* 0x002fc80000400000 */
[----:B------:R-:W-:Y:S01]  /*10290*/  FADD R41, R41, R34 ;  /* 0x0000002229297221 */ /* 0x000fe20000000000 */
[----:B--2---:R-:W-:-:S04]  /*102a0*/  @!P5 FMUL R31, R31, R31 ;  /* 0x0000001f1f1fd220 */ /* 0x004fc80000400000 */
[----:B------:R-:W-:Y:S01]  /*102b0*/  FADD R42, R42, R31 ;  /* 0x0000001f2a2a7221 */ /* 0x000fe20000000000 */
        /* <DEDUP_REMOVED lines=21> */
[----:B------:R-:W-:Y:S01]  /*10410*/  FADD R12, R42, R37 ;  /* 0x000000252a0c7221 */ /* 0x000fe20000000000 */
[----:B------:R-:W-:Y:S01]  /*10420*/  R2UR UR31, R13 ;  /* 0x000000000d1f72ca */ /* 0x000fe200000e0000 */
        /* <DEDUP_REMOVED lines=8> */
[----:B------:R-:W-:Y:S01]  /*104b0*/  MOV R25, 0x80000020 ;  /* 0x8000002000197802 */ /* 0x000fe20000000f00 */
[----:B------:R-:W-:Y:S01]  /*104c0*/  IMAD.MOV.U32 R27, RZ, RZ, -0x7fffffe0 ;  /* 0x80000020ff1b7424 */ /* 0x000fe200078e00ff */
[----:B------:R-:W-:Y:S02]  /*104d0*/  IADD3 R24, R28, 0x3c0, RZ ;  /* 0x000003c01c187810 */ /* 0x000fe40007ffe0ff */
[----:B------:R-:W-:Y:S01]  /*104e0*/  R2UR UR11, R25 ;  /* 0x00000000190b72ca */ /* 0x000fe200000e0000 */
[----:B------:R-:W-:Y:S01]  /*104f0*/  IMAD.MOV.U32 R25, RZ, RZ, -0x7fffffe0 ;  /* 0x80000020ff197424 */ /* 0x000fe200078e00ff */
[----:B------:R-:W-:-:S02]  /*10500*/  R2UR UR10, R24 ;  /* 0x00000000180a72ca */ /* 0x000fc400000e0000 */
[C---:B------:R-:W-:Y:S02]  /*10510*/  IADD3 R24, R28.reuse, 0x7c0, RZ ;  /* 0x000007c01c187810 */ /* 0x040fe40007ffe0ff */
[----:B------:R-:W-:Y:S02]  /*10520*/  IADD3 R26, R28, 0xbc0, RZ ;  /* 0x00000bc01c1a7810 */ /* 0x000fe40007ffe0ff */
[----:B------:R-:W-:Y:S02]  /*10530*/  R2UR UR26, R24 ;  /* 0x00000000181a72ca */ /* 0x000fe400000e0000 */
[----:B------:R-:W-:Y:S02]  /*10540*/  R2UR UR27, R25 ;  /* 0x00000000191b72ca */ /* 0x000fe400000e0000 */
[----:B------:R-:W-:Y:S02]  /*10550*/  R2UR UR34, R26 ;  /* 0x000000001a2272ca */ /* 0x000fe400000e0000 */
[----:B------:R-:W-:-:S02]  /*10560*/  R2UR UR35, R27 ;  /* 0x000000001b2372ca */ /* 0x000fc400000e0000 */
[----:B------:R-:W-:Y:S02]  /*10570*/  F2FP.BF16.F32.PACK_AB R24, R33, R58 ;  /* 0x0000003a2118723e */ /* 0x000fe400000010ff */
[----:B------:R-:W-:Y:S02]  /*10580*/  F2FP.BF16.F32.PACK_AB R25, R45, R59 ;  /* 0x0000003b2d19723e */ /* 0x000fe400000010ff */
[----:B------:R-:W-:Y:S02]  /*10590*/  F2FP.BF16.F32.PACK_AB R26, R30, R34 ;  /* 0x000000221e1a723e */ /* 0x000fe400000010ff */
[----:B------:R-:W-:Y:S02]  /*105a0*/  F2FP.BF16.F32.PACK_AB R27, R37, R31 ;  /* 0x0000001f251b723e */ /* 0x000fe400000010ff */
[----:B------:R-:W-:Y:S02]  /*105b0*/  IADD3 R28, R28, 0xdc0, RZ ;  /* 0x00000dc01c1c7810 */ /* 0x000fe40007ffe0ff */
[----:B------:R-:W-:-:S02]  /*105c0*/  WARPGROUP.ARRIVE ;  /* 0x00000000000079c5 */ /* 0x000fc40000000000 */
[----:B------:R-:W-:-:S04]  /*105d0*/  R2UR UR38, R28 ;  /* 0x000000001c2672ca */ /* 0x000fc800000e0000 */
        /* <DEDUP_REMOVED lines=20> */
[----:B------:R-:W-:-:S05]  /*10720*/  SEL R26, R6, RZ, P2 ;  /* 0x000000ff061a7207 */ /* 0x000fca0001000000 */
[----:B------:R-:W-:-:S05]  /*10730*/  IMAD R6, R26, 0x8, R11 ;  /* 0x000000081a067824 */ /* 0x000fca00078e020b */
[----:B------:R-:W-:-:S04]  /*10740*/  PRMT R6, RZ, 0x654, R6 ;  /* 0x00000654ff067816 */ /* 0x000fc80000000006 */
[----:B------:R1:W-:Y:S01]  /*10750*/  SYNCS.ARRIVE.TRANS64.RED.A1T0 RZ, [R6+URZ], RZ ;  /* 0x000000ff06ff79a7 */ /* 0x0003e2000810043f */
[----:B------:R-:W-:Y:S05]  /*10760*/  @P1 BRA `(.L_x_45) ;  /* 0x00000004000c1947 */ /* 0x000fea0003800000 */
[----:B------:R-:W-:Y:S01]  /*10770*/  ISETP.LT.OR P1, PT, R7, 0x1, !P0 ;  /* 0x000000010700780c */ /* 0x000fe20004721670 */
[----:B------:R-:W-:-:S12]  /*10780*/  BSSY B0, `(.L_x_46) ;  /* 0x0000040000007945 */ /* 0x000fd80003800000 */
[----:B------:R-:W-:Y:S05]  /*10790*/  @P1 BRA `(.L_x_47) ;  /* 0x0000000000f81947 */ /* 0x000fea0003800000 */
[----:B-1----:R-:W-:Y:S02]  /*107a0*/  LEA R6, R5, R2, 0x3 ;  /* 0x0000000205067211 */ /* 0x002fe400078e18ff */
[----:B------:R-:W-:Y:S02]  /*107b0*/  SHF.L.U32 R25, R4, 0x1f, RZ ;  /* 0x0000001f04197819 */ /* 0x000fe400000006ff */
[----:B------:R-:W-:Y:S02]  /*107c0*/  ISETP.NE.AND P2, PT, R0, RZ, PT ;  /* 0x000000ff0000720c */ /* 0x000fe40003f45270 */
[----:B------:R-:W1:Y:S02]  /*107d0*/  SYNCS.PHASECHK.TRANS64.TRYWAIT P1, [R6+URZ+0x3f020], R25 ;  /* 0x03f02019060075a7 */ /* 0x000e64000802017f */
[----:B-1----:R-:W-:Y:S09]  /*107e0*/  @!P1 BRA `(.L_x_48) ;  /* 0x0000003000289947 */ /* 0x002ff20003800000 */
.L_x_97:
[----:B------:R-:W-:Y:S05]  /*107f0*/  @P2 BRA `(.L_x_49) ;  /* 0x0000000000142947 */ /* 0x000fea0003800000 */
[----:B------:R-:W-:Y:S02]  /*10800*/  ISETP.NE.AND P1, PT, R211, RZ, PT ;  /* 0x000000ffd300720c */ /* 0x000fe40003f25270 */
[----:B-1----:R-:W-:-:S04]  /*10810*/  MOV R25, 0xe000 ;  /* 0x0000e00000197802 */ /* 0x002fc80000000f00 */
[----:B------:R2:W-:Y:S07]  /*10820*/  SYNCS.ARRIVE.TRANS64 RZ, [R6+URZ+0x3f000], R25 ;  /* 0x03f0001906ff79a7 */ /* 0x0005ee000800003f */
[----:B------:R-:W-:Y:S05]  /*10830*/  @!P1 BRA `(.L_x_49) ;  /* 0x0000000000049947 */ /* 0x000fea0003800000 */
[----:B------:R-:W-:Y:S01]  /*10840*/  BPT.TRAP 0x1 ;  /* 0x000000040000795c */ /* 0x000fe20000300000 */
.L_x_49:
[C---:B------:R-:W-:Y:S01]  /*10850*/  IMAD R24, R5.reuse, 0xe000, R2 ;  /* 0x0000e00005187824 */ /* 0x040fe200078e0202 */
        /* <DEDUP_REMOVED lines=50> */
.L_x_47:
[----:B------:R-:W-:Y:S05]  /*10b80*/  BSYNC B0 ;  /* 0x0000000000007941 */ /* 0x000fea0003800000 */
.L_x_46:
[----:B------:R-:W-:-:S07]  /*10b90*/  IADD3 R7, R7, -0x1, RZ ;  /* 0xffffffff07077810 */ /* 0x000fce0007ffe0ff */
.L_x_45:
[----:B------:R-:W-:Y:S01]  /*10ba0*/  ISETP.GT.AND P3, PT, R210, 0x1, PT ;  /* 0x00000001d200780c */ /* 0x000fe20003f64270 */
[----:B------:R-:W-:Y:S01]  /*10bb0*/  VIADD R15, R15, 0x1 ;  /* 0x000000010f0f7836 */ /* 0x000fe20000000000 */
[----:B-1----:R-:W-:Y:S01]  /*10bc0*/  IADD3 R6, R26, 0x1, RZ ;  /* 0x000000011a067810 */ /* 0x002fe20007ffe0ff */
[----:B------:R-:W-:Y:S01]  /*10bd0*/  VIADD R10, R10, 0x80 ;  /* 0x000000800a0a7836 */ /* 0x000fe20000000000 */
[----:B------:R-:W-:Y:S02]  /*10be0*/  IADD3 R210, R210, -0x1, RZ ;  /* 0xffffffffd2d27810 */ /* 0x000fe40007ffe0ff */
[----:B------:R-:W-:Y:S02]  /*10bf0*/  ISETP.NE.AND P1, PT, R15, 0x4, PT ;  /* 0x000000040f00780c */ /* 0x000fe40003f25270 */
[----:B------:R-:W-:Y:S02]  /*10c00*/  ISETP.NE.AND P2, PT, R6, 0x4, PT ;  /* 0x000000040600780c */ /* 0x000fe40003f45270 */
[----:B------:R-:W-:-:S02]  /*10c10*/  SEL R24, RZ, 0x1, P1 ;  /* 0x00000001ff187807 */ /* 0x000fc40000800000 */
[----:B------:R-:W-:Y:S02]  /*10c20*/  MOV R214, R17 ;  /* 0x0000001100d67202 */ /* 0x000fe40000000f00 */
[----:B------:R-:W-:Y:S02]  /*10c30*/  LOP3.LUT R3, R3, R24, RZ, 0x3c, !PT ;  /* 0x0000001803037212 */ /* 0x000fe400078e3cff */
[----:B------:R-:W-:Y:S02]  /*10c40*/  MOV R212, R14 ;  /* 0x0000000e00d47202 */ /* 0x000fe40000000f00 */
[----:B------:R-:W-:Y:S02]  /*10c50*/  SEL R15, R15, RZ, P1 ;  /* 0x000000ff0f0f7207 */ /* 0x000fe40000800000 */
[----:B------:R-:W-:Y:S01]  /*10c60*/  SEL R6, R6, RZ, P2 ;  /* 0x000000ff06067207 */ /* 0x000fe20001000000 */
[----:B------:R-:W-:Y:S06]  /*10c70*/  @P3 BRA `(.L_x_50) ;  /* 0xffffffa400a03947 */ /* 0x000fec000383ffff */
.L_x_37:
[----:B------:R-:W-:Y:S05]  /*10c80*/  WARPSYNC.ALL ;  /* 0x0000000000007948 */ /* 0x000fea0003800000 */
[----:B------:R-:W1:Y:S01]  /*10c90*/  SHFL.BFLY PT, R0, R13, 0x1, 0x1f ;  /* 0x0c201f000d007f89 */ /* 0x000e6200000e0000 */
[----:B------:R-:W-:Y:S01]  /*10ca0*/  BSSY B0, `(.L_x_51) ;  /* 0x0000023000007945 */ /* 0x000fe20003800000 */
[----:B------:R-:W-:Y:S01]  /*10cb0*/  IMAD.MOV.U32 R6, RZ, RZ, 0x7f800000 ;  /* 0x7f800000ff067424 */ /* 0x000fe200078e00ff */
[----:B------:R-:W-:Y:S01]  /*10cc0*/  MOV R9, 0x3f800000 ;  /* 0x3f80000000097802 */ /* 0x000fe20000000f00 */
[----:B------:R-:W2:Y:S01]  /*10cd0*/  SHFL.BFLY PT, R3, R12, 0x1, 0x1f ;  /* 0x0c201f000c037f89 */ /* 0x000ea200000e0000 */
[----:B------:R-:W-:Y:S01]  /*10ce0*/  MOV R4, 0x3f800000 ;  /* 0x3f80000000047802 */ /* 0x000fe20000000f00 */
[----:B------:R-:W-:-:S02]  /*10cf0*/  IMAD.MOV.U32 R7, RZ, RZ, 0x7f800000 ;  /* 0x7f800000ff077424 */ /* 0x000fc400078e00ff */
[----:B-1----:R-:W-:Y:S01]  /*10d00*/  FADD R0, R0, R13 ;  /* 0x0000000d00007221 */ /* 0x002fe20000000000 */
[----:B--2---:R-:W-:-:S04]  /*10d10*/  FADD R15, R3, R12 ;  /* 0x0000000c030f7221 */ /* 0x004fc80000000000 */
[----:B------:R-:W1:Y:S04]  /*10d20*/  SHFL.BFLY PT, R5, R0, 0x2, 0x1f ;  /* 0x0c401f0000057f89 */ /* 0x000e6800000e0000 */
[----:B------:R-:W2:Y:S01]  /*10d30*/  SHFL.BFLY PT, R24, R15, 0x2, 0x1f ;  /* 0x0c401f000f187f89 */ /* 0x000ea200000e0000 */
[C---:B-1----:R-:W-:Y:S01]  /*10d40*/  FSETP.NE.AND P0, PT, R0.reuse, -R5, PT ;  /* 0x800000050000720b */ /* 0x042fe20003f05000 */
[----:B------:R-:W-:Y:S01]  /*10d50*/  FADD R3, R0, R5 ;  /* 0x0000000500037221 */ /* 0x000fe20000000000 */
[----:B--2---:R-:W-:-:S11]  /*10d60*/  FADD R8, R15, R24 ;  /* 0x000000180f087221 */ /* 0x004fd60000000000 */
[----:B------:R-:W-:Y:S05]  /*10d70*/  @!P0 BRA `(.L_x_52) ;  /* 0x0000000000548947 */ /* 0x000fea0003800000 */
[----:B------:R-:W-:Y:S01]  /*10d80*/  IADD3 R0, R3, 0x1800000, RZ ;  /* 0x0180000003007810 */ /* 0x000fe20007ffe0ff */
[----:B------:R-:W-:Y:S03]  /*10d90*/  BSSY B1, `(.L_x_53) ;  /* 0x000000c000017945 */ /* 0x000fe60003800000 */
[----:B------:R-:W-:-:S04]  /*10da0*/  LOP3.LUT R0, R0, 0x7f800000, RZ, 0xc0, !PT ;  /* 0x7f80000000007812 */ /* 0x000fc800078ec0ff */
[----:B------:R-:W-:-:S13]  /*10db0*/  ISETP.GT.U32.AND P0, PT, R0, 0x1ffffff, PT ;  /* 0x01ffffff0000780c */ /* 0x000fda0003f04070 */
[----:B------:R-:W-:Y:S05]  /*10dc0*/  @P0 BRA `(.L_x_54) ;  /* 0x0000000000100947 */ /* 0x000fea0003800000 */
[----:B------:R-:W-:-:S07]  /*10dd0*/  MOV R12, 0x10df0 ;  /* 0x00010df0000c7802 */ /* 0x000fce0000000f00 */
[----:B------:R-:W-:Y:S05]  /*10de0*/  CALL.REL.NOINC `($__internal_0_$__cuda_sm20_rcp_rn_f32_slowpath) ;  /* 0x0000002800bc7944 */ /* 0x000fea0003c00000 */
[----:B------:R-:W-:Y:S01]  /*10df0*/  MOV R4, R0 ;  /* 0x0000000000047202 */ /* 0x000fe20000000f00 */
[----:B------:R-:W-:Y:S06]  /*10e00*/  BRA `(.L_x_55) ;  /* 0x0000000000107947 */ /* 0x000fec0003800000 */
.L_x_54:
[----:B------:R-:W1:Y:S02]  /*10e10*/  MUFU.RCP R4, R3 ;  /* 0x0000000300047308 */ /* 0x000e640000001000 */
[----:B-1----:R-:W-:-:S04]  /*10e20*/  FFMA R0, R3, R4, -1 ;  /* 0xbf80000003007423 */ /* 0x002fc80000000004 */
[----:B------:R-:W-:-:S04]  /*10e30*/  FADD.FTZ R5, -R0, -RZ ;  /* 0x800000ff00057221 */ /* 0x000fc80000010100 */
[----:B------:R-:W-:-:S07]  /*10e40*/  FFMA R4, R4, R5, R4 ;  /* 0x0000000504047223 */ /* 0x000fce0000000004 */
.L_x_55:
[----:B------:R-:W-:Y:S05]  /*10e50*/  BSYNC B1 ;  /* 0x0000000000017941 */ /* 0x000fea0003800000 */
.L_x_53:
[----:B------:R-:W-:Y:S01]  /*10e60*/  FSETP.GEU.AND P0, PT, |R3|, 1.175494350822287508e-38, PT ;  /* 0x008000000300780b */ /* 0x000fe20003f0e200 */
[----:B------:R-:W-:-:S12]  /*10e70*/  ULDC UR6, c[0x0][0x600] ;  /* 0x0001800000067ab9 */ /* 0x000fd80000000800 */
[----:B------:R-:W-:-:S04]  /*10e80*/  @!P0 FMUL R3, R3, 16777216 ;  /* 0x4b80000003038820 */ /* 0x000fc80000400000 */
[----:B------:R-:W1:Y:S02]  /*10e90*/  MUFU.LG2 R0, R3 ;  /* 0x0000000300007308 */ /* 0x000e640000000c00 */
[----:B-1----:R-:W-:-:S04]  /*10ea0*/  @!P0 FADD R0, R0, -24 ;  /* 0xc1c0000000008421 */ /* 0x002fc80000000000 */
[----:B------:R-:W-:-:S04]  /*10eb0*/  FMUL R0, R0, 0.69314718246459960938 ;  /* 0x3f31721800007820 */ /* 0x000fc80000400000 */
[----:B------:R-:W-:-:S07]  /*10ec0*/  FFMA R7, R17, UR6, R0 ;  /* 0x0000000611077c23 */ /* 0x000fce0008000000 */
.L_x_52:
[----:B------:R-:W-:Y:S05]  /*10ed0*/  BSYNC B0 ;  /* 0x0000000000007941 */ /* 0x000fea0003800000 */
.L_x_51:
[----:B------:R-:W-:Y:S01]  /*10ee0*/  FSETP.NE.AND P0, PT, R15, -R24, PT ;  /* 0x800000180f00720b */ /* 0x000fe20003f05000 */
[----:B------:R-:W-:Y:S01]  /*10ef0*/  ULDC UR4, c[0x0][0x608] ;  /* 0x0001820000047ab9 */ /* 0x000fe20000000800 */
[----:B------:R-:W-:Y:S01]  /*10f00*/  BSSY B0, `(.L_x_56) ;  /* 0x0000051000007945 */ /* 0x000fe20003800000 */
[----:B------:R-:W-:-:S04]  /*10f10*/  FMUL R4, R4, UR4 ;  /* 0x0000000404047c20 */ /* 0x000fc80008400000 */
        /* <DEDUP_REMOVED lines=56> */
[----:B------:R-:W-:Y:S06]  /*112a0*/  @!P0 BRA `(.L_x_57) ;  /* 0x0000000000588947 */ /* 0x000fec0003800000 */
[----:B------:R-:W-:Y:S01]  /*112b0*/  VIADD R0, R8, 0x1800000 ;  /* 0x0180000008007836 */ /* 0x000fe20000000000 */
[----:B------:R-:W-:Y:S04]  /*112c0*/  BSSY B1, `(.L_x_58) ;  /* 0x000000d000017945 */ /* 0x000fe80003800000 */
[----:B------:R-:W-:-:S04]  /*112d0*/  LOP3.LUT R0, R0, 0x7f800000, RZ, 0xc0, !PT ;  /* 0x7f80000000007812 */ /* 0x000fc800078ec0ff */
[----:B------:R-:W-:-:S13]  /*112e0*/  ISETP.GT.U32.AND P0, PT, R0, 0x1ffffff, PT ;  /* 0x01ffffff0000780c */ /* 0x000fda0003f04070 */
[----:B------:R-:W-:Y:S05]  /*112f0*/  @P0 BRA `(.L_x_59) ;  /* 0x0000000000140947 */ /* 0x000fea0003800000 */
[----:B------:R-:W-:Y:S02]  /*11300*/  MOV R3, R8 ;  /* 0x0000000800037202 */ /* 0x000fe40000000f00 */
[----:B------:R-:W-:-:S07]  /*11310*/  MOV R12, 0x11330 ;  /* 0x00011330000c7802 */ /* 0x000fce0000000f00 */
[----:B------:R-:W-:Y:S05]  /*11320*/  CALL.REL.NOINC `($__internal_0_$__cuda_sm20_rcp_rn_f32_slowpath) ;  /* 0x00000024006c7944 */ /* 0x000fea0003c00000 */
[----:B------:R-:W-:Y:S01]  /*11330*/  MOV R9, R0 ;  /* 0x0000000000097202 */ /* 0x000fe20000000f00 */
[----:B------:R-:W-:Y:S06]  /*11340*/  BRA `(.L_x_60) ;  /* 0x0000000000107947 */ /* 0x000fec0003800000 */
.L_x_59:
[----:B------:R-:W1:Y:S02]  /*11350*/  MUFU.RCP R9, R8 ;  /* 0x0000000800097308 */ /* 0x000e640000001000 */
[----:B-1----:R-:W-:-:S04]  /*11360*/  FFMA R0, R8, R9, -1 ;  /* 0xbf80000008007423 */ /* 0x002fc80000000009 */
[----:B------:R-:W-:-:S04]  /*11370*/  FADD.FTZ R0, -R0, -RZ ;  /* 0x800000ff00007221 */ /* 0x000fc80000010100 */
[----:B------:R-:W-:-:S07]  /*11380*/  FFMA R9, R9, R0, R9 ;  /* 0x0000000009097223 */ /* 0x000fce0000000009 */
.L_x_60:
[----:B------:R-:W-:Y:S05]  /*11390*/  BSYNC B1 ;  /* 0x0000000000017941 */ /* 0x000fea0003800000 */
.L_x_58:
[----:B------:R-:W-:Y:S01]  /*113a0*/  FSETP.GEU.AND P0, PT, |R8|, 1.175494350822287508e-38, PT ;  /* 0x008000000800780b */ /* 0x000fe20003f0e200 */
[----:B------:R-:W-:-:S12]  /*113b0*/  ULDC UR4, c[0x0][0x600] ;  /* 0x0001800000047ab9 */ /* 0x000fd80000000800 */
[----:B------:R-:W-:-:S04]  /*113c0*/  @!P0 FMUL R8, R8, 16777216 ;  /* 0x4b80000008088820 */ /* 0x000fc80000400000 */
[----:B------:R-:W1:Y:S02]  /*113d0*/  MUFU.LG2 R0, R8 ;  /* 0x0000000800007308 */ /* 0x000e640000000c00 */
[----:B-1----:R-:W-:-:S04]  /*113e0*/  @!P0 FADD R0, R0, -24 ;  /* 0xc1c0000000008421 */ /* 0x002fc80000000000 */
[----:B------:R-:W-:-:S04]  /*113f0*/  FMUL R3, R0, 0.69314718246459960938 ;  /* 0x3f31721800037820 */ /* 0x000fc80000400000 */
[----:B------:R-:W-:-:S07]  /*11400*/  FFMA R6, R14, UR4, R3 ;  /* 0x000000040e067c23 */ /* 0x000fce0008000003 */
.L_x_57:
[----:B------:R-:W-:Y:S05]  /*11410*/  BSYNC B0 ;  /* 0x0000000000007941 */ /* 0x000fea0003800000 */
.L_x_56:
[C---:B------:R-:W-:Y:S01]  /*11420*/  LOP3.LUT P0, RZ, R16.reuse, 0x3, RZ, 0xc0, !PT ;  /* 0x0000000310ff7812 */ /* 0x040fe2000780c0ff */
[----:B------:R-:W-:Y:S01]  /*11430*/  ULDC UR4, c[0x0][0x608] ;  /* 0x0001820000047ab9 */ /* 0x000fe20000000800 */
[----:B------:R-:W-:Y:S01]  /*11440*/  LOP3.LUT R19, R16, 0x7f, RZ, 0xc0, !PT ;  /* 0x0000007f10137812 */ /* 0x000fe200078ec0ff */
[----:B------:R-:W-:Y:S01]  /*11450*/  FMUL R9, R9, UR4 ;  /* 0x0000000409097c20 */ /* 0x000fe20008400000 */
[----:B------:R-:W-:Y:S01]  /*11460*/  ULDC.64 UR8, c[0x0][0x208] ;  /* 0x0000820000087ab9 */ /* 0x000fe20000000a00 */
[----:B------:R-:W-:Y:S01]  /*11470*/  BSSY B0, `(.L_x_61) ;  /* 0x0000040000007945 */ /* 0x000fe20003800000 */
[----:B------:R-:W-:Y:S01]  /*11480*/  SHF.R.U32.HI R23, RZ, 0x5, R19 ;  /* 0x00000005ff177819 */ /* 0x000fe20000011613 */
        /* <DEDUP_REMOVED lines=40> */
[----:B------:R-:W-:Y:S06]  /*11710*/  @P0 BRA `(.L_x_62) ;  /* 0x0000000000540947 */ /* 0x000fec0003800000 */
[----:B------:R-:W1:Y:S01]  /*11720*/  S2UR UR4, SR_CTAID.X ;  /* 0x00000000000479c3 */ /* 0x000e620000002500 */
[----:B------:R-:W-:Y:S01]  /*11730*/  SHF.R.U32.HI R0, RZ, 0x2, R16 ;  /* 0x00000002ff007819 */ /* 0x000fe20000011610 */
[----:B------:R-:W-:-:S03]  /*11740*/  IMAD.SHL.U32 R3, R23, 0x10, RZ ;  /* 0x0000001017037824 */ /* 0x000fc600078e00ff */
[----:B------:R-:W-:-:S04]  /*11750*/  LOP3.LUT R0, R0, 0x7, RZ, 0xc0, !PT ;  /* 0x0000000700007812 */ /* 0x000fc800078ec0ff */
[----:B------:R-:W-:Y:S01]  /*11760*/  LOP3.LUT R0, R3, 0xfffffff0, R0, 0xe2, !PT ;  /* 0xfffffff003007812 */ /* 0x000fe200078ee200 */
[----:B-1----:R-:W-:-:S03]  /*11770*/  USHF.L.U32 UR6, UR4, 0x6, URZ ;  /* 0x0000000604067899 */ /* 0x002fc6000800063f */
[----:B------:R-:W-:Y:S02]  /*11780*/  ULDC.64 UR4, c[0x0][0x688] ;  /* 0x0001a20000047ab9 */ /* 0x000fe40000000a00 */
[----:B------:R-:W-:Y:S02]  /*11790*/  UIMAD UR4, UR36, UR4, UR6 ;  /* 0x00000004240472a4 */ /* 0x000fe4000f8e0206 */
[----:B------:R-:W-:Y:S02]  /*117a0*/  LOP3.LUT R3, R0, UR6, RZ, 0xfc, !PT ;  /* 0x0000000600037c12 */ /* 0x000fe4000f8efcff */
[----:B------:R-:W-:Y:S02]  /*117b0*/  UIMAD UR4, UR37, UR5, UR4 ;  /* 0x00000005250472a4 */ /* 0x000fe4000f8e0204 */
[C---:B------:R-:W-:Y:S01]  /*117c0*/  IADD3 R4, R3.reuse, 0x8, RZ ;  /* 0x0000000803047810 */ /* 0x040fe20007ffe0ff */
[----:B------:R-:W-:Y:S02]  /*117d0*/  ULDC UR5, c[0x0][0x288] ;  /* 0x0000a20000057ab9 */ /* 0x000fe40000000800 */
[----:B------:R-:W-:-:S02]  /*117e0*/  ISETP.GE.U32.AND P0, PT, R3, UR5, PT ;  /* 0x0000000503007c0c */ /* 0x000fc4000bf06070 */
[----:B------:R-:W-:Y:S02]  /*117f0*/  IADD3 R0, P2, R0, UR4, RZ ;  /* 0x0000000400007c10 */ /* 0x000fe4000ff5e0ff */
[----:B------:R-:W-:Y:S01]  /*11800*/  ISETP.GE.U32.AND P1, PT, R4, UR5, PT ;  /* 0x0000000504007c0c */ /* 0x000fe2000bf26070 */
[----:B------:R-:W-:Y:S01]  /*11810*/  ULDC.64 UR4, c[0x0][0x680] ;  /* 0x0001a00000047ab9 */ /* 0x000fe20000000a00 */
[----:B------:R-:W-:Y:S02]  /*11820*/  IADD3.X R3, RZ, RZ, RZ, P2, !PT ;  /* 0x000000ffff037210 */ /* 0x000fe400017fe4ff */
[----:B------:R-:W-:-:S04]  /*11830*/  LEA R4, P2, R0, UR4, 0x2 ;  /* 0x0000000400047c11 */ /* 0x000fc8000f8410ff */
[----:B------:R-:W-:-:S05]  /*11840*/  LEA.HI.X R5, R0, UR5, R3, 0x2, P2 ;  /* 0x0000000500057c11 */ /* 0x000fca00090f1403 */
[----:B------:R1:W-:Y:S04]  /*11850*/  @!P0 STG.E desc[UR8][R4.64], R7 ;  /* 0x0000000704008986 */ /* 0x0003e8000c101908 */
[----:B------:R1:W-:Y:S02]  /*11860*/  @!P1 STG.E desc[UR8][R4.64+0x20], R6 ;  /* 0x0000200604009986 */ /* 0x0003e4000c101908 */
.L_x_62:
[----:B------:R-:W-:Y:S05]  /*11870*/  BSYNC B0 ;  /* 0x0000000000007941 */ /* 0x000fea0003800000 */
.L_x_61:
[----:B------:R-:W-:Y:S01]  /*11880*/  ULDC.64 UR4, c[0x0][0x730] ;  /* 0x0001cc0000047ab9 */ /* 0x000fe20000000a00 */
[-C--:B------:R-:W-:Y:S01]  /*11890*/  FMUL R106, R106, R9.reuse ;  /* 0x000000096a6a7220 */ /* 0x080fe20000400000 */
[----:B------:R-:W-:Y:S01]  /*118a0*/  ISETP.NE.U32.AND P0, PT, RZ, UR4, PT ;  /* 0x00000004ff007c0c */ /* 0x000fe2000bf05070 */
[-C--:B------:R-:W-:Y:S01]  /*118b0*/  FMUL R38, R107, R9.reuse ;  /* 0x000000096b267220 */ /* 0x080fe20000400000 */
[-C--:B------:R-:W-:Y:S01]  /*118c0*/  FMUL R110, R110, R9.reuse ;  /* 0x000000096e6e7220 */ /* 0x080fe20000400000 */
[-C--:B------:R-:W-:Y:S01]  /*118d0*/  FMUL R36, R111, R9.reuse ;  /* 0x000000096f247220 */ /* 0x080fe20000400000 */
[----:B------:R-:W-:Y:S01]  /*118e0*/  ISETP.NE.AND.EX P0, PT, RZ, UR5, PT, P0 ;  /* 0x00000005ff007c0c */ /* 0x000fe2000bf05300 */
        /* <DEDUP_REMOVED lines=13> */
[----:B------:R-:W-:Y:S02]  /*119c0*/  ULDC.64 UR4, c[0x0][0x728] ;  /* 0x0001ca0000047ab9 */ /* 0x000fe40000000a00 */
[----:B------:R-:W-:-:S04]  /*119d0*/  ISETP.NE.U32.AND P0, PT, RZ, UR4, PT ;  /* 0x00000004ff007c0c */ /* 0x000fc8000bf05070 */
[----:B------:R-:W-:-:S13]  /*119e0*/  ISETP.NE.AND.EX P0, PT, RZ, UR5, PT, P0 ;  /* 0x00000005ff007c0c */ /* 0x000fda000bf05300 */
[----:B------:R-:W-:Y:S05]  /*119f0*/  @!P0 BRA `(.L_x_64) ;  /* 0x00000000000c8947 */ /* 0x000fea0003800000 */
[----:B-1----:R-:W1:Y:S02]  /*11a00*/  LDC.64 R4, c[0x0][0x728] ;  /* 0x0001ca00ff047b82 */ /* 0x002e640000000a00 */
[----:B-1----:R2:W5:Y:S01]  /*11a10*/  LDG.E R17, desc[UR8][R4.64] ;  /* 0x0000000804117981 */ /* 0x002562000c1e1900 */
[----:B------:R-:W-:Y:S05]  /*11a20*/  BRA `(.L_x_63) ;  /* 0x0000000000047947 */ /* 0x000fea0003800000 */
.L_x_64:
[----:B------:R-:W3:Y:S02]  /*11a30*/  LDC R17, c[0x0][0x720] ;  /* 0x0001c800ff117b82 */ /* 0x000ee40000000800 */
.L_x_63:
[----:B------:R-:W-:-:S04]  /*11a40*/  MOV R0, RZ ;  /* 0x000000ff00007202 */ /* 0x000fc80000000f00 */
[----:B------:R-:W-:-:S13]  /*11a50*/  LOP3.LUT P0, RZ, R0, 0x1bf, RZ, 0xc0, !PT ;  /* 0x000001bf00ff7812 */ /* 0x000fda000780c0ff */
[----:B------:R-:W-:Y:S05]  /*11a60*/  @!P0 BRA `(.L_x_65) ;  /* 0x0000000000408947 */ /* 0x000fea0003800000 */
[----:B------:R-:W-:Y:S01]  /*11a70*/  MOV R14, 0x0 ;  /* 0x00000000000e7802 */ /* 0x000fe20000000f00 */
[----:B------:R-:W-:Y:S01]  /*11a80*/  ULDC.64 UR4, c[0x4][0x70] ;  /* 0x01001c0000047ab9 */ /* 0x000fe20000000a00 */
[----:B------:R-:W-:Y:S01]  /*11a90*/  ULDC.64 UR6, c[0x4][0x8] ;  /* 0x0100020000067ab9 */ /* 0x000fe20000000a00 */
[----:B-12---:R-:W-:Y:S01]  /*11aa0*/  IMAD.U32 R4, RZ, RZ, UR4 ;  /* 0x00000004ff047e24 */ /* 0x006fe2000f8e00ff */
[----:B------:R-:W-:Y:S01]  /*11ab0*/  MOV R5, UR5 ;  /* 0x0000000500057c02 */ /* 0x000fe20008000f00 */
[----:B------:R-:W-:Y:S01]  /*11ac0*/  ULDC.64 UR4, c[0x4][0x78] ;  /* 0x01001e0000047ab9 */ /* 0x000fe20000000a00 */
[----:B------:R-:W1:Y:S01]  /*11ad0*/  LDC.64 R14, c[0x4][R14] ;  /* 0x010000000e0e7b82 */ /* 0x000e620000000a00 */
[----:B------:R-:W-:Y:S01]  /*11ae0*/  MOV R6, UR4 ;  /* 0x0000000400067c02 */ /* 0x000fe20008000f00 */
[----:B------:R-:W-:Y:S01]  /*11af0*/  IMAD.U32 R7, RZ, RZ, UR5 ;  /* 0x00000005ff077e24 */ /* 0x000fe2000f8e00ff */
[----:B------:R-:W-:Y:S01]  /*11b00*/  MOV R10, UR6 ;  /* 0x00000006000a7c02 */ /* 0x000fe20008000f00 */
[----:B------:R-:W-:Y:S01]  /*11b10*/  IMAD.MOV.U32 R8, RZ, RZ, 0x70 ;  /* 0x00000070ff087424 */ /* 0x000fe200078e00ff */
[----:B------:R-:W-:-:S02]  /*11b20*/  MOV R11, UR7 ;  /* 0x00000007000b7c02 */ /* 0x000fc40008000f00 */
[----:B------:R-:W-:Y:S02]  /*11b30*/  MOV R12, 0x1 ;  /* 0x00000001000c7802 */ /* 0x000fe40000000f00 */
[----:B------:R-:W-:-:S07]  /*11b40*/  MOV R13, RZ ;  /* 0x000000ff000d7202 */ /* 0x000fce0000000f00 */
[----:B------:R-:W-:-:S07]  /*11b50*/  LEPC R20, `(.L_x_65) ;  /* 0x000000001014794e */ /* 0x000fce0000000000 */
[----:B-1-3-5:R-:W-:Y:S05]  /*11b60*/  CALL.ABS.NOINC R14 ;  /* 0x000000000e007343 */ /* 0x02afea0003c00000 */
.L_x_65:
        /* <DEDUP_REMOVED lines=18> */
.L_x_66:
[----:B------:R-:W-:Y:S01]  /*11c90*/  ULDC.64 UR4, c[0x0][0x730] ;  /* 0x0001cc0000047ab9 */ /* 0x000fe20000000a00 */
[----:B------:R-:W-:Y:S01]  /*11ca0*/  IMAD.SHL.U32 R0, R16, 0x20, RZ ;  /* 0x0000002010007824 */ /* 0x000fe200078e00ff */
[----:B------:R-:W-:Y:S01]  /*11cb0*/  ISETP.NE.U32.AND P0, PT, RZ, UR4, PT ;  /* 0x00000004ff007c0c */ /* 0x000fe2000bf05070 */
[----:B------:R-:W-:Y:S01]  /*11cc0*/  VIADD R19, R19, 0x1f ;  /* 0x0000001f13137836 */ /* 0x000fe20000000000 */
[----:B-12---:R-:W-:Y:S02]  /*11cd0*/  SHF.R.U32.HI R4, RZ, 0x1, R16 ;  /* 0x00000001ff047819 */ /* 0x006fe40000011610 */
[----:B------:R-:W-:Y:S02]  /*11ce0*/  ISETP.NE.AND.EX P0, PT, RZ, UR5, PT, P0 ;  /* 0x00000005ff007c0c */ /* 0x000fe4000bf05300 */
[C---:B------:R-:W-:Y:S02]  /*11cf0*/  LOP3.LUT R3, R0.reuse, 0xc0, RZ, 0xc0, !PT ;  /* 0x000000c000037812 */ /* 0x040fe400078ec0ff */
[----:B------:R-:W-:-:S02]  /*11d00*/  LOP3.LUT R6, R0, 0x20, RZ, 0xc0, !PT ;  /* 0x0000002000067812 */ /* 0x000fc400078ec0ff */
[----:B------:R-:W-:Y:S02]  /*11d10*/  LOP3.LUT R3, R3, 0x8, R4, 0xf8, !PT ;  /* 0x0000000803037812 */ /* 0x000fe400078ef804 */
[----:B------:R-:W-:Y:S02]  /*11d20*/  SHF.L.U32 R4, R16, 0x2, RZ ;  /* 0x0000000210047819 */ /* 0x000fe400000006ff */
[----:B------:R-:W-:Y:S02]  /*11d30*/  LEA R6, R23, R6, 0x9 ;  /* 0x0000000617067211 */ /* 0x000fe400078e48ff */
[----:B------:R-:W-:Y:S01]  /*11d40*/  LOP3.LUT R3, R3, 0x18, R4, 0x78, !PT ;  /* 0x0000001803037812 */ /* 0x000fe200078e7804 */
[----:B---3-5:R-:W1:Y:S01]  /*11d50*/  @P0 LDC R17, c[0x0][0x720] ;  /* 0x0001c800ff110b82 */ /* 0x028e620000000800 */
[----:B------:R-:W-:Y:S02]  /*11d60*/  LOP3.LUT R0, R0, 0x100, RZ, 0xc0, !PT ;  /* 0x0000010000007812 */ /* 0x000fe400078ec0ff */
[----:B------:R-:W-:-:S02]  /*11d70*/  ISETP.GT.U32.AND P1, PT, R19, 0x3e, PT ;  /* 0x0000003e1300780c */ /* 0x000fc40003f24070 */
[----:B------:R-:W-:Y:S02]  /*11d80*/  IADD3 R3, R3, R6, R0 ;  /* 0x0000000603037210 */ /* 0x000fe40007ffe000 */
[----:B------:R-:W-:Y:S02]  /*11d90*/  LOP3.LUT P0, RZ, R16, 0x4, RZ, 0xc0, !PT ;  /* 0x0000000410ff7812 */ /* 0x000fe4000780c0ff */
[----:B------:R-:W-:Y:S01]  /*11da0*/  LEA R3, R3, R2, 0x1 ;  /* 0x0000000203037211 */ /* 0x000fe200078e08ff */
[-C--:B-1----:R-:W-:Y:S01]  /*11db0*/  FMUL R5, R186, R17.reuse ;  /* 0x00000011ba057220 */ /* 0x082fe20000400000 */
        /* <DEDUP_REMOVED lines=15> */
[----:B------:R-:W-:Y:S01]  /*11eb0*/  F2FP.BF16.F32.PACK_AB R5, R0, R5 ;  /* 0x000000050005723e */ /* 0x000fe200000010ff */
[-C--:B------:R-:W-:Y:S01]  /*11ec0*/  FMUL R13, R56, R17.reuse ;  /* 0x00000011380d7220 */ /* 0x080fe20000400000 */
[----:B------:R-:W-:Y:S01]  /*11ed0*/  MOV R0, 0x10 ;  /* 0x0000001000007802 */ /* 0x000fe20000000f00 */
        /* <DEDUP_REMOVED lines=96> */
[----:B------:R-:W-:Y:S01]  /*124e0*/  VIADD R17, R3, 0x1000 ;  /* 0x0000100003117836 */ /* 0x000fe20000000000 */
[----:B------:R-:W-:-:S02]  /*124f0*/  F2FP.BF16.F32.PACK_AB R9, R10, R9 ;  /* 0x000000090a09723e */ /* 0x000fc400000010ff */
[----:B------:R-:W-:Y:S02]  /*12500*/  F2FP.BF16.F32.PACK_AB R4, R185, R4 ;  /* 0x00000004b904723e */ /* 0x000fe400000010ff */
[----:B------:R-:W-:Y:S02]  /*12510*/  F2FP.BF16.F32.PACK_AB R6, R189, R6 ;  /* 0x00000006bd06723e */ /* 0x000fe400000010ff */
[----:B------:R-:W-:Y:S02]  /*12520*/  F2FP.BF16.F32.PACK_AB R8, R193, R192 ;  /* 0x000000c0c108723e */ /* 0x000fe400000010ff */
[----:B------:R-:W-:Y:S02]  /*12530*/  F2FP.BF16.F32.PACK_AB R10, R197, R196 ;  /* 0x000000c4c50a723e */ /* 0x000fe400000010ff */
[----:B------:R-:W-:Y:S02]  /*12540*/  F2FP.BF16.F32.PACK_AB R11, R12, R11 ;  /* 0x0000000b0c0b723e */ /* 0x000fe400000010ff */
[----:B------:R-:W-:Y:S01]  /*12550*/  SEL R0, R0, 0xfffffff0, !P0 ;  /* 0xfffffff000007807 */ /* 0x000fe20004000000 */
[----:B------:R-:W-:Y:S06]  /*12560*/  @P1 BRA `(.L_x_67) ;  /* 0x0000000000041947 */ /* 0x000fec0003800000 */
[----:B------:R-:W-:-:S04]  /*12570*/  DEPBAR.LE SB0, 0x1 ;  /* 0x000080400000791a */ /* 0x000fc80000000000 */
.L_x_67:
[----:B------:R-:W-:Y:S05]  /*12580*/  WARPSYNC.ALL ;  /* 0x0000000000007948 */ /* 0x000fea0003800000 */
[----:B------:R-:W-:Y:S01]  /*12590*/  BAR.SYNC.DEFER_BLOCKING 0x1, 0x80 ;  /* 0x0042000000007b1d */ /* 0x000fe20000010000 */
[C---:B------:R-:W-:Y:S02]  /*125a0*/  LEA R22, R0.reuse, R17, 0x1 ;  /* 0x0000001100167211 */ /* 0x040fe400078e08ff */
[----:B------:R-:W-:Y:S02]  /*125b0*/  LEA R0, R0, R3, 0x1 ;  /* 0x0000000300007211 */ /* 0x000fe400078e08ff */
[----:B------:R-:W-:Y:S01]  /*125c0*/  F2FP.BF16.F32.PACK_AB R13, R13, R14 ;  /* 0x0000000e0d0d723e */ /* 0x000fe200000010ff */
[----:B------:R-:W-:Y:S01]  /*125d0*/  BSSY B0, `(.L_x_68) ;  /* 0x000001e000007945 */ /* 0x000fe20003800000 */
[----:B------:R-:W-:-:S02]  /*125e0*/  F2FP.BF16.F32.PACK_AB R15, R15, R16 ;  /* 0x000000100f0f723e */ /* 0x000fc400000010ff */
[----:B------:R-:W-:Y:S02]  /*125f0*/  F2FP.BF16.F32.PACK_AB R17, R19, R20 ;  /* 0x000000141311723e */ /* 0x000fe400000010ff */
[----:B------:R-:W-:Y:S02]  /*12600*/  F2FP.BF16.F32.PACK_AB R12, R169, R168 ;  /* 0x000000a8a90c723e */ /* 0x000fe400000010ff */
[----:B------:R-:W-:Y:S02]  /*12610*/  F2FP.BF16.F32.PACK_AB R14, R173, R172 ;  /* 0x000000acad0e723e */ /* 0x000fe400000010ff */
[----:B------:R-:W-:Y:S02]  /*12620*/  F2FP.BF16.F32.PACK_AB R16, R177, R176 ;  /* 0x000000b0b110723e */ /* 0x000fe400000010ff */
[----:B------:R-:W-:Y:S02]  /*12630*/  F2FP.BF16.F32.PACK_AB R18, R181, R180 ;  /* 0x000000b4b512723e */ /* 0x000fe400000010ff */
[----:B------:R-:W-:Y:S01]  /*12640*/  F2FP.BF16.F32.PACK_AB R19, R21, R48 ;  /* 0x000000301513723e */ /* 0x000fe200000010ff */
[----:B------:R1:W-:Y:S04]  /*12650*/  STSM.16.M88.4 [R3], R4 ;  /* 0x0000000403007844 */ /* 0x0003e80000000200 */
[----:B------:R1:W-:Y:S01]  /*12660*/  STSM.16.M88.4 [R0], R8 ;  /* 0x0000000800007844 */ /* 0x0003e20000000200 */
[----:B------:R-:W-:Y:S01]  /*12670*/  @!PT LDS RZ, [RZ] ;  /* 0x00000000fffff984 */ /* 0x000fe20000000800 */
[----:B------:R-:W-:Y:S01]  /*12680*/  @!PT LDS RZ, [RZ] ;  /* 0x00000000fffff984 */ /* 0x000fe20000000800 */
[----:B------:R-:W-:Y:S01]  /*12690*/  @!PT LDS RZ, [RZ] ;  /* 0x00000000fffff984 */ /* 0x000fe20000000800 */
[----:B------:R-:W-:Y:S01]  /*126a0*/  @!PT LDS RZ, [RZ] ;  /* 0x00000000fffff984 */ /* 0x000fe20000000800 */
[----:B------:R2:W-:Y:S06]  /*126b0*/  MEMBAR.ALL.CTA ;  /* 0x0000000000007992 */ /* 0x0005ec0000008000 */
[----:B--2---:R-:W2:Y:S02]  /*126c0*/  FENCE.VIEW.ASYNC.S ;  /* 0x00000000000073c6 */ /* 0x004ea40000000000 */
[----:B--2---:R-:W-:Y:S06]  /*126d0*/  BAR.SYNC.DEFER_BLOCKING 0x1, 0x80 ;  /* 0x0042000000007b1d */ /* 0x004fec0000010000 */
[----:B------:R-:W-:Y:S05]  /*126e0*/  @P1 BRA `(.L_x_69) ;  /* 0x0000000000301947 */ /* 0x000fea0003800000 */
[----:B------:R-:W2:Y:S01]  /*126f0*/  S2UR UR10, SR_CTAID.X ;  /* 0x00000000000a79c3 */ /* 0x000ea20000002500 */
[----:B------:R-:W-:Y:S01]  /*12700*/  ULDC.64 UR4, c[0x0][0x198] ;  /* 0x0000660000047ab9 */ /* 0x000fe20000000a00 */
[----:B------:R-:W-:Y:S01]  /*12710*/  R2UR UR8, R2 ;  /* 0x00000000020872ca */ /* 0x000fe200000e0000 */
[----:B------:R-:W-:Y:S01]  /*12720*/  UIADD3 UR4, UP0, UR4, 0x670, URZ ;  /* 0x0000067004047890 */ /* 0x000fe2000ff1e03f */
[----:B------:R-:W-:Y:S01]  /*12730*/  UMOV UR9, URZ ;  /* 0x0000003f00097c82 */ /* 0x000fe20008000000 */
[----:B------:R-:W-:Y:S02]  /*12740*/  UMOV UR11, UR36 ;  /* 0x00000024000b7c82 */ /* 0x000fe40008000000 */
[----:B------:R-:W-:Y:S01]  /*12750*/  UIADD3.X UR5, URZ, UR5, URZ, UP0, !UPT ;  /* 0x000000053f057290 */ /* 0x000fe200087fe43f */
[----:B------:R-:W-:Y:S01]  /*12760*/  UMOV UR12, UR37 ;  /* 0x00000025000c7c82 */ /* 0x000fe20008000000 */
[----:B--2---:R-:W-:-:S09]  /*12770*/  USHF.L.U32 UR10, UR10, 0x6, URZ ;  /* 0x000000060a0a7899 */ /* 0x004fd2000800063f */
[----:B------:R2:W-:Y:S01]  /*12780*/  UTMASTG.4D [UR8], [UR4] ;  /* 0x00000008040073b5 */ /* 0x0005e20008018000 */
[----:B------:R0:W-:Y:S01]  /*12790*/  UTMACMDFLUSH ;  /* 0x00000000000079b7 */ /* 0x0001e20000000000 */
[----:B--2---:R-:W-:-:S04]  /*127a0*/  DEPBAR.LE SB0, 0x1 ;  /* 0x000080400000791a */ /* 0x004fc80000000000 */
.L_x_69:
[----:B------:R-:W-:Y:S05]  /*127b0*/  BSYNC B0 ;  /* 0x0000000000007941 */ /* 0x000fea0003800000 */
.L_x_68:
[----:B------:R-:W-:Y:S01]  /*127c0*/  BAR.SYNC.DEFER_BLOCKING 0x1, 0x80 ;  /* 0x0042000000007b1d */ /* 0x000fe20000010000 */
[----:B-1----:R-:W-:Y:S02]  /*127d0*/  F2FP.BF16.F32.PACK_AB R4, R153, R152 ;  /* 0x000000989904723e */ /* 0x002fe400000010ff */
[----:B------:R-:W-:Y:S02]  /*127e0*/  F2FP.BF16.F32.PACK_AB R5, R23, R50 ;  /* 0x000000321705723e */ /* 0x000fe400000010ff */
[----:B------:R-:W-:Y:S01]  /*127f0*/  F2FP.BF16.F32.PACK_AB R6, R157, R156 ;  /* 0x0000009c9d06723e */ /* 0x000fe200000010ff */
[----:B------:R-:W-:Y:S01]  /*12800*/  BSSY B0, `(.L_x_70) ;  /* 0x000001d000007945 */ /* 0x000fe20003800000 */
[----:B------:R-:W-:Y:S02]  /*12810*/  F2FP.BF16.F32.PACK_AB R7, R25, R52 ;  /* 0x000000341907723e */ /* 0x000fe400000010ff */
[----:B------:R-:W-:Y:S02]  /*12820*/  F2FP.BF16.F32.PACK_AB R8, R161, R160 ;  /* 0x000000a0a108723e */ /* 0x000fe400000010ff */
[----:B------:R-:W-:-:S02]  /*12830*/  F2FP.BF16.F32.PACK_AB R9, R27, R54 ;  /* 0x000000361b09723e */ /* 0x000fc400000010ff */
[----:B------:R-:W-:Y:S02]  /*12840*/  F2FP.BF16.F32.PACK_AB R10, R165, R164 ;  /* 0x000000a4a50a723e */ /* 0x000fe400000010ff */
[----:B------:R-:W-:Y:S01]  /*12850*/  F2FP.BF16.F32.PACK_AB R11, R29, R166 ;  /* 0x000000a61d0b723e */ /* 0x000fe200000010ff */
[----:B------:R1:W-:Y:S04]  /*12860*/  STSM.16.M88.4 [R3+0x1000], R12 ;  /* 0x0010000c03007844 */ /* 0x0003e80000000200 */
[----:B------:R1:W-:Y:S01]  /*12870*/  STSM.16.M88.4 [R0+0x1000], R16 ;  /* 0x0010001000007844 */ /* 0x0003e20000000200 */
        /* <DEDUP_REMOVED lines=9> */
[----:B------:R-:W-:Y:S01]  /*12910*/  R2UR UR8, R2 ;  /* 0x00000000020872ca */ /* 0x000fe200000e0000 */
[----:B------:R-:W-:Y:S01]  /*12920*/  ULDC.64 UR4, c[0x0][0x198] ;  /* 0x0000660000047ab9 */ /* 0x000fe20000000a00 */
[----:B------:R-:W-:Y:S01]  /*12930*/  UMOV UR9, 0x20 ;  /* 0x0000002000097882 */ /* 0x000fe20000000000 */
[----:B------:R-:W-:Y:S01]  /*12940*/  UIADD3 UR4, UP0, UR4, 0x670, URZ ;  /* 0x0000067004047890 */ /* 0x000fe2000ff1e03f */
[----:B------:R-:W-:Y:S01]  /*12950*/  UMOV UR11, UR36 ;  /* 0x00000024000b7c82 */ /* 0x000fe20008000000 */
[----:B------:R-:W-:Y:S02]  /*12960*/  UMOV UR12, UR37 ;  /* 0x00000025000c7c82 */ /* 0x000fe40008000000 */
[----:B------:R-:W-:-:S06]  /*12970*/  UIADD3.X UR5, URZ, UR5, URZ, UP0, !UPT ;  /* 0x000000053f057290 */ /* 0x000fcc00087fe43f */
[----:B------:R-:W-:Y:S02]  /*12980*/  UIADD3 UR8, UR8, 0x1000, URZ ;  /* 0x0000100008087890 */ /* 0x000fe4000fffe03f */
[----:B--2---:R-:W-:-:S09]  /*12990*/  USHF.L.U32 UR10, UR10, 0x6, URZ ;  /* 0x000000060a0a7899 */ /* 0x004fd2000800063f */
[----:B------:R2:W-:Y:S01]  /*129a0*/  UTMASTG.4D [UR8], [UR4] ;  /* 0x00000008040073b5 */ /* 0x0005e20008018000 */
[----:B------:R0:W-:Y:S01]  /*129b0*/  UTMACMDFLUSH ;  /* 0x00000000000079b7 */ /* 0x0001e20000000000 */
[----:B--2---:R-:W-:-:S04]  /*129c0*/  DEPBAR.LE SB0, 0x1 ;  /* 0x000080400000791a */ /* 0x004fc80000000000 */
.L_x_71:
[----:B------:R-:W-:Y:S05]  /*129d0*/  BSYNC B0 ;  /* 0x0000000000007941 */ /* 0x000fea0003800000 */
.L_x_70:
[----:B------:R-:W-:Y:S01]  /*129e0*/  BAR.SYNC.DEFER_BLOCKING 0x1, 0x80 ;  /* 0x0042000000007b1d */ /* 0x000fe20000010000 */
[----:B------:R-:W-:Y:S02]  /*129f0*/  F2FP.BF16.F32.PACK_AB R144, R145, R144 ;  /* 0x000000909190723e */ /* 0x000fe400000010ff */
[----:B-1----:R-:W-:Y:S02]  /*12a00*/  F2FP.BF16.F32.PACK_AB R12, R137, R136 ;  /* 0x00000088890c723e */ /* 0x002fe400000010ff */
[----:B------:R-:W-:Y:S01]  /*12a10*/  F2FP.BF16.F32.PACK_AB R13, R46, R31 ;  /* 0x0000001f2e0d723e */ /* 0x000fe200000010ff */
[----:B------:R-:W-:Y:S01]  /*12a20*/  BSSY B0, `(.L_x_72) ;  /* 0x000001c000007945 */ /* 0x000fe20003800000 */
[----:B------:R-:W-:Y:S02]  /*12a30*/  F2FP.BF16.F32.PACK_AB R14, R141, R140 ;  /* 0x0000008c8d0e723e */ /* 0x000fe400000010ff */
[----:B------:R-:W-:Y:S02]  /*12a40*/  F2FP.BF16.F32.PACK_AB R15, R44, R33 ;  /* 0x000000212c0f723e */ /* 0x000fe400000010ff */
[----:B------:R-:W-:-:S02]  /*12a50*/  F2FP.BF16.F32.PACK_AB R145, R42, R35 ;  /* 0x000000232a91723e */ /* 0x000fc400000010ff */
        /* <DEDUP_REMOVED lines=16> */
[----:B------:R-:W-:Y:S01]  /*12b60*/  UMOV UR9, 0x40 ;  /* 0x0000004000097882 */ /* 0x000fe20000000000 */
[----:B------:R-:W-:Y:S02]  /*12b70*/  UMOV UR11, UR36 ;  /* 0x00000024000b7c82 */ /* 0x000fe40008000000 */
[----:B------:R-:W-:Y:S01]  /*12b80*/  UIADD3.X UR5, URZ, UR5, URZ, UP0, !UPT ;  /* 0x000000053f057290 */ /* 0x000fe200087fe43f */
[----:B------:R-:W-:Y:S01]  /*12b90*/  UMOV UR12, UR37 ;  /* 0x00000025000c7c82 */ /* 0x000fe20008000000 */
[----:B--2---:R-:W-:-:S09]  /*12ba0*/  USHF.L.U32 UR10, UR10, 0x6, URZ ;  /* 0x000000060a0a7899 */ /* 0x004fd2000800063f */
[----:B------:R2:W-:Y:S01]  /*12bb0*/  UTMASTG.4D [UR8], [UR4] ;  /* 0x00000008040073b5 */ /* 0x0005e20008018000 */
[----:B------:R0:W-:Y:S01]  /*12bc0*/  UTMACMDFLUSH ;  /* 0x00000000000079b7 */ /* 0x0001e20000000000 */
[----:B--2---:R-:W-:-:S04]  /*12bd0*/  DEPBAR.LE SB0, 0x1 ;  /* 0x000080400000791a */ /* 0x004fc80000000000 */
.L_x_73:
[----:B------:R-:W-:Y:S05]  /*12be0*/  BSYNC B0 ;  /* 0x0000000000007941 */ /* 0x000fea0003800000 */
.L_x_72:
[----:B------:R-:W-:Y:S01]  /*12bf0*/  BAR.SYNC.DEFER_BLOCKING 0x1, 0x80 ;  /* 0x0042000000007b1d */ /* 0x000fe20000010000 */
[----:B------:R-:W-:Y:S02]  /*12c00*/  F2FP.BF16.F32.PACK_AB R120, R121, R120 ;  /* 0x000000787978723e */ /* 0x000fe400000010ff */
        /* <DEDUP_REMOVED lines=9> */
[----:B------:R2:W-:Y:S01]  /*12ca0*/  STSM.16.M88.4 [R22], R144 ;  /* 0x0000009016007844 */ /* 0x0005e20000000200 */
[----:B------:R-:W-:Y:S01]  /*12cb0*/  @!PT LDS RZ, [RZ] ;  /* 0x00000000fffff984 */ /* 0x000fe20000000800 */
[----:B------:R-:W-:Y:S01]  /*12cc0*/  @!PT LDS RZ, [RZ] ;  /* 0x00000000fffff984 */ /* 0x000fe20000000800 */
[----:B------:R-:W-:Y:S01]  /*12cd0*/  @!PT LDS RZ, [RZ] ;  /* 0x00000000fffff984 */ /* 0x000fe20000000800 */
[----:B------:R-:W-:Y:S01]  /*12ce0*/  @!PT LDS RZ, [RZ] ;  /* 0x00000000fffff984 */ /* 0x000fe20000000800 */
[----:B------:R3:W-:Y:S06]  /*12cf0*/  MEMBAR.ALL.CTA ;  /* 0x0000000000007992 */ /* 0x0007ec0000008000 */
[----:B---3--:R-:W3:Y:S02]  /*12d00*/  FENCE.VIEW.ASYNC.S ;  /* 0x00000000000073c6 */ /* 0x008ee40000000000 */
[----:B---3--:R-:W-:Y:S06]  /*12d10*/  BAR.SYNC.DEFER_BLOCKING 0x1, 0x80 ;  /* 0x0042000000007b1d */ /* 0x008fec0000010000 */
[----:B------:R-:W-:Y:S05]  /*12d20*/  @P1 BRA `(.L_x_75) ;  /* 0x0000000000341947 */ /* 0x000fea0003800000 */
[----:B------:R-:W3:Y:S01]  /*12d30*/  S2UR UR10, SR_CTAID.X ;  /* 0x00000000000a79c3 */ /* 0x000ee20000002500 */
        /* <DEDUP_REMOVED lines=8> */
[----:B---3--:R-:W-:-:S09]  /*12dc0*/  USHF.L.U32 UR10, UR10, 0x6, URZ ;  /* 0x000000060a0a7899 */ /* 0x008fd2000800063f */
[----:B------:R3:W-:Y:S01]  /*12dd0*/  UTMASTG.4D [UR8], [UR4] ;  /* 0x00000008040073b5 */ /* 0x0007e20008018000 */
[----:B------:R0:W-:Y:S01]  /*12de0*/  UTMACMDFLUSH ;  /* 0x00000000000079b7 */ /* 0x0001e20000000000 */
[----:B---3--:R-:W-:-:S04]  /*12df0*/  DEPBAR.LE SB0, 0x1 ;  /* 0x000080400000791a */ /* 0x008fc80000000000 */
.L_x_75:
[----:B------:R-:W-:Y:S05]  /*12e00*/  BSYNC B0 ;  /* 0x0000000000007941 */ /* 0x000fea0003800000 */
.L_x_74:
        /* <DEDUP_REMOVED lines=17> */
[----:B----4-:R-:W4:Y:S02]  /*12f20*/  FENCE.VIEW.ASYNC.S ;  /* 0x00000000000073c6 */ /* 0x010f240000000000 */
[----:B----4-:R-:W-:Y:S06]  /*12f30*/  BAR.SYNC.DEFER_BLOCKING 0x1, 0x80 ;  /* 0x0042000000007b1d */ /* 0x010fec0000010000 */
[----:B------:R-:W-:Y:S05]  /*12f40*/  @P1 BRA `(.L_x_77) ;  /* 0x0000000000301947 */ /* 0x000fea0003800000 */
[----:B------:R-:W4:Y:S01]  /*12f50*/  S2UR UR10, SR_CTAID.X ;  /* 0x00000000000a79c3 */ /* 0x000f220000002500 */
[----:B------:R-:W-:Y:S01]  /*12f60*/  ULDC.64 UR4, c[0x0][0x198] ;  /* 0x0000660000047ab9 */ /* 0x000fe20000000a00 */
[----:B------:R-:W-:Y:S01]  /*12f70*/  R2UR UR8, R2 ;  /* 0x00000000020872ca */ /* 0x000fe200000e0000 */
[----:B------:R-:W-:Y:S01]  /*12f80*/  UIADD3 UR4, UP0, UR4, 0x670, URZ ;  /* 0x0000067004047890 */ /* 0x000fe2000ff1e03f */
[----:B------:R-:W-:Y:S01]  /*12f90*/  UMOV UR9, 0x80 ;  /* 0x0000008000097882 */ /* 0x000fe20000000000 */
[----:B------:R-:W-:Y:S02]  /*12fa0*/  UMOV UR11, UR36 ;  /* 0x00000024000b7c82 */ /* 0x000fe40008000000 */
[----:B------:R-:W-:Y:S01]  /*12fb0*/  UIADD3.X UR5, URZ, UR5, URZ, UP0, !UPT ;  /* 0x000000053f057290 */ /* 0x000fe200087fe43f */
[----:B------:R-:W-:Y:S01]  /*12fc0*/  UMOV UR12, UR37 ;  /* 0x00000025000c7c82 */ /* 0x000fe20008000000 */
[----:B----4-:R-:W-:-:S09]  /*12fd0*/  USHF.L.U32 UR10, UR10, 0x6, URZ ;  /* 0x000000060a0a7899 */ /* 0x010fd2000800063f */
[----:B------:R4:W-:Y:S01]  /*12fe0*/  UTMASTG.4D [UR8], [UR4] ;  /* 0x00000008040073b5 */ /* 0x0009e20008018000 */
[----:B------:R0:W-:Y:S01]  /*12ff0*/  UTMACMDFLUSH ;  /* 0x00000000000079b7 */ /* 0x0001e20000000000 */
[----:B----4-:R-:W-:-:S04]  /*13000*/  DEPBAR.LE SB0, 0x1 ;  /* 0x000080400000791a */ /* 0x010fc80000000000 */
.L_x_77:
[----:B------:R-:W-:Y:S05]  /*13010*/  BSYNC B0 ;  /* 0x0000000000007941 */ /* 0x000fea0003800000 */
.L_x_76:
        /* <DEDUP_REMOVED lines=17> */
[----:B-----5:R-:W5:Y:S02]  /*13130*/  FENCE.VIEW.ASYNC.S ;  /* 0x00000000000073c6 */ /* 0x020f640000000000 */
[----:B-----5:R-:W-:Y:S06]  /*13140*/  BAR.SYNC.DEFER_BLOCKING 0x1, 0x80 ;  /* 0x0042000000007b1d */ /* 0x020fec0000010000 */
[----:B------:R-:W-:Y:S05]  /*13150*/  @P1 BRA `(.L_x_79) ;  /* 0x0000000000341947 */ /* 0x000fea0003800000 */
[----:B------:R-:W5:Y:S01]  /*13160*/  S2UR UR10, SR_CTAID.X ;  /* 0x00000000000a79c3 */ /* 0x000f620000002500 */
        /* <DEDUP_REMOVED lines=8> */
[----:B-----5:R-:W-:-:S09]  /*131f0*/  USHF.L.U32 UR10, UR10, 0x6, URZ ;  /* 0x000000060a0a7899 */ /* 0x020fd2000800063f */
[----:B------:R1:W-:Y:S01]  /*13200*/  UTMASTG.4D [UR8], [UR4] ;  /* 0x00000008040073b5 */ /* 0x0003e20008018000 */
[----:B------:R0:W-:Y:S01]  /*13210*/  UTMACMDFLUSH ;  /* 0x00000000000079b7 */ /* 0x0001e20000000000 */
[----:B-1----:R-:W-:-:S04]  /*13220*/  DEPBAR.LE SB0, 0x1 ;  /* 0x000080400000791a */ /* 0x002fc80000000000 */
.L_x_79:
[----:B------:R-:W-:Y:S05]  /*13230*/  BSYNC B0 ;  /* 0x0000000000007941 */ /* 0x000fea0003800000 */
.L_x_78:
[----:B------:R-:W-:Y:S06]  /*13240*/  BAR.SYNC.DEFER_BLOCKING 0x1, 0x80 ;  /* 0x0042000000007b1d */ /* 0x000fec0000010000 */
[----:B------:R-:W-:Y:S01]  /*13250*/  BSSY B0, `(.L_x_80) ;  /* 0x0000016000007945 */ /* 0x000fe20003800000 */
[----:B------:R1:W-:Y:S04]  /*13260*/  STSM.16.M88.4 [R3], R88 ;  /* 0x0000005803007844 */ /* 0x0003e80000000200 */
        /* <DEDUP_REMOVED lines=10> */
[----:B------:R-:W-:Y:S01]  /*13310*/  ULDC.64 UR4, c[0x0][0x198] ;  /* 0x0000660000047ab9 */ /* 0x000fe20000000a00 */
[----:B------:R-:W-:Y:S01]  /*13320*/  R2UR UR8, R2 ;  /* 0x00000000020872ca */ /* 0x000fe200000e0000 */
[----:B------:R-:W-:Y:S01]  /*13330*/  UIADD3 UR4, UP0, UR4, 0x670, URZ ;  /* 0x0000067004047890 */ /* 0x000fe2000ff1e03f */
[----:B------:R-:W-:Y:S01]  /*13340*/  UMOV UR9, 0xc0 ;  /* 0x000000c000097882 */ /* 0x000fe20000000000 */
[----:B------:R-:W-:Y:S02]  /*13350*/  UMOV UR11, UR36 ;  /* 0x00000024000b7c82 */ /* 0x000fe40008000000 */
[----:B------:R-:W-:Y:S01]  /*13360*/  UIADD3.X UR5, URZ, UR5, URZ, UP0, !UPT ;  /* 0x000000053f057290 */ /* 0x000fe200087fe43f */
[----:B------:R-:W-:Y:S01]  /*13370*/  UMOV UR12, UR37 ;  /* 0x00000025000c7c82 */ /* 0x000fe20008000000 */
[----:B-----5:R-:W-:-:S09]  /*13380*/  USHF.L.U32 UR10, UR10, 0x6, URZ ;  /* 0x000000060a0a7899 */ /* 0x020fd2000800063f */
[----:B------:R1:W-:Y:S02]  /*13390*/  UTMASTG.4D [UR8], [UR4] ;  /* 0x00000008040073b5 */ /* 0x0003e40008018000 */
[----:B-1----:R0:W-:Y:S02]  /*133a0*/  UTMACMDFLUSH ;  /* 0x00000000000079b7 */ /* 0x0021e40000000000 */
.L_x_81:
[----:B------:R-:W-:Y:S05]  /*133b0*/  BSYNC B0 ;  /* 0x0000000000007941 */ /* 0x000fea0003800000 */
.L_x_80:
[----:B------:R-:W-:-:S04]  /*133c0*/  DEPBAR.LE SB0, 0x0 ;  /* 0x000080000000791a */ /* 0x000fc80000000000 */
[----:B------:R-:W-:Y:S05]  /*133d0*/  EXIT ;  /* 0x000000000000794d */ /* 0x000fea0003800000 */
.L_x_7:
[----:B-1----:R1:W2:Y:S02]  /*133e0*/  SYNCS.PHASECHK.TRANS64.TRYWAIT P2, [R3+URZ+0x3f048], R2 ;  /* 0x03f04802030075a7 */ /* 0x0022a4000804017f */
[----:B--2---:R-:W-:Y:S05]  /*133f0*/  @!P2 NANOSLEEP.SYNCS 0x989680 ;  /* 0x009896800000a95d */ /* 0x004fea0003900000 */
[----:B------:R-:W2:Y:S02]  /*13400*/  @!P2 SYNCS.PHASECHK.TRANS64 P2, [R3+URZ+0x3f048], R2 ;  /* 0x03f048020300a5a7 */ /* 0x000ea4000804007f */
[----:B--2---:R-:W-:Y:S05]  /*13410*/  @!P2 BRA `(.L_x_7) ;  /* 0xfffffffc00f0a947 */ /* 0x004fea000383ffff */
[----:B------:R-:W-:Y:S05]  /*13420*/  BRA `(.L_x_82) ;  /* 0xfffffed000b87947 */ /* 0x000fea000383ffff */
.L_x_12:
[----:B-1----:R1:W2:Y:S02]  /*13430*/  SYNCS.PHASECHK.TRANS64.TRYWAIT P1, [R3+URZ+0x3f020], R2 ;  /* 0x03f02002030075a7 */ /* 0x0022a4000802017f */
[----:B--2---:R-:W-:Y:S05]  /*13440*/  @!P1 NANOSLEEP.SYNCS 0x989680 ;  /* 0x009896800000995d */ /* 0x004fea0003900000 */
[----:B------:R-:W2:Y:S02]  /*13450*/  @!P1 SYNCS.PHASECHK.TRANS64 P1, [R3+URZ+0x3f020], R2 ;  /* 0x03f02002030095a7 */ /* 0x000ea4000802007f */
[----:B--2---:R-:W-:Y:S05]  /*13460*/  @!P1 BRA `(.L_x_12) ;  /* 0xfffffffc00f09947 */ /* 0x004fea000383ffff */
[----:B------:R-:W-:Y:S05]  /*13470*/  BRA `(.L_x_83) ;  /* 0xfffffed400e87947 */ /* 0x000fea000383ffff */
.L_x_14:
[----:B-1----:R1:W2:Y:S02]  /*13480*/  SYNCS.PHASECHK.TRANS64.TRYWAIT P1, [R2+URZ+0x3f020], R3 ;  /* 0x03f02003020075a7 */ /* 0x0022a4000802017f */
[----:B--2---:R-:W-:Y:S05]  /*13490*/  @!P1 NANOSLEEP.SYNCS 0x989680 ;  /* 0x009896800000995d */ /* 0x004fea0003900000 */
[----:B------:R-:W2:Y:S02]  /*134a0*/  @!P1 SYNCS.PHASECHK.TRANS64 P1, [R2+URZ+0x3f020], R3 ;  /* 0x03f02003020095a7 */ /* 0x000ea4000802007f */
[----:B--2---:R-:W-:Y:S05]  /*134b0*/  @!P1 BRA `(.L_x_14) ;  /* 0xfffffffc00f09947 */ /* 0x004fea000383ffff */
[----:B------:R-:W-:Y:S05]  /*134c0*/  BRA `(.L_x_84) ;  /* 0xfffffed800b07947 */ /* 0x000fea000383ffff */
.L_x_17:
[----:B-1----:R1:W2:Y:S02]  /*134d0*/  SYNCS.PHASECHK.TRANS64.TRYWAIT P1, [R3+URZ+0x3f020], R4 ;  /* 0x03f02004030075a7 */ /* 0x0022a4000802017f */
[----:B--2---:R-:W-:Y:S05]  /*134e0*/  @!P1 NANOSLEEP.SYNCS 0x989680 ;  /* 0x009896800000995d */ /* 0x004fea0003900000 */
[----:B------:R-:W2:Y:S02]  /*134f0*/  @!P1 SYNCS.PHASECHK.TRANS64 P1, [R3+URZ+0x3f020], R4 ;  /* 0x03f02004030095a7 */ /* 0x000ea4000802007f */
[----:B--2---:R-:W-:Y:S05]  /*13500*/  @!P1 BRA `(.L_x_17) ;  /* 0xfffffffc00f09947 */ /* 0x004fea000383ffff */
[----:B------:R-:W-:Y:S05]  /*13510*/  BRA `(.L_x_85) ;  /* 0xfffffedc00bc7947 */ /* 0x000fea000383ffff */
.L_x_19:
[----:B-1----:R1:W2:Y:S02]  /*13520*/  SYNCS.PHASECHK.TRANS64.TRYWAIT P1, [R3+URZ+0x3f020], R2 ;  /* 0x03f02002030075a7 */ /* 0x0022a4000802017f */
[----:B--2---:R-:W-:Y:S05]  /*13530*/  @!P1 NANOSLEEP.SYNCS 0x989680 ;  /* 0x009896800000995d */ /* 0x004fea0003900000 */
[----:B------:R-:W2:Y:S02]  /*13540*/  @!P1 SYNCS.PHASECHK.TRANS64 P1, [R3+URZ+0x3f020], R2 ;  /* 0x03f02002030095a7 */ /* 0x000ea4000802007f */
[----:B--2---:R-:W-:Y:S05]  /*13550*/  @!P1 BRA `(.L_x_19) ;  /* 0xfffffffc00f09947 */ /* 0x004fea000383ffff */
[----:B------:R-:W-:Y:S05]  /*13560*/  BRA `(.L_x_86) ;  /* 0xfffffee000b47947 */ /* 0x000fea000383ffff */
.L_x_21:
[----:B-1----:R1:W2:Y:S02]  /*13570*/  SYNCS.PHASECHK.TRANS64.TRYWAIT P1, [R2+URZ+0x3f040], R89 ;  /* 0x03f04059020075a7 */ /* 0x0022a4000802017f */
[----:B--2---:R-:W-:Y:S05]  /*13580*/  @!P1 NANOSLEEP.SYNCS 0x989680 ;  /* 0x009896800000995d */ /* 0x004fea0003900000 */
[----:B------:R-:W2:Y:S02]  /*13590*/  @!P1 SYNCS.PHASECHK.TRANS64 P1, [R2+URZ+0x3f040], R89 ;  /* 0x03f04059020095a7 */ /* 0x000ea4000802007f */
[----:B--2---:R-:W-:Y:S05]  /*135a0*/  @!P1 BRA `(.L_x_21) ;  /* 0xfffffffc00f09947 */ /* 0x004fea000383ffff */
[----:B------:R-:W-:Y:S05]  /*135b0*/  BRA `(.L_x_87) ;  /* 0xfffffee400c47947 */ /* 0x000fea000383ffff */
.L_x_22:
[----:B--2---:R2:W3:Y:S02]  /*135c0*/  SYNCS.PHASECHK.TRANS64.TRYWAIT P1, [R2+URZ+0x3f000], R89 ;  /* 0x03f00059020075a7 */ /* 0x0044e4000802017f */
[----:B---3--:R-:W-:Y:S05]  /*135d0*/  @!P1 NANOSLEEP.SYNCS 0x989680 ;  /* 0x009896800000995d */ /* 0x008fea0003900000 */
[----:B------:R-:W3:Y:S02]  /*135e0*/  @!P1 SYNCS.PHASECHK.TRANS64 P1, [R2+URZ+0x3f000], R89 ;  /* 0x03f00059020095a7 */ /* 0x000ee4000802007f */
[----:B---3--:R-:W-:Y:S05]  /*135f0*/  @!P1 BRA `(.L_x_22) ;  /* 0xfffffffc00f09947 */ /* 0x008fea000383ffff */
[----:B------:R-:W-:Y:S05]  /*13600*/  BRA `(.L_x_88) ;  /* 0xfffffee400d07947 */ /* 0x000fea000383ffff */
.L_x_23:
[----:B---3--:R3:W1:Y:S02]  /*13610*/  SYNCS.PHASECHK.TRANS64.TRYWAIT P6, [R2+URZ+0x3f008], R89 ;  /* 0x03f00859020075a7 */ /* 0x00866400080c017f */
[----:B-1----:R-:W-:Y:S05]  /*13620*/  @!P6 NANOSLEEP.SYNCS 0x989680 ;  /* 0x009896800000e95d */ /* 0x002fea0003900000 */
[----:B------:R-:W1:Y:S02]  /*13630*/  @!P6 SYNCS.PHASECHK.TRANS64 P6, [R2+URZ+0x3f008], R89 ;  /* 0x03f008590200e5a7 */ /* 0x000e6400080c007f */
[----:B-1----:R-:W-:Y:S05]  /*13640*/  @!P6 BRA `(.L_x_23) ;  /* 0xfffffffc00f0e947 */ /* 0x002fea000383ffff */
[----:B------:R-:W-:Y:S05]  /*13650*/  BRA `(.L_x_89) ;  /* 0xffffff0c00c87947 */ /* 0x000fea000383ffff */
.L_x_25:
[----:B-1----:R1:W2:Y:S02]  /*13660*/  SYNCS.PHASECHK.TRANS64.TRYWAIT P2, [R17+URZ+0x3f000], R14 ;  /* 0x03f0000e110075a7 */ /* 0x0022a4000804017f */
[----:B--2---:R-:W-:Y:S05]  /*13670*/  @!P2 NANOSLEEP.SYNCS 0x989680 ;  /* 0x009896800000a95d */ /* 0x004fea0003900000 */
[----:B------:R-:W2:Y:S02]  /*13680*/  @!P2 SYNCS.PHASECHK.TRANS64 P2, [R17+URZ+0x3f000], R14 ;  /* 0x03f0000e1100a5a7 */ /* 0x000ea4000804007f */
[----:B--2---:R-:W-:Y:S05]  /*13690*/  @!P2 BRA `(.L_x_25) ;  /* 0xfffffffc00f0a947 */ /* 0x004fea000383ffff */
[----:B------:R-:W-:Y:S05]  /*136a0*/  BRA `(.L_x_90) ;  /* 0xffffff3000387947 */ /* 0x000fea000383ffff */
.L_x_28:
[----:B-1----:R1:W2:Y:S02]  /*136b0*/  SYNCS.PHASECHK.TRANS64.TRYWAIT P3, [R14+URZ+0x3f020], R17 ;  /* 0x03f020110e0075a7 */ /* 0x0022a4000806017f */
[----:B--2---:R-:W-:Y:S05]  /*136c0*/  @!P3 NANOSLEEP.SYNCS 0x989680 ;  /* 0x009896800000b95d */ /* 0x004fea0003900000 */
[----:B------:R-:W2:Y:S02]  /*136d0*/  @!P3 SYNCS.PHASECHK.TRANS64 P3, [R14+URZ+0x3f020], R17 ;  /* 0x03f020110e00b5a7 */ /* 0x000ea4000806007f */
[----:B--2---:R-:W-:Y:S05]  /*136e0*/  @!P3 BRA `(.L_x_28) ;  /* 0xfffffffc00f0b947 */ /* 0x004fea000383ffff */
[----:B------:R-:W-:Y:S05]  /*136f0*/  BRA `(.L_x_91) ;  /* 0xffffff3400d87947 */ /* 0x000fea000383ffff */
.L_x_30:
[----:B-1----:R1:W3:Y:S02]  /*13700*/  SYNCS.PHASECHK.TRANS64.TRYWAIT P4, [R219+URZ+0x3f000], R218 ;  /* 0x03f000dadb0075a7 */ /* 0x0022e4000808017f */
[----:B---3--:R-:W-:Y:S05]  /*13710*/  @!P4 NANOSLEEP.SYNCS 0x989680 ;  /* 0x009896800000c95d */ /* 0x008fea0003900000 */
[----:B------:R-:W3:Y:S02]  /*13720*/  @!P4 SYNCS.PHASECHK.TRANS64 P4, [R219+URZ+0x3f000], R218 ;  /* 0x03f000dadb00c5a7 */ /* 0x000ee4000808007f */
[----:B---3--:R-:W-:Y:S05]  /*13730*/  @!P4 BRA `(.L_x_30) ;  /* 0xfffffffc00f0c947 */ /* 0x008fea000383ffff */
[----:B------:R-:W-:Y:S05]  /*13740*/  BRA `(.L_x_92) ;  /* 0xffffff40003c7947 */ /* 0x000fea000383ffff */
.L_x_34:
[----:B-1----:R1:W2:Y:S02]  /*13750*/  SYNCS.PHASECHK.TRANS64.TRYWAIT P2, [R24+URZ+0x3f020], R25 ;  /* 0x03f02019180075a7 */ /* 0x0022a4000804017f */
[----:B--2---:R-:W-:Y:S05]  /*13760*/  @!P2 NANOSLEEP.SYNCS 0x989680 ;  /* 0x009896800000a95d */ /* 0x004fea0003900000 */
[----:B------:R-:W2:Y:S02]  /*13770*/  @!P2 SYNCS.PHASECHK.TRANS64 P2, [R24+URZ+0x3f020], R25 ;  /* 0x03f020191800a5a7 */ /* 0x000ea4000804007f */
[----:B--2---:R-:W-:Y:S05]  /*13780*/  @!P2 BRA `(.L_x_34) ;  /* 0xfffffffc00f0a947 */ /* 0x004fea000383ffff */
[----:B------:R-:W-:Y:S05]  /*13790*/  BRA `(.L_x_93) ;  /* 0xffffff7400c87947 */ /* 0x000fea000383ffff */
.L_x_38:
[----:B-1----:R1:W2:Y:S02]  /*137a0*/  SYNCS.PHASECHK.TRANS64.TRYWAIT P1, [R17+URZ+0x3f000], R14 ;  /* 0x03f0000e110075a7 */ /* 0x0022a4000802017f */
[----:B--2---:R-:W-:Y:S05]  /*137b0*/  @!P1 NANOSLEEP.SYNCS 0x989680 ;  /* 0x009896800000995d */ /* 0x004fea0003900000 */
[----:B------:R-:W2:Y:S02]  /*137c0*/  @!P1 SYNCS.PHASECHK.TRANS64 P1, [R17+URZ+0x3f000], R14 ;  /* 0x03f0000e110095a7 */ /* 0x000ea4000802007f */
[----:B--2---:R-:W-:Y:S05]  /*137d0*/  @!P1 BRA `(.L_x_38) ;  /* 0xfffffffc00f09947 */ /* 0x004fea000383ffff */
[----:B------:R-:W-:Y:S05]  /*137e0*/  BRA `(.L_x_94) ;  /* 0xffffff7800d87947 */ /* 0x000fea000383ffff */
.L_x_41:
[----:B-1----:R1:W2:Y:S02]  /*137f0*/  SYNCS.PHASECHK.TRANS64.TRYWAIT P2, [R14+URZ+0x3f020], R17 ;  /* 0x03f020110e0075a7 */ /* 0x0022a4000804017f */
[----:B--2---:R-:W-:Y:S05]  /*13800*/  @!P2 NANOSLEEP.SYNCS 0x989680 ;  /* 0x009896800000a95d */ /* 0x004fea0003900000 */
[----:B------:R-:W2:Y:S02]  /*13810*/  @!P2 SYNCS.PHASECHK.TRANS64 P2, [R14+URZ+0x3f020], R17 ;  /* 0x03f020110e00a5a7 */ /* 0x000ea4000804007f */
[----:B--2---:R-:W-:Y:S05]  /*13820*/  @!P2 BRA `(.L_x_41) ;  /* 0xfffffffc00f0a947 */ /* 0x004fea000383ffff */
[----:B------:R-:W-:Y:S05]  /*13830*/  BRA `(.L_x_95) ;  /* 0xffffff8000e07947 */ /* 0x000fea000383ffff */
.L_x_44:
[----:B-1----:R1:W2:Y:S02]  /*13840*/  SYNCS.PHASECHK.TRANS64.TRYWAIT P2, [R65+URZ+0x3f000], R64 ;  /* 0x03f00040410075a7 */ /* 0x0022a4000804017f */
[----:B--2---:R-:W-:Y:S05]  /*13850*/  @!P2 NANOSLEEP.SYNCS 0x989680 ;  /* 0x009896800000a95d */ /* 0x004fea0003900000 */
[----:B------:R-:W2:Y:S02]  /*13860*/  @!P2 SYNCS.PHASECHK.TRANS64 P2, [R65+URZ+0x3f000], R64 ;  /* 0x03f000404100a5a7 */ /* 0x000ea4000804007f */
[----:B--2---:R-:W-:Y:S05]  /*13870*/  @!P2 BRA `(.L_x_44) ;  /* 0xfffffffc00f0a947 */ /* 0x004fea000383ffff */
[----:B------:R-:W-:Y:S05]  /*13880*/  BRA `(.L_x_96) ;  /* 0xffffff9400107947 */ /* 0x000fea000383ffff */
.L_x_48:
[----:B-1----:R1:W2:Y:S02]  /*13890*/  SYNCS.PHASECHK.TRANS64.TRYWAIT P1, [R6+URZ+0x3f020], R25 ;  /* 0x03f02019060075a7 */ /* 0x0022a4000802017f */
[----:B--2---:R-:W-:Y:S05]  /*138a0*/  @!P1 NANOSLEEP.SYNCS 0x989680 ;  /* 0x009896800000995d */ /* 0x004fea0003900000 */
[----:B------:R-:W2:Y:S02]  /*138b0*/  @!P1 SYNCS.PHASECHK.TRANS64 P1, [R6+URZ+0x3f020], R25 ;  /* 0x03f02019060095a7 */ /* 0x000ea4000802007f */
[----:B--2---:R-:W-:Y:S05]  /*138c0*/  @!P1 BRA `(.L_x_48) ;  /* 0xfffffffc00f09947 */ /* 0x004fea000383ffff */
[----:B------:R-:W-:Y:S05]  /*138d0*/  BRA `(.L_x_97) ;  /* 0xffffffcc00c47947 */ /* 0x000fea000383ffff */
        .weak           $__internal_0_$__cuda_sm20_rcp_rn_f32_slowpath
        .type           $__internal_0_$__cuda_sm20_rcp_rn_f32_slowpath,@function
        .size           $__internal_0_$__cuda_sm20_rcp_rn_f32_slowpath,(.L_x_103 - $__internal_0_$__cuda_sm20_rcp_rn_f32_slowpath)
$__internal_0_$__cuda_sm20_rcp_rn_f32_slowpath:
[----:B------:R-:W-:Y:S01]  /*138e0*/  IMAD.SHL.U32 R0, R3, 0x2, RZ ;  /* 0x0000000203007824 */ /* 0x000fe200078e00ff */
[----:B------:R-:W-:Y:S04]  /*138f0*/  BSSY B2, `(.L_x_98) ;  /* 0x0000030000027945 */ /* 0x000fe80003800000 */
[----:B------:R-:W-:-:S04]  /*13900*/  SHF.R.U32.HI R13, RZ, 0x18, R0 ;  /* 0x00000018ff0d7819 */ /* 0x000fc80000011600 */
[----:B------:R-:W-:-:S13]  /*13910*/  ISETP.NE.U32.AND P0, PT, R13, RZ, PT ;  /* 0x000000ff0d00720c */ /* 0x000fda0003f05070 */
[----:B------:R-:W-:Y:S05]  /*13920*/  @P0 BRA `(.L_x_99) ;  /* 0x0000000000280947 */ /* 0x000fea0003800000 */
[----:B------:R-:W-:-:S04]  /*13930*/  SHF.L.U32 R0, R3, 0x1, RZ ;  /* 0x0000000103007819 */ /* 0x000fc800000006ff */
[----:B------:R-:W-:-:S13]  /*13940*/  ISETP.NE.AND P0, PT, R0, RZ, PT ;  /* 0x000000ff0000720c */ /* 0x000fda0003f05270 */
[----:B------:R-:W-:Y:S01]  /*13950*/  @P0 FFMA R5, R3, 1.84467440737095516160e+19, RZ ;  /* 0x5f80000003050823 */ /* 0x000fe200000000ff */
[----:B------:R-:W-:Y:S08]  /*13960*/  @!P0 MUFU.RCP R4, R3 ;  /* 0x0000000300048308 */ /* 0x000ff00000001000 */
[----:B------:R-:W1:Y:S02]  /*13970*/  @P0 MUFU.RCP R0, R5 ;  /* 0x0000000500000308 */ /* 0x000e640000001000 */
[----:B-1----:R-:W-:-:S04]  /*13980*/  @P0 FFMA R10, R5, R0, -1 ;  /* 0xbf800000050a0423 */ /* 0x002fc80000000000 */
[----:B------:R-:W-:-:S04]  /*13990*/  @P0 FADD.FTZ R11, -R10, -RZ ;  /* 0x800000ff0a0b0221 */ /* 0x000fc80000010100 */
[----:B------:R-:W-:-:S04]  /*139a0*/  @P0 FFMA R0, R0, R11, R0 ;  /* 0x0000000b00000223 */ /* 0x000fc80000000000 */
[----:B------:R-:W-:Y:S01]  /*139b0*/  @P0 FFMA R4, R0, 1.84467440737095516160e+19, RZ ;  /* 0x5f80000000040823 */ /* 0x000fe200000000ff */
[----:B------:R-:W-:Y:S06]  /*139c0*/  BRA `(.L_x_100) ;  /* 0x0000000000887947 */ /* 0x000fec0003800000 */
.L_x_99:
[----:B------:R-:W-:-:S04]  /*139d0*/  IADD3 R26, R13, -0xfd, RZ ;  /* 0xffffff030d1a7810 */ /* 0x000fc80007ffe0ff */
[----:B------:R-:W-:-:S13]  /*139e0*/  ISETP.GT.U32.AND P0, PT, R26, 0x1, PT ;  /* 0x000000011a00780c */ /* 0x000fda0003f04070 */
[----:B------:R-:W-:Y:S05]  /*139f0*/  @P0 BRA `(.L_x_101) ;  /* 0x0000000000780947 */ /* 0x000fea0003800000 */
[----:B------:R-:W-:Y:S01]  /*13a00*/  LOP3.LUT R0, R3, 0x7fffff, RZ, 0xc0, !PT ;  /* 0x007fffff03007812 */ /* 0x000fe200078ec0ff */
[----:B------:R-:W-:-:S03]  /*13a10*/  IMAD.MOV.U32 R11, RZ, RZ, 0x3 ;  /* 0x00000003ff0b7424 */ /* 0x000fc600078e00ff */
[----:B------:R-:W-:Y:S02]  /*13a20*/  LOP3.LUT R0, R0, 0x3f800000, RZ, 0xfc, !PT ;  /* 0x3f80000000007812 */ /* 0x000fe400078efcff */
[----:B------:R-:W-:Y:S02]  /*13a30*/  SHF.L.U32 R11, R11, R26, RZ ;  /* 0x0000001a0b0b7219 */ /* 0x000fe400000006ff */
[----:B------:R-:W1:Y:S02]  /*13a40*/  MUFU.RCP R5, R0 ;  /* 0x0000000000057308 */ /* 0x000e640000001000 */
[----:B-1----:R-:W-:-:S04]  /*13a50*/  FFMA R4, R0, R5, -1 ;  /* 0xbf80000000047423 */ /* 0x002fc80000000005 */
[----:B------:R-:W-:-:S04]  /*13a60*/  FADD.FTZ R4, -R4, -RZ ;  /* 0x800000ff04047221 */ /* 0x000fc80000010100 */
[CCC-:B------:R-:W-:Y:S01]  /*13a70*/  FFMA.RM R10, R5.reuse, R4.reuse, R5.reuse ;  /* 0x00000004050a7223 */ /* 0x1c0fe20000004005 */
[----:B------:R-:W-:-:S04]  /*13a80*/  FFMA.RP R5, R5, R4, R5 ;  /* 0x0000000405057223 */ /* 0x000fc80000008005 */
[C---:B------:R-:W-:Y:S02]  /*13a90*/  LOP3.LUT R4, R10.reuse, 0x7fffff, RZ, 0xc0, !PT ;  /* 0x007fffff0a047812 */ /* 0x040fe400078ec0ff */
[----:B------:R-:W-:Y:S02]  /*13aa0*/  FSETP.NEU.FTZ.AND P0, PT, R10, R5, PT ;  /* 0x000000050a00720b */ /* 0x000fe40003f1d000 */
[----:B------:R-:W-:Y:S02]  /*13ab0*/  LOP3.LUT R4, R4, 0x800000, RZ, 0xfc, !PT ;  /* 0x0080000004047812 */ /* 0x000fe400078efcff */
[----:B------:R-:W-:Y:S02]  /*13ac0*/  SEL R5, RZ, 0xffffffff, !P0 ;  /* 0xffffffffff057807 */ /* 0x000fe40004000000 */
[----:B------:R-:W-:Y:S02]  /*13ad0*/  LOP3.LUT R11, R11, R4, RZ, 0xc0, !PT ;  /* 0x000000040b0b7212 */ /* 0x000fe400078ec0ff */
[----:B------:R-:W-:-:S02]  /*13ae0*/  IADD3 R5, -R5, RZ, RZ ;  /* 0x000000ff05057210 */ /* 0x000fc40007ffe1ff */
[-C--:B------:R-:W-:Y:S02]  /*13af0*/  SHF.R.U32.HI R11, RZ, R26.reuse, R11 ;  /* 0x0000001aff0b7219 */ /* 0x080fe4000001160b */
[--C-:B------:R-:W-:Y:S01]  /*13b00*/  LOP3.LUT P1, RZ, R5, R26, R4.reuse, 0xf8, !PT ;  /* 0x0000001a05ff7212 */ /* 0x100fe2000782f804 */
[----:B------:R-:W-:Y:S01]  /*13b10*/  VIADD R5, R13, 0xffffff04 ;  /* 0xffffff040d057836 */ /* 0x000fe20000000000 */
[C---:B------:R-:W-:Y:S02]  /*13b20*/  LOP3.LUT P0, RZ, R11.reuse, 0x1, RZ, 0xc0, !PT ;  /* 0x000000010bff7812 */ /* 0x040fe4000780c0ff */
[----:B------:R-:W-:Y:S02]  /*13b30*/  LOP3.LUT P2, RZ, R11, 0x2, RZ, 0xc0, !PT ;  /* 0x000000020bff7812 */ /* 0x000fe4000784c0ff */
[----:B------:R-:W-:Y:S02]  /*13b40*/  SHF.R.U32.HI R4, RZ, R5, R4 ;  /* 0x00000005ff047219 */ /* 0x000fe40000011604 */
[----:B------:R-:W-:-:S02]  /*13b50*/  PLOP3.LUT P0, PT, P0, P1, P2, 0xe0, 0x0 ;  /* 0x000000000000781c */ /* 0x000fc40000703c20 */
[----:B------:R-:W-:Y:S02]  /*13b60*/  LOP3.LUT P1, RZ, R3, 0x7fffff, RZ, 0xc0, !PT ;  /* 0x007fffff03ff7812 */ /* 0x000fe4000782c0ff */
[----:B------:R-:W-:-:S04]  /*13b70*/  SEL R0, RZ, 0x1, !P0 ;  /* 0x00000001ff007807 */ /* 0x000fc80004000000 */
[----:B------:R-:W-:-:S04]  /*13b80*/  IADD3 R0, -R0, RZ, RZ ;  /* 0x000000ff00007210 */ /* 0x000fc80007ffe1ff */
[----:B------:R-:W-:-:S13]  /*13b90*/  ISETP.GE.AND P0, PT, R0, RZ, PT ;  /* 0x000000ff0000720c */ /* 0x000fda0003f06270 */
[----:B------:R-:W-:-:S04]  /*13ba0*/  @!P0 IADD3 R4, R4, 0x1, RZ ;  /* 0x0000000104048810 */ /* 0x000fc80007ffe0ff */
[----:B------:R-:W-:-:S04]  /*13bb0*/  @!P1 SHF.L.U32 R4, R4, 0x1, RZ ;  /* 0x0000000104049819 */ /* 0x000fc800000006ff */
[----:B------:R-:W-:Y:S01]  /*13bc0*/  LOP3.LUT R4, R4, 0x80000000, R3, 0xf8, !PT ;  /* 0x8000000004047812 */ /* 0x000fe200078ef803 */
[----:B------:R-:W-:Y:S06]  /*13bd0*/  BRA `(.L_x_100) ;  /* 0x0000000000047947 */ /* 0x000fec0003800000 */
.L_x_101:
[----:B------:R1:W2:Y:S02]  /*13be0*/  MUFU.RCP R4, R3 ;  /* 0x0000000300047308 */ /* 0x0002a40000001000 */
.L_x_100:
[----:B------:R-:W-:Y:S05]  /*13bf0*/  BSYNC B2 ;  /* 0x0000000000027941 */ /* 0x000fea0003800000 */
.L_x_98:
[----:B--2---:R-:W-:Y:S01]  /*13c00*/  IMAD.MOV.U32 R0, RZ, RZ, R4 ;  /* 0x000000ffff007224 */ /* 0x004fe200078e0004 */
[----:B------:R-:W-:Y:S02]  /*13c10*/  MOV R4, R12 ;  /* 0x0000000c00047202 */ /* 0x000fe40000000f00 */
[----:B------:R-:W-:-:S04]  /*13c20*/  MOV R5, 0x0 ;  /* 0x0000000000057802 */ /* 0x000fc80000000f00 */
[----:B-1----:R-:W-:Y:S05]  /*13c30*/  RET.REL.NODEC R4 `(_ZN7cutlass13device_kernelINS_4fmha6kernel13FmhaKernelTmaINS1_10collective15FmhaMainloopTmaINS_10bfloat16_tEfN4cute5tupleIJNS7_1CILi64EEENS9_ILi128EEENS9_ILi224EEEEEENS4_14ResidualFusionEJEEENS4_15FmhaFwdEpilogueIS6_fNS8_IJSA_SC_SB_EEEEEJEEEEEvNT_6ParamsE) ;  /* 0xfffffec004f07950 */ /* 0x002fea0003c3ffff */
.L_x_102:
[----:B------:R-:W-:-:S00]  /*13c40*/  BRA `(.L_x_102) ;  /* 0xfffffffc00fc7947 */ /* 0x000fc0000383ffff */
[----:B------:R-:W-:-:S00]  /*13c50*/  NOP ;  /* 0x0000000000007918 */ /* 0x000fc00000000000 */
        /* <DEDUP_REMOVED lines=10> */
.L_x_103:


//--------------------- .nv.global.init           --------------------------
	.section	.nv.global.init,"aw",@progbits
.nv.global.init:
	.type		$str$23,@object
	.size		$str$23,($str$24 - $str$23)
$str$23:
        /*0000*/ 	.byte	0x28, 0x61, 0x64, 0x64, 0x72, 0x65, 0x73, 0x73, 0x20, 0x26, 0x20, 0x6d, 0x61, 0x73, 0x6b, 0x29
        /*0010*/ 	.byte	0x20, 0x3d, 0x3d, 0x20, 0x30, 0x00
	.type		$str$24,@object
	.size		$str$24,(__unnamed_1 - $str$24)
$str$24:
        /*0016*/ 	.byte	0x2f, 0x74, 0x6d, 0x70, 0x2f, 0x63, 0x75, 0x74, 0x6c, 0x61, 0x73, 0x73, 0x5f, 0x73, 0x77, 0x65
        /*0026*/ 	.byte	0x65, 0x70, 0x5f, 0x73, 0x72, 0x63, 0x2f, 0x69, 0x6e, 0x63, 0x6c, 0x75, 0x64, 0x65, 0x2f, 0x63
        /*0036*/ 	.byte	0x75, 0x74, 0x65, 0x2f, 0x70, 0x6f, 0x69, 0x6e, 0x74, 0x65, 0x72, 0x5f, 0x66, 0x6c, 0x61, 0x67
        /*0046*/ 	.byte	0x67, 0x65, 0x64, 0x2e, 0x68, 0x70, 0x70, 0x00
	.type		__unnamed_1,@object
	.size		__unnamed_1,(__unnamed_2 - __unnamed_1)
__unnamed_1:
        /*004e*/ 	.byte	0x61, 0x75, 0x74, 0x6f, 0x20, 0x63, 0x75, 0x74, 0x65, 0x3a, 0x3a, 0x61, 0x73, 0x5f, 0x70, 0x6f
        /* <DEDUP_REMOVED lines=27> */
        /*020e*/ 	.byte	0x32, 0x30, 0x34, 0x38, 0x3e, 0x3e, 0x3e, 0x3e, 0x3e, 0x5d, 0x00
	.type		__unnamed_2,@object
	.size		__unnamed_2,(.L_1 - __unnamed_2)
__unnamed_2:
        /* <DEDUP_REMOVED lines=29> */
.L_1:


//--------------------- .nv.shared._ZN7cutlass13device_kernelINS_4fmha6kernel13FmhaKernelTmaINS1_10collective15FmhaMainloopTmaINS_10bfloat16_tEfN4cute5tupleIJNS7_1CILi64EEENS9_ILi128EEENS9_ILi224EEEEEENS4_14ResidualFusionEJEEENS4_15FmhaFwdEpilogueIS6_fNS8_IJSA_SC_SB_EEEEEJEEEEEvNT_6ParamsE --------------------------
	.section	.nv.shared._ZN7cutlass13device_kernelINS_4fmha6kernel13FmhaKernelTmaINS1_10collective15FmhaMainloopTmaINS_10bfloat16_tEfN4cute5tupleIJNS7_1CILi64EEENS9_ILi128EEENS9_ILi224EEEEEENS4_14ResidualFusionEJEEENS4_15FmhaFwdEpilogueIS6_fNS8_IJSA_SC_SB_EEEEEJEEEEEvNT_6ParamsE,"aw",@nobits
	.sectionflags	@""
	.align	16
	.zero		1024


//--------------------- .nv.shared.reserved.0     --------------------------
	.section	.nv.shared.reserved.0,"aw",@nobits
	.weak		__nv_reservedSMEM_offset_0_alias
	.size		__nv_reservedSMEM_offset_0_alias, 0, 0
	.other		__nv_reservedSMEM_offset_0_alias,@"STO_CUDA_RESERVED_SHARED STV_DEFAULT"
__nv_reservedSMEM_offset_0_alias:
	.zero		0


//--------------------- .nv.global                --------------------------
	.section	.nv.global,"aw",@nobits
.nv.global:
	.type		_ZN39_INTERNAL_b42d1e5b_4_k_cu_2838e21b_31124cute1_E,@object
	.size		_ZN39_INTERNAL_b42d1e5b_4_k_cu_2838e21b_31124cute1_E,(_ZN39_INTERNAL_b42d1e5b_4_k_cu_2838e21b_31124cuda3std3__45__cpo6cbeginE - _ZN39_INTERNAL_b42d1e5b_4_k_cu_2838e21b_31124cute1_E)
_ZN39_INTERNAL_b42d1e5b_4_k_cu_2838e21b_31124cute1_E:
	.zero		1
	.type		_ZN39_INTERNAL_b42d1e5b_4_k_cu_2838e21b_31124cuda3std3__45__cpo6cbeginE,@object
	.size		_ZN39_INTERNAL_b42d1e5b_4_k_cu_2838e21b_31124cuda3std3__45__cpo6cbeginE,(_ZN39_INTERNAL_b42d1e5b_4_k_cu_2838e21b_31124cuda3std3__48in_placeE - _ZN39_INTERNAL_b42d1e5b_4_k_cu_2838e21b_31124cuda3std3__45__cpo6cbeginE)
_ZN39_INTERNAL_b42d1e5b_4_k_cu_2838e21b_31124cuda3std3__45__cpo6cbeginE:
	.zero		1
	.type		_ZN39_INTERNAL_b42d1e5b_4_k_cu_2838e21b_31124cuda3std3__48in_placeE,@object
	.size		_ZN39_INTERNAL_b42d1e5b_4_k_cu_2838e21b_31124cuda3std3__48in_placeE,(_ZN39_INTERNAL_b42d1e5b_4_k_cu_2838e21b_31124cuda3std6ranges3__45__cpo9iter_moveE - _ZN39_INTERNAL_b42d1e5b_4_k_cu_2838e21b_31124cuda3std3__48in_placeE)
_ZN39_INTERNAL_b42d1e5b_4_k_cu_2838e21b_31124cuda3std3__48in_placeE:
	.zero		1
	.type		_ZN39_INTERNAL_b42d1e5b_4_k_cu_2838e21b_31124cuda3std6ranges3__45__cpo9iter_moveE,@object
	.size		_ZN39_INTERNAL_b42d1e5b_4_k_cu_2838e21b_31124cuda3std6ranges3__45__cpo9iter_moveE,(_ZN39_INTERNAL_b42d1e5b_4_k_cu_2838e21b_31124cuda3std3__45__cpo5beginE - _ZN39_INTERNAL_b42d1e5b_4_k_cu_2838e21b_31124cuda3std6ranges3__45__cpo9iter_moveE)
_ZN39_INTERNAL_b42d1e5b_4_k_cu_2838e21b_31124cuda3std6ranges3__45__cpo9iter_moveE:
	.zero		1
	.type		_ZN39_INTERNAL_b42d1e5b_4_k_cu_2838e21b_31124cuda3std3__45__cpo5beginE,@object
	.size		_ZN39_INTERNAL_b42d1e5b_4_k_cu_2838e21b_31124cuda3std3__45__cpo5beginE,(_ZN39_INTERNAL_b42d1e5b_4_k_cu_2838e21b_31124cuda3std3__441_GLOBAL__N__b42d1e5b_4_k_cu_2838e21b_31126ignoreE - _ZN39_INTERNAL_b42d1e5b_4_k_cu_2838e21b_31124cuda3std3__45__cpo5beginE)
_ZN39_INTERNAL_b42d1e5b_4_k_cu_2838e21b_31124cuda3std3__45__cpo5beginE:
	.zero		1
	.type		_ZN39_INTERNAL_b42d1e5b_4_k_cu_2838e21b_31124cuda3std3__441_GLOBAL__N__b42d1e5b_4_k_cu_2838e21b_31126ignoreE,@object
	.size		_ZN39_INTERNAL_b42d1e5b_4_k_cu_2838e21b_31124cuda3std3__441_GLOBAL__N__b42d1e5b_4_k_cu_2838e21b_31126ignoreE,(_ZN39_INTERNAL_b42d1e5b_4_k_cu_2838e21b_31124cute7productE - _ZN39_INTERNAL_b42d1e5b_4_k_cu_2838e21b_31124cuda3std3__441_GLOBAL__N__b42d1e5b_4_k_cu_2838e21b_31126ignoreE)
_ZN39_INTERNAL_b42d1e5b_4_k_cu_2838e21b_31124cuda3std3__441_GLOBAL__N__b42d1e5b_4_k_cu_2838e21b_31126ignoreE:
	.zero		1
	.type		_ZN39_INTERNAL_b42d1e5b_4_k_cu_2838e21b_31124cute7productE,@object
	.size		_ZN39_INTERNAL_b42d1e5b_4_k_cu_2838e21b_31124cute7productE,(_ZN39_INTERNAL_b42d1e5b_4_k_cu_2838e21b_31124cuda3std3__45__cpo3endE - _ZN39_INTERNAL_b42d1e5b_4_k_cu_2838e21b_31124cute7productE)
_ZN39_INTERNAL_b42d1e5b_4_k_cu_2838e21b_31124cute7productE:
	.zero		1
	.type		_ZN39_INTERNAL_b42d1e5b_4_k_cu_2838e21b_31124cuda3std3__45__cpo3endE,@object
	.size		_ZN39_INTERNAL_b42d1e5b_4_k_cu_2838e21b_31124cuda3std3__45__cpo3endE,(_ZN39_INTERNAL_b42d1e5b_4_k_cu_2838e21b_31124cuda3std3__419piecewise_constructE - _ZN39_INTERNAL_b42d1e5b_4_k_cu_2838e21b_31124cuda3std3__45__cpo3endE)
_ZN39_INTERNAL_b42d1e5b_4_k_cu_2838e21b_31124cuda3std3__45__cpo3endE:
	.zero		1
	.type		_ZN39_INTERNAL_b42d1e5b_4_k_cu_2838e21b_31124cuda3std3__419piecewise_constructE,@object
	.size		_ZN39_INTERNAL_b42d1e5b_4_k_cu_2838e21b_31124cuda3std3__419piecewise_constructE,(_ZN39_INTERNAL_b42d1e5b_4_k_cu_2838e21b_31124cuda3std3__45__cpo4cendE - _ZN39_INTERNAL_b42d1e5b_4_k_cu_2838e21b_31124cuda3std3__419piecewise_constructE)
_ZN39_INTERNAL_b42d1e5b_4_k_cu_2838e21b_31124cuda3std3__419piecewise_constructE:
	.zero		1
	.type		_ZN39_INTERNAL_b42d1e5b_4_k_cu_2838e21b_31124cuda3std3__45__cpo4cendE,@object
	.size		_ZN39_INTERNAL_b42d1e5b_4_k_cu_2838e21b_31124cuda3std3__45__cpo4cendE,(_ZN39_INTERNAL_b42d1e5b_4_k_cu_2838e21b_31124cuda3std6ranges3__45__cpo4swapE - _ZN39_INTERNAL_b42d1e5b_4_k_cu_2838e21b_31124cuda3std3__45__cpo4cendE)
_ZN39_INTERNAL_b42d1e5b_4_k_cu_2838e21b_31124cuda3std3__45__cpo4cendE:
	.zero		1
	.type		_ZN39_INTERNAL_b42d1e5b_4_k_cu_2838e21b_31124cuda3std6ranges3__45__cpo4swapE,@object
	.size		_ZN39_INTERNAL_b42d1e5b_4_k_cu_2838e21b_31124cuda3std6ranges3__45__cpo4swapE,(.L_9 - _ZN39_INTERNAL_b42d1e5b_4_k_cu_2838e21b_31124cuda3std6ranges3__45__cpo4swapE)
_ZN39_INTERNAL_b42d1e5b_4_k_cu_2838e21b_31124cuda3std6ranges3__45__cpo4swapE:
	.zero		1
.L_9:


//--------------------- .nv.constant0._ZN7cutlass13device_kernelINS_4fmha6kernel13FmhaKernelTmaINS1_10collective15FmhaMainloopTmaINS_10bfloat16_tEfN4cute5tupleIJNS7_1CILi64EEENS9_ILi128EEENS9_ILi224EEEEEENS4_14ResidualFusionEJEEENS4_15FmhaFwdEpilogueIS6_fNS8_IJSA_SC_SB_EEEEEJEEEEEvNT_6ParamsE --------------------------
	.section	.nv.constant0._ZN7cutlass13device_kernelINS_4fmha6kernel13FmhaKernelTmaINS1_10collective15FmhaMainloopTmaINS_10bfloat16_tEfN4cute5tupleIJNS7_1CILi64EEENS9_ILi128EEENS9_ILi224EEEEEENS4_14ResidualFusionEJEEENS4_15FmhaFwdEpilogueIS6_fNS8_IJSA_SC_SB_EEEEEJEEEEEvNT_6ParamsE,"a",@progbits
	.sectionflags	@""
	.align	4
.nv.constant0._ZN7cutlass13device_kernelINS_4fmha6kernel13FmhaKernelTmaINS1_10collective15FmhaMainloopTmaINS_10bfloat16_tEfN4cute5tupleIJNS7_1CILi64EEENS9_ILi128EEENS9_ILi224EEEEEENS4_14ResidualFusionEJEEENS4_15FmhaFwdEpilogueIS6_fNS8_IJSA_SC_SB_EEEEEJEEEEEvNT_6ParamsE:
	.zero		2688


//--------------------- SYMBOLS --------------------------

	.type		.nv.reservedSmem.offset0,@object
	.size		.nv.reservedSmem.offset0,0x4
	.type		__assertfail,@function
